def matmul_kernel(
    a_ptr,
    b_ptr,
    c_ptr,
    M,
    N,
    K,
    stride_am,
    stride_ak,
    stride_bk,
    stride_bn,
    stride_cm,
    stride_cn,
    BLOCK_M: tl.constexpr,
    BLOCK_N: tl.constexpr,
    BLOCK_K: tl.constexpr,
    GROUP_M: tl.constexpr,
):
    pid = tl.program_id(axis=0)
    num_pid_m = tl.cdiv(M, BLOCK_M)
    num_pid_n = tl.cdiv(N, BLOCK_N)
    num_pid_in_group = GROUP_M * num_pid_n
    group_id = pid // num_pid_in_group
    first_pid_m = group_id * GROUP_M
    group_size_m = min(num_pid_m - first_pid_m, GROUP_M)
    pid_m = first_pid_m + ((pid % num_pid_in_group) % group_size_m)
    pid_n = (pid % num_pid_in_group) // group_size_m

    offs_am = (pid_m * BLOCK_M + tl.arange(0, BLOCK_M)) % M
    offs_bn = (pid_n * BLOCK_N + tl.arange(0, BLOCK_N)) % N
    offs_k = tl.arange(0, BLOCK_K)
    a_ptrs = a_ptr + offs_am[:, None] * stride_am + offs_k[None, :] * stride_ak
    b_ptrs = b_ptr + offs_k[:, None] * stride_bk + offs_bn[None, :] * stride_bn

    acc = tl.zeros((BLOCK_M, BLOCK_N), dtype=tl.float32)
    for kk in range(0, tl.cdiv(K, BLOCK_K)):
        a = tl.load(a_ptrs, mask=offs_k[None, :] < K - kk * BLOCK_K, other=0.0)
        b = tl.load(b_ptrs, mask=offs_k[:, None] < K - kk * BLOCK_K, other=0.0)
        acc = tl.dot(a, b, acc)
        a_ptrs += BLOCK_K * stride_ak
        b_ptrs += BLOCK_K * stride_bk

    c = acc.to(c_ptr.dtype.element_ty)
    offs_cm = pid_m * BLOCK_M + tl.arange(0, BLOCK_M)
    offs_cn = pid_n * BLOCK_N + tl.arange(0, BLOCK_N)
    c_ptrs = c_ptr + offs_cm[:, None] * stride_cm + offs_cn[None, :] * stride_cn
    mask = (offs_cm[:, None] < M) & (offs_cn[None, :] < N)
    tl.store(c_ptrs, c, mask=mask)

# config = {"BLOCK_K": 64, "BLOCK_M": 256, "BLOCK_N": 64, "GROUP_M": 8, "arch": "sm_90", "dtype": "fp8e4m3", "num_ctas": 1, "num_stages": 2, "num_warps": 2}
# arch = sm_90


// ===== COMPILED SASS (sm_90a) =====

	.target	sm_90a

	.elftype	@"ET_EXEC"


//--------------------- .note.nv.tkinfo           --------------------------
	.section	.note.nv.tkinfo,"",@"SHT_NOTE"
	.sectionflags	@"SHF_NOTE_NV_TKINFO"
	.tkinfo
        /*0018*/ 	.word	0x00000002
        /*0030*/ 	.string	""
        /*0030*/ 	.string	"ptxas"
        /*0030*/ 	.string	"Cuda compilation tools, release 13.0, V13.0.88"
        /*0030*/ 	.string	"Build cuda_13.0.r13.0/compiler.36424714_0"
        /*0030*/ 	.string	"-v  -suppress-debug-info  -lineinfo  -arch sm_90a "



//--------------------- .note.nv.cuinfo           --------------------------
	.section	.note.nv.cuinfo,"",@"SHT_NOTE"
	.sectionflags	@"SHF_NOTE_NV_CUINFO"
        /*0018*/ 	.short	0x0002
        /*001a*/ 	.short	0x005a
        /*001c*/ 	.short	0x0082
	.zero		2


//--------------------- .nv.info                  --------------------------
	.section	.nv.info,"",@"SHT_CUDA_INFO"
	.align	4


	//----- nvinfo : EIATTR_REGCOUNT
	.align		4
        /*0000*/ 	.byte	0x04, 0x2f
        /*0002*/ 	.short	(.L_1 - .L_0)
	.align		4
.L_0:
        /*0004*/ 	.word	index@(matmul_kernel)
        /*0008*/ 	.word	0x00000020


	//----- nvinfo : EIATTR_FRAME_SIZE
	.align		4
.L_1:
        /*000c*/ 	.byte	0x04, 0x11
        /*000e*/ 	.short	(.L_3 - .L_2)
	.align		4
.L_2:
        /*0010*/ 	.word	index@(matmul_kernel)
        /*0014*/ 	.word	0x000026b8


	//----- nvinfo : EIATTR_MIN_STACK_SIZE
	.align		4
.L_3:
        /*0018*/ 	.byte	0x04, 0x12
        /*001a*/ 	.short	(.L_5 - .L_4)
	.align		4
.L_4:
        /*001c*/ 	.word	index@(matmul_kernel)
        /*0020*/ 	.word	0x000026b8
.L_5:


//--------------------- .nv.compat                --------------------------
	.section	.nv.compat,"",@"SHT_CUDA_COMPAT_INFO"
	.align	4
        /*0000*/ 	.byte	0x02, 0x09, 0x01, 0x00, 0x02, 0x02, 0x02, 0x00, 0x02, 0x05, 0x05, 0x00, 0x03, 0x07, 0x01, 0x01
        /*0010*/ 	.byte	0x02, 0x03, 0x00, 0x00, 0x02, 0x06, 0x01, 0x00, 0x04, 0x0b, 0x08, 0x00, 0x00, 0x00, 0x00, 0x00
        /*0020*/ 	.byte	0x00, 0x00, 0x00, 0x00


//--------------------- .nv.info.matmul_kernel    --------------------------
	.section	.nv.info.matmul_kernel,"",@"SHT_CUDA_INFO"
	.sectionflags	@""
	.align	4


	//----- nvinfo : EIATTR_CUDA_API_VERSION
	.align		4
        /*0000*/ 	.byte	0x04, 0x37
        /*0002*/ 	.short	(.L_7 - .L_6)
.L_6:
        /*0004*/ 	.word	0x00000082


	//----- nvinfo : EIATTR_KPARAM_INFO
	.align		4
.L_7:
        /*0008*/ 	.byte	0x04, 0x17
        /*000a*/ 	.short	(.L_9 - .L_8)
.L_8:
        /*000c*/ 	.word	0x00000000
        /*0010*/ 	.short	0x000d
        /*0012*/ 	.short	0x0048
        /*0014*/ 	.byte	0x00, 0xf4, 0x21, 0x00


	//----- nvinfo : EIATTR_KPARAM_INFO
	.align		4
.L_9:
        /*0018*/ 	.byte	0x04, 0x17
        /*001a*/ 	.short	(.L_11 - .L_10)
.L_10:
        /*001c*/ 	.word	0x00000000
        /*0020*/ 	.short	0x000c
        /*0022*/ 	.short	0x0040
        /*0024*/ 	.byte	0x00, 0xf4, 0x21, 0x00


	//----- nvinfo : EIATTR_KPARAM_INFO
	.align		4
.L_11:
        /*0028*/ 	.byte	0x04, 0x17
        /*002a*/ 	.short	(.L_13 - .L_12)
.L_12:
        /*002c*/ 	.word	0x00000000
        /*0030*/ 	.short	0x000b
        /*0032*/ 	.short	0x0038
        /*0034*/ 	.byte	0x00, 0xf0, 0x11, 0x00


	//----- nvinfo : EIATTR_KPARAM_INFO
	.align		4
.L_13:
        /*0038*/ 	.byte	0x04, 0x17
        /*003a*/ 	.short	(.L_15 - .L_14)
.L_14:
        /*003c*/ 	.word	0x00000000
        /*0040*/ 	.short	0x000a
        /*0042*/ 	.short	0x0034
        /*0044*/ 	.byte	0x00, 0xf0, 0x11, 0x00


	//----- nvinfo : EIATTR_KPARAM_INFO
	.align		4
.L_15:
        /*0048*/ 	.byte	0x04, 0x17
        /*004a*/ 	.short	(.L_17 - .L_16)
.L_16:
        /*004c*/ 	.word	0x00000000
        /*0050*/ 	.short	0x0009
        /*0052*/ 	.short	0x0030
        /*0054*/ 	.byte	0x00, 0xf0, 0x11, 0x00


	//----- nvinfo : EIATTR_KPARAM_INFO
	.align		4
.L_17:
        /*0058*/ 	.byte	0x04, 0x17
        /*005a*/ 	.short	(.L_19 - .L_18)
.L_18:
        /*005c*/ 	.word	0x00000000
        /*0060*/ 	.short	0x0008
        /*0062*/ 	.short	0x002c
        /*0064*/ 	.byte	0x00, 0xf0, 0x11, 0x00


	//----- nvinfo : EIATTR_KPARAM_INFO
	.align		4
.L_19:
        /*0068*/ 	.byte	0x04, 0x17
        /*006a*/ 	.short	(.L_21 - .L_20)
.L_20:
        /*006c*/ 	.word	0x00000000
        /*0070*/ 	.short	0x0007
        /*0072*/ 	.short	0x0028
        /*0074*/ 	.byte	0x00, 0xf0, 0x11, 0x00


	//----- nvinfo : EIATTR_KPARAM_INFO
	.align		4
.L_21:
        /*0078*/ 	.byte	0x04, 0x17
        /*007a*/ 	.short	(.L_23 - .L_22)
.L_22:
        /*007c*/ 	.word	0x00000000
        /*0080*/ 	.short	0x0006
        /*0082*/ 	.short	0x0024
        /*0084*/ 	.byte	0x00, 0xf0, 0x11, 0x00


	//----- nvinfo : EIATTR_KPARAM_INFO
	.align		4
.L_23:
        /*0088*/ 	.byte	0x04, 0x17
        /*008a*/ 	.short	(.L_25 - .L_24)
.L_24:
        /*008c*/ 	.word	0x00000000
        /*0090*/ 	.short	0x0005
        /*0092*/ 	.short	0x0020
        /*0094*/ 	.byte	0x00, 0xf0, 0x11, 0x00


	//----- nvinfo : EIATTR_KPARAM_INFO
	.align		4
.L_25:
        /*0098*/ 	.byte	0x04, 0x17
        /*009a*/ 	.short	(.L_27 - .L_26)
.L_26:
        /*009c*/ 	.word	0x00000000
        /*00a0*/ 	.short	0x0004
        /*00a2*/ 	.short	0x001c
        /*00a4*/ 	.byte	0x00, 0xf0, 0x11, 0x00


	//----- nvinfo : EIATTR_KPARAM_INFO
	.align		4
.L_27:
        /*00a8*/ 	.byte	0x04, 0x17
        /*00aa*/ 	.short	(.L_29 - .L_28)
.L_28:
        /*00ac*/ 	.word	0x00000000
        /*00b0*/ 	.short	0x0003
        /*00b2*/ 	.short	0x0018
        /*00b4*/ 	.byte	0x00, 0xf0, 0x11, 0x00


	//----- nvinfo : EIATTR_KPARAM_INFO
	.align		4
.L_29:
        /*00b8*/ 	.byte	0x04, 0x17
        /*00ba*/ 	.short	(.L_31 - .L_30)
.L_30:
        /*00bc*/ 	.word	0x00000000
        /*00c0*/ 	.short	0x0002
        /*00c2*/ 	.short	0x0010
        /*00c4*/ 	.byte	0x00, 0xf4, 0x21, 0x00


	//----- nvinfo : EIATTR_KPARAM_INFO
	.align		4
.L_31:
        /*00c8*/ 	.byte	0x04, 0x17
        /*00ca*/ 	.short	(.L_33 - .L_32)
.L_32:
        /*00cc*/ 	.word	0x00000000
        /*00d0*/ 	.short	0x0001
        /*00d2*/ 	.short	0x0008
        /*00d4*/ 	.byte	0x00, 0xf4, 0x21, 0x00


	//----- nvinfo : EIATTR_KPARAM_INFO
	.align		4
.L_33:
        /*00d8*/ 	.byte	0x04, 0x17
        /*00da*/ 	.short	(.L_35 - .L_34)
.L_34:
        /*00dc*/ 	.word	0x00000000
        /*00e0*/ 	.short	0x0000
        /*00e2*/ 	.short	0x0000
        /*00e4*/ 	.byte	0x00, 0xf4, 0x21, 0x00


	//----- nvinfo : EIATTR_SPARSE_MMA_MASK
	.align		4
.L_35:
        /*00e8*/ 	.byte	0x03, 0x50
        /*00ea*/ 	.short	0x0000


	//----- nvinfo : EIATTR_MAXREG_COUNT
	.align		4
        /*00ec*/ 	.byte	0x03, 0x1b
        /*00ee*/ 	.short	0x00ff


	//----- nvinfo : EIATTR_NUM_BARRIERS
	.align		4
        /*00f0*/ 	.byte	0x02, 0x4c
        /*00f2*/ 	.byte	0x01
	.zero		1


	//----- nvinfo : EIATTR_ANNOTATIONS
	.align		4
        /*00f4*/ 	.byte	0x04, 0x55
        /*00f6*/ 	.short	(.L_37 - .L_36)


	//   ....[0]....
.L_36:
        /*00f8*/ 	.word	0x00000001
        /*00fc*/ 	.byte	0x10, 0x05, 0x00, 0x00, 0x01, 0x00, 0x00, 0x00, 0x40, 0x05, 0x00, 0x00, 0x01, 0x00, 0x00, 0x00
        /* <DEDUP_REMOVED lines=342> */
        /*166c*/ 	.byte	0xf0, 0x6e, 0x00, 0x00, 0x01, 0x00, 0x00, 0x00, 0x10, 0x6f, 0x00, 0x00


	//----- nvinfo : EIATTR_MERCURY_ISA_VERSION
	.align		4
.L_37:
        /*1678*/ 	.byte	0x03, 0x5f
        /*167a*/ 	.short	0x0101


	//----- nvinfo : EIATTR_EXIT_INSTR_OFFSETS
	.align		4
        /*167c*/ 	.byte	0x04, 0x1c
        /*167e*/ 	.short	(.L_39 - .L_38)


	//   ....[0]....
.L_38:
        /*1680*/ 	.word	0x00042e20


	//   ....[1]....
        /*1684*/ 	.word	0x00042e40


	//----- nvinfo : EIATTR_REQNTID
	.align		4
.L_39:
        /*1688*/ 	.byte	0x04, 0x10
        /*168a*/ 	.short	(.L_41 - .L_40)
.L_40:
        /*168c*/ 	.word	0x00000040
        /*1690*/ 	.word	0x00000001
        /*1694*/ 	.word	0x00000001


	//----- nvinfo : EIATTR_CBANK_PARAM_SIZE
	.align		4
.L_41:
        /*1698*/ 	.byte	0x03, 0x19
        /*169a*/ 	.short	0x0050


	//----- nvinfo : EIATTR_PARAM_CBANK
	.align		4
        /*169c*/ 	.byte	0x04, 0x0a
        /*169e*/ 	.short	(.L_43 - .L_42)
	.align		4
.L_42:
        /*16a0*/ 	.word	index@(.nv.constant0.matmul_kernel)
        /*16a4*/ 	.short	0x0210
        /*16a6*/ 	.short	0x0050


	//----- nvinfo : EIATTR_SW_WAR
	.align		4
.L_43:
        /*16a8*/ 	.byte	0x04, 0x36
        /*16aa*/ 	.short	(.L_45 - .L_44)
.L_44:
        /*16ac*/ 	.word	0x00000008
.L_45:


//--------------------- .nv.callgraph             --------------------------
	.section	.nv.callgraph,"",@"SHT_CUDA_CALLGRAPH"
	.align	4
	.sectionentsize	8
	.align		4
        /*0000*/ 	.word	0x00000000
	.align		4
        /*0004*/ 	.word	0xffffffff
	.align		4
        /*0008*/ 	.word	0x00000000
	.align		4
        /*000c*/ 	.word	0xfffffffe
	.align		4
        /*0010*/ 	.word	0x00000000
	.align		4
        /*0014*/ 	.word	0xfffffffd
	.align		4
        /*0018*/ 	.word	0x00000000
	.align		4
        /*001c*/ 	.word	0xfffffffc


//--------------------- .text.matmul_kernel       --------------------------
	.section	.text.matmul_kernel,"ax",@progbits
	.align	128
        .global         matmul_kernel
        .type           matmul_kernel,@function
        .size           matmul_kernel,(.L_x_4 - matmul_kernel)
        .other          matmul_kernel,@"STO_CUDA_ENTRY STV_DEFAULT"
matmul_kernel:
.text.matmul_kernel:
[----:B------:R-:W0:Y:S08]  /*0000*/  LDC R1, c[0x0][0x28] ;  /* 0x00000a00ff017b82 */ /* 0x000e300000000800 */
[----:B------:R-:W1:Y:S01]  /*0010*/  LDC.64 R4, c[0x0][0x228] ;  /* 0x00008a00ff047b82 */ /* 0x000e620000000a00 */
[----:B0-----:R-:W-:Y:S01]  /*0020*/  VIADD R1, R1, 0xffffd948 ;  /* 0xffffd94801017836 */ /* 0x001fe20000000000 */
[----:B------:R-:W0:Y:S01]  /*0030*/  S2R R16, SR_TID.X ;  /* 0x0000000000107919 */ /* 0x000e220000002100 */
[----:B------:R-:W-:Y:S01]  /*0040*/  UMOV UR5, 0x400 ;  /* 0x0000040000057882 */ /* 0x000fe20000000000 */
[----:B------:R-:W-:-:S04]  /*0050*/  ULDC.64 UR32, c[0x0][0x208] ;  /* 0x0000820000207ab9 */ /* 0x000fc80000000a00 */
[----:B------:R-:W2:Y:S01]  /*0060*/  S2UR UR4, SR_CgaCtaId ;  /* 0x00000000000479c3 */ /* 0x000ea20000008800 */
[----:B-1----:R-:W-:-:S05]  /*0070*/  VIADD R0, R5, 0x3f ;  /* 0x0000003f05007836 */ /* 0x002fca0000000000 */
[----:B------:R-:W-:Y:S01]  /*0080*/  SHF.R.S32.HI R3, RZ, 0x1f, R0 ;  /* 0x0000001fff037819 */ /* 0x000fe20000011400 */
[----:B--2---:R-:W-:-:S03]  /*0090*/  ULEA UR5, UR4, UR5, 0x18 ;  /* 0x0000000504057291 */ /* 0x004fc6000f8ec03f */
[----:B------:R-:W-:Y:S02]  /*00a0*/  LEA.HI R3, R3, R0, RZ, 0x6 ;  /* 0x0000000003037211 */ /* 0x000fe400078f30ff */
[----:B0-----:R-:W-:Y:S02]  /*00b0*/  LOP3.LUT R18, R16, 0x3f, RZ, 0xc0, !PT ;  /* 0x0000003f10127812 */ /* 0x001fe400078ec0ff */
[----:B------:R-:W-:Y:S02]  /*00c0*/  SHF.R.S32.HI R0, RZ, 0x6, R3 ;  /* 0x00000006ff007819 */ /* 0x000fe40000011403 */
[----:B------:R-:W0:Y:S03]  /*00d0*/  S2R R3, SR_CTAID.X ;  /* 0x0000000000037919 */ /* 0x000e260000002500 */
[----:B------:R-:W-:-:S05]  /*00e0*/  IMAD.SHL.U32 R0, R0, 0x8, RZ ;  /* 0x0000000800007824 */ /* 0x000fca00078e00ff */
[-C--:B------:R-:W-:Y:S02]  /*00f0*/  IABS R9, R0.reuse ;  /* 0x0000000000097213 */ /* 0x080fe40000000000 */
[----:B------:R-:W-:Y:S02]  /*0100*/  IABS R12, R0 ;  /* 0x00000000000c7213 */ /* 0x000fe40000000000 */
[----:B------:R-:W1:Y:S08]  /*0110*/  I2F.RP R2, R9 ;  /* 0x0000000900027306 */ /* 0x000e700000209400 */
[----:B-1----:R-:W1:Y:S01]  /*0120*/  MUFU.RCP R2, R2 ;  /* 0x0000000200027308 */ /* 0x002e620000001000 */
[----:B0-----:R-:W-:Y:S01]  /*0130*/  IABS R10, R3 ;  /* 0x00000003000a7213 */ /* 0x001fe20000000000 */
[----:B-1----:R-:W-:-:S02]  /*0140*/  VIADD R6, R2, 0xffffffe ;  /* 0x0ffffffe02067836 */ /* 0x002fc40000000000 */
[----:B------:R-:W-:-:S04]  /*0150*/  IMAD.MOV R2, RZ, RZ, -R12 ;  /* 0x000000ffff027224 */ /* 0x000fc800078e0a0c */
[----:B------:R0:W1:Y:S02]  /*0160*/  F2I.FTZ.U32.TRUNC.NTZ R7, R6 ;  /* 0x0000000600077305 */ /* 0x000064000021f000 */
[----:B0-----:R-:W-:Y:S02]  /*0170*/  IMAD.MOV.U32 R6, RZ, RZ, RZ ;  /* 0x000000ffff067224 */ /* 0x001fe400078e00ff */
[----:B-1----:R-:W-:-:S04]  /*0180*/  IMAD.MOV R8, RZ, RZ, -R7 ;  /* 0x000000ffff087224 */ /* 0x002fc800078e0a07 */
[----:B------:R-:W-:Y:S02]  /*0190*/  IMAD R11, R8, R9, RZ ;  /* 0x00000009080b7224 */ /* 0x000fe400078e02ff */
[----:B------:R-:W-:Y:S02]  /*01a0*/  IMAD.MOV.U32 R8, RZ, RZ, R10 ;  /* 0x000000ffff087224 */ /* 0x000fe400078e000a */
[----:B------:R-:W-:-:S06]  /*01b0*/  IMAD.HI.U32 R7, R7, R11, R6 ;  /* 0x0000000b07077227 */ /* 0x000fcc00078e0006 */
[----:B------:R-:W-:-:S04]  /*01c0*/  IMAD.HI.U32 R7, R7, R8, RZ ;  /* 0x0000000807077227 */ /* 0x000fc800078e00ff */
[----:B------:R-:W-:-:S05]  /*01d0*/  IMAD R2, R7, R2, R8 ;  /* 0x0000000207027224 */ /* 0x000fca00078e0208 */
[----:B------:R-:W-:-:S13]  /*01e0*/  ISETP.GT.U32.AND P1, PT, R9, R2, PT ;  /* 0x000000020900720c */ /* 0x000fda0003f24070 */
[----:B------:R-:W-:Y:S02]  /*01f0*/  @!P1 IMAD.IADD R2, R2, 0x1, -R9 ;  /* 0x0000000102029824 */ /* 0x000fe400078e0a09 */
[----:B------:R-:W-:Y:S01]  /*0200*/  @!P1 VIADD R7, R7, 0x1 ;  /* 0x0000000107079836 */ /* 0x000fe20000000000 */
[----:B------:R-:W-:Y:S02]  /*0210*/  ISETP.NE.AND P1, PT, R0, RZ, PT ;  /* 0x000000ff0000720c */ /* 0x000fe40003f25270 */
[----:B------:R-:W-:Y:S02]  /*0220*/  ISETP.GE.U32.AND P0, PT, R2, R9, PT ;  /* 0x000000090200720c */ /* 0x000fe40003f06070 */
[----:B------:R-:W-:-:S04]  /*0230*/  LOP3.LUT R2, R3, R0, RZ, 0x3c, !PT ;  /* 0x0000000003027212 */ /* 0x000fc800078e3cff */
[----:B------:R-:W-:Y:S01]  /*0240*/  ISETP.GE.AND P2, PT, R2, RZ, PT ;  /* 0x000000ff0200720c */ /* 0x000fe20003f46270 */
[----:B------:R-:W-:-:S06]  /*0250*/  VIADD R2, R4, 0xff ;  /* 0x000000ff04027836 */ /* 0x000fcc0000000000 */
[----:B------:R-:W-:-:S04]  /*0260*/  @P0 VIADD R7, R7, 0x1 ;  /* 0x0000000107070836 */ /* 0x000fc80000000000 */
[----:B------:R-:W-:Y:S01]  /*0270*/  IMAD.MOV.U32 R6, RZ, RZ, R7 ;  /* 0x000000ffff067224 */ /* 0x000fe200078e0007 */
[----:B------:R-:W-:-:S03]  /*0280*/  SHF.R.S32.HI R7, RZ, 0x1f, R2 ;  /* 0x0000001fff077819 */ /* 0x000fc60000011402 */
[----:B------:R-:W-:Y:S01]  /*0290*/  @!P2 IMAD.MOV R6, RZ, RZ, -R6 ;  /* 0x000000ffff06a224 */ /* 0x000fe200078e0a06 */
[----:B------:R-:W-:Y:S02]  /*02a0*/  @!P1 LOP3.LUT R6, RZ, R0, RZ, 0x33, !PT ;  /* 0x00000000ff069212 */ /* 0x000fe400078e33ff */
[----:B------:R-:W-:-:S03]  /*02b0*/  LEA.HI R7, R7, R2, RZ, 0x8 ;  /* 0x0000000207077211 */ /* 0x000fc600078f40ff */
[----:B------:R-:W-:Y:S02]  /*02c0*/  IMAD.SHL.U32 R2, R6, 0x8, RZ ;  /* 0x0000000806027824 */ /* 0x000fe400078e00ff */
[----:B------:R-:W-:-:S03]  /*02d0*/  IMAD.MOV R6, RZ, RZ, -R6 ;  /* 0x000000ffff067224 */ /* 0x000fc600078e0a06 */
[----:B------:R-:W-:Y:S01]  /*02e0*/  LEA.HI.SX32 R7, R7, -R2, 0x18 ;  /* 0x8000000207077211 */ /* 0x000fe200078fc2ff */
[----:B------:R-:W-:Y:S02]  /*02f0*/  IMAD R15, R0, R6, R3 ;  /* 0x00000006000f7224 */ /* 0x000fe400078e0203 */
[----:B------:R-:W-:Y:S01]  /*0300*/  IMAD.MOV.U32 R6, RZ, RZ, RZ ;  /* 0x000000ffff067224 */ /* 0x000fe200078e00ff */
[----:B------:R-:W-:Y:S02]  /*0310*/  VIMNMX R8, R7, 0x8, PT ;  /* 0x0000000807087848 */ /* 0x000fe40003fe0100 */
[----:B------:R-:W-:Y:S02]  /*0320*/  IABS R13, R15 ;  /* 0x0000000f000d7213 */ /* 0x000fe40000000000 */
[----:B------:R-:W-:-:S04]  /*0330*/  IABS R11, R8 ;  /* 0x00000008000b7213 */ /* 0x000fc80000000000 */
[----:B------:R-:W0:Y:S08]  /*0340*/  I2F.RP R9, R11 ;  /* 0x0000000b00097306 */ /* 0x000e300000209400 */
[----:B0-----:R-:W0:Y:S02]  /*0350*/  MUFU.RCP R9, R9 ;  /* 0x0000000900097308 */ /* 0x001e240000001000 */
[----:B0-----:R-:W-:-:S06]  /*0360*/  VIADD R7, R9, 0xffffffe ;  /* 0x0ffffffe09077836 */ /* 0x001fcc0000000000 */
[----:B------:R-:W0:Y:S02]  /*0370*/  F2I.FTZ.U32.TRUNC.NTZ R7, R7 ;  /* 0x0000000700077305 */ /* 0x000e24000021f000 */
[----:B0-----:R-:W-:-:S04]  /*0380*/  IMAD.MOV R10, RZ, RZ, -R7 ;  /* 0x000000ffff0a7224 */ /* 0x001fc800078e0a07 */
[----:B------:R-:W-:-:S04]  /*0390*/  IMAD.MOV.U32 R0, RZ, RZ, R10 ;  /* 0x000000ffff007224 */ /* 0x000fc800078e000a */
[----:B------:R-:W-:Y:S01]  /*03a0*/  IMAD R3, R0, R11, RZ ;  /* 0x0000000b00037224 */ /* 0x000fe200078e02ff */
[----:B------:R-:W-:-:S03]  /*03b0*/  IABS R0, R8 ;  /* 0x0000000800007213 */ /* 0x000fc60000000000 */
[----:B------:R-:W-:Y:S02]  /*03c0*/  IMAD.HI.U32 R6, R7, R3, R6 ;  /* 0x0000000307067227 */ /* 0x000fe400078e0006 */
[----:B------:R-:W0:Y:S02]  /*03d0*/  LDC R7, c[0x0][0x230] ;  /* 0x00008c00ff077b82 */ /* 0x000e240000000800 */
[----:B------:R-:W-:Y:S02]  /*03e0*/  IMAD.MOV R0, RZ, RZ, -R0 ;  /* 0x000000ffff007224 */ /* 0x000fe400078e0a00 */
[----:B------:R-:W-:-:S04]  /*03f0*/  IMAD.HI.U32 R6, R6, R13, RZ ;  /* 0x0000000d06067227 */ /* 0x000fc800078e00ff */
[----:B------:R-:W-:-:S05]  /*0400*/  IMAD R0, R6, R0, R13 ;  /* 0x0000000006007224 */ /* 0x000fca00078e020d */
[----:B------:R-:W-:Y:S01]  /*0410*/  ISETP.GT.U32.AND P1, PT, R11, R0, PT ;  /* 0x000000000b00720c */ /* 0x000fe20003f24070 */
[----:B0-----:R-:W-:-:S12]  /*0420*/  VIADD R14, R7, 0x3f ;  /* 0x0000003f070e7836 */ /* 0x001fd80000000000 */
[----:B------:R-:W-:Y:S02]  /*0430*/  @!P1 IMAD.IADD R0, R0, 0x1, -R11 ;  /* 0x0000000100009824 */ /* 0x000fe400078e0a0b */
[----:B------:R-:W-:Y:S01]  /*0440*/  @!P1 VIADD R6, R6, 0x1 ;  /* 0x0000000106069836 */ /* 0x000fe20000000000 */
[----:B------:R-:W-:Y:S02]  /*0450*/  ISETP.NE.AND P1, PT, R8, RZ, PT ;  /* 0x000000ff0800720c */ /* 0x000fe40003f25270 */
[----:B------:R-:W-:Y:S02]  /*0460*/  ISETP.GE.U32.AND P0, PT, R0, R11, PT ;  /* 0x0000000b0000720c */ /* 0x000fe40003f06070 */
[----:B------:R-:W-:-:S04]  /*0470*/  LOP3.LUT R0, R15, R8, RZ, 0x3c, !PT ;  /* 0x000000080f007212 */ /* 0x000fc800078e3cff */
[----:B------:R-:W-:-:S07]  /*0480*/  ISETP.GE.AND P2, PT, R0, RZ, PT ;  /* 0x000000ff0000720c */ /* 0x000fce0003f46270 */
[----:B------:R-:W-:Y:S01]  /*0490*/  @P0 VIADD R6, R6, 0x1 ;  /* 0x0000000106060836 */ /* 0x000fe20000000000 */
[----:B------:R-:W-:-:S05]  /*04a0*/  ISETP.GT.AND P0, PT, R14, 0x3f, PT ;  /* 0x0000003f0e00780c */ /* 0x000fca0003f04270 */
[----:B------:R-:W-:Y:S01]  /*04b0*/  @!P2 IMAD.MOV R6, RZ, RZ, -R6 ;  /* 0x000000ffff06a224 */ /* 0x000fe200078e0a06 */
[----:B------:R-:W-:-:S05]  /*04c0*/  @!P1 LOP3.LUT R6, RZ, R8, RZ, 0x33, !PT ;  /* 0x00000008ff069212 */ /* 0x000fca00078e33ff */
[----:B------:R-:W-:Y:S02]  /*04d0*/  IMAD.MOV R3, RZ, RZ, -R6 ;  /* 0x000000ffff037224 */ /* 0x000fe400078e0a06 */
[----:B------:R-:W-:Y:S02]  /*04e0*/  IMAD.SHL.U32 R17, R6, 0x40, RZ ;  /* 0x0000004006117824 */ /* 0x000fe400078e00ff */
[----:B------:R-:W-:Y:S02]  /*04f0*/  IMAD R3, R8, R3, R15 ;  /* 0x0000000308037224 */ /* 0x000fe400078e020f */
[C---:B------:R-:W-:Y:S01]  /*0500*/  VIADD R6, R17.reuse, 0x1 ;  /* 0x0000000111067836 */ /* 0x040fe20000000000 */
[----:B------:R-:W-:Y:S01]  /*0510*/  STL [R1+0x7c4], R17 ;  /* 0x0007c41101007387 */ /* 0x000fe20000100800 */
[----:B------:R-:W-:Y:S02]  /*0520*/  IMAD.IADD R0, R2, 0x1, R3 ;  /* 0x0000000102007824 */ /* 0x000fe400078e0203 */
[C---:B------:R-:W-:Y:S01]  /*0530*/  VIADD R3, R17.reuse, 0x2 ;  /* 0x0000000211037836 */ /* 0x040fe20000000000 */
[----:B------:R0:W-:Y:S01]  /*0540*/  STL [R1+0x124], R6 ;  /* 0x0001240601007387 */ /* 0x0001e20000100800 */
[----:B------:R-:W-:-:S02]  /*0550*/  VIADD R2, R17, 0x3 ;  /* 0x0000000311027836 */ /* 0x000fc40000000000 */
[C---:B------:R-:W-:Y:S01]  /*0560*/  VIADD R7, R17.reuse, 0x19 ;  /* 0x0000001911077836 */ /* 0x040fe20000000000 */
[----:B------:R1:W-:Y:S01]  /*0570*/  STL [R1+0x120], R3 ;  /* 0x0001200301007387 */ /* 0x0003e20000100800 */
[----:B------:R-:W-:Y:S02]  /*0580*/  IMAD R0, R0, 0x100, R18 ;  /* 0x0000010000007824 */ /* 0x000fe400078e0212 */
[C---:B------:R-:W-:Y:S01]  /*0590*/  VIADD R21, R17.reuse, 0x2f ;  /* 0x0000002f11157836 */ /* 0x040fe20000000000 */
[----:B------:R2:W-:Y:S01]  /*05a0*/  STL [R1+0x11c], R2 ;  /* 0x00011c0201007387 */ /* 0x0005e20000100800 */
[C---:B------:R-:W-:Y:S02]  /*05b0*/  VIADD R20, R17.reuse, 0x30 ;  /* 0x0000003011147836 */ /* 0x040fe40000000000 */
[C---:B0-----:R-:W-:Y:S02]  /*05c0*/  VIADD R6, R17.reuse, 0x4 ;  /* 0x0000000411067836 */ /* 0x041fe40000000000 */
[----:B------:R-:W-:-:S02]  /*05d0*/  VIADD R15, R17, 0x31 ;  /* 0x00000031110f7836 */ /* 0x000fc40000000000 */
[C---:B-1----:R-:W-:Y:S01]  /*05e0*/  VIADD R3, R17.reuse, 0x5 ;  /* 0x0000000511037836 */ /* 0x042fe20000000000 */
[----:B------:R0:W-:Y:S01]  /*05f0*/  STL [R1+0x118], R6 ;  /* 0x0001180601007387 */ /* 0x0001e20000100800 */
[C---:B------:R-:W-:Y:S02]  /*0600*/  VIADD R14, R17.reuse, 0x34 ;  /* 0x00000034110e7836 */ /* 0x040fe40000000000 */
[C---:B--2---:R-:W-:Y:S01]  /*0610*/  VIADD R2, R17.reuse, 0x6 ;  /* 0x0000000611027836 */ /* 0x044fe20000000000 */
[----:B------:R1:W-:Y:S01]  /*0620*/  STL [R1+0x114], R3 ;  /* 0x0001140301007387 */ /* 0x0003e20000100800 */
[C---:B------:R-:W-:Y:S02]  /*0630*/  VIADD R13, R17.reuse, 0x35 ;  /* 0x00000035110d7836 */ /* 0x040fe40000000000 */
[C---:B------:R-:W-:Y:S01]  /*0640*/  VIADD R12, R17.reuse, 0x36 ;  /* 0x00000036110c7836 */ /* 0x040fe20000000000 */
[----:B------:R2:W-:Y:S01]  /*0650*/  STL [R1+0x110], R2 ;  /* 0x0001100201007387 */ /* 0x0005e20000100800 */
[----:B------:R-:W-:-:S02]  /*0660*/  VIADD R11, R17, 0x37 ;  /* 0x00000037110b7836 */ /* 0x000fc40000000000 */
[C---:B0-----:R-:W-:Y:S02]  /*0670*/  VIADD R6, R17.reuse, 0x7 ;  /* 0x0000000711067836 */ /* 0x041fe40000000000 */
[C---:B------:R-:W-:Y:S02]  /*0680*/  VIADD R10, R17.reuse, 0x38 ;  /* 0x00000038110a7836 */ /* 0x040fe40000000000 */
[C---:B-1----:R-:W-:Y:S01]  /*0690*/  VIADD R3, R17.reuse, 0x8 ;  /* 0x0000000811037836 */ /* 0x042fe20000000000 */
[----:B------:R0:W-:Y:S01]  /*06a0*/  STL [R1+0x10c], R6 ;  /* 0x00010c0601007387 */ /* 0x0001e20000100800 */
[C---:B------:R-:W-:Y:S02]  /*06b0*/  VIADD R9, R17.reuse, 0x39 ;  /* 0x0000003911097836 */ /* 0x040fe40000000000 */
[C---:B--2---:R-:W-:Y:S01]  /*06c0*/  VIADD R2, R17.reuse, 0x9 ;  /* 0x0000000911027836 */ /* 0x044fe20000000000 */
[----:B------:R1:W-:Y:S01]  /*06d0*/  STL [R1+0x108], R3 ;  /* 0x0001080301007387 */ /* 0x0003e20000100800 */
[----:B------:R-:W-:-:S02]  /*06e0*/  VIADD R8, R17, 0x3a ;  /* 0x0000003a11087836 */ /* 0x000fc40000000000 */
[C---:B------:R-:W-:Y:S01]  /*06f0*/  VIADD R23, R17.reuse, 0x3e ;  /* 0x0000003e11177836 */ /* 0x040fe20000000000 */
[----:B------:R2:W-:Y:S01]  /*0700*/  STL [R1+0x104], R2 ;  /* 0x0001040201007387 */ /* 0x0005e20000100800 */
[C---:B------:R-:W-:Y:S02]  /*0710*/  VIADD R25, R17.reuse, 0x3f ;  /* 0x0000003f11197836 */ /* 0x040fe40000000000 */
[C---:B0-----:R-:W-:Y:S02]  /*0720*/  VIADD R6, R17.reuse, 0xa ;  /* 0x0000000a11067836 */ /* 0x041fe40000000000 */
[----:B------:R-:W-:Y:S02]  /*0730*/  VIADD R18, R0, 0x40 ;  /* 0x0000004000127836 */ /* 0x000fe40000000000 */
[C---:B-1----:R-:W-:Y:S01]  /*0740*/  VIADD R3, R17.reuse, 0xb ;  /* 0x0000000b11037836 */ /* 0x042fe20000000000 */
[----:B------:R0:W-:Y:S01]  /*0750*/  STL [R1+0x100], R6 ;  /* 0x0001000601007387 */ /* 0x0001e20000100800 */
[----:B--2---:R-:W-:-:S03]  /*0760*/  VIADD R2, R17, 0xc ;  /* 0x0000000c11027836 */ /* 0x004fc60000000000 */
[----:B------:R1:W-:Y:S04]  /*0770*/  STL [R1+0xfc], R3 ;  /* 0x0000fc0301007387 */ /* 0x0003e80000100800 */
[----:B------:R2:W-:Y:S01]  /*0780*/  STL [R1+0xf4], R2 ;  /* 0x0000f40201007387 */ /* 0x0005e20000100800 */
[C---:B0-----:R-:W-:Y:S02]  /*0790*/  VIADD R6, R17.reuse, 0xd ;  /* 0x0000000d11067836 */ /* 0x041fe40000000000 */
[----:B-1----:R-:W-:-:S03]  /*07a0*/  VIADD R3, R17, 0xe ;  /* 0x0000000e11037836 */ /* 0x002fc60000000000 */
        /* <DEDUP_REMOVED lines=23> */
[C---:B-1----:R-:W-:Y:S02]  /*0920*/  VIADD R3, R17.reuse, 0x1a ;  /* 0x0000001a11037836 */ /* 0x042fe40000000000 */
[----:B--2---:R-:W-:-:S03]  /*0930*/  VIADD R7, R17, 0x1d ;  /* 0x0000001d11077836 */ /* 0x004fc60000000000 */
[----:B------:R0:W-:Y:S04]  /*0940*/  STL [R1+0xc0], R3 ;  /* 0x0000c00301007387 */ /* 0x0001e80000100800 */
[----:B------:R1:W-:Y:S01]  /*0950*/  STL [R1+0xbc], R6 ;  /* 0x0000bc0601007387 */ /* 0x0003e20000100800 */
[C---:B0-----:R-:W-:Y:S02]  /*0960*/  VIADD R3, R17.reuse, 0x1c ;  /* 0x0000001c11037836 */ /* 0x041fe40000000000 */
[----:B-1----:R-:W-:-:S03]  /*0970*/  VIADD R6, R17, 0x1e ;  /* 0x0000001e11067836 */ /* 0x002fc60000000000 */
[----:B------:R0:W-:Y:S04]  /*0980*/  STL [R1+0xac], R3 ;  /* 0x0000ac0301007387 */ /* 0x0001e80000100800 */
        /* <DEDUP_REMOVED lines=35> */
[----:B--2---:R-:W-:-:S05]  /*0bc0*/  VIADD R6, R17, 0x32 ;  /* 0x0000003211067836 */ /* 0x004fca0000000000 */
[----:B------:R1:W-:Y:S01]  /*0bd0*/  STL [R1+0x30], R6 ;  /* 0x0000300601007387 */ /* 0x0003e20000100800 */
[----:B0-----:R-:W-:-:S05]  /*0be0*/  VIADD R3, R17, 0x33 ;  /* 0x0000003311037836 */ /* 0x001fca0000000000 */
[----:B------:R0:W-:Y:S01]  /*0bf0*/  STL [R1+0x2c], R3 ;  /* 0x00002c0301007387 */ /* 0x0001e20000100800 */
[----:B-1----:R-:W-:-:S03]  /*0c00*/  VIADD R6, R17, 0x3c ;  /* 0x0000003c11067836 */ /* 0x002fc60000000000 */
[----:B------:R1:W-:Y:S04]  /*0c10*/  STL [R1+0x1328], R0 ;  /* 0x0013280001007387 */ /* 0x0003e80000100800 */
[----:B------:R2:W-:Y:S01]  /*0c20*/  STL [R1+0x1438], R18 ;  /* 0x0014381201007387 */ /* 0x0005e20000100800 */
[----:B0-----:R-:W-:Y:S02]  /*0c30*/  VIADD R3, R17, 0x3d ;  /* 0x0000003d11037836 */ /* 0x001fe40000000000 */
[C---:B------:R-:W-:Y:S02]  /*0c40*/  VIADD R17, R0.reuse, 0x80 ;  /* 0x0000008000117836 */ /* 0x040fe40000000000 */
[----:B-1----:R-:W-:-:S03]  /*0c50*/  VIADD R0, R0, 0xc0 ;  /* 0x000000c000007836 */ /* 0x002fc60000000000 */
[----:B------:R2:W-:Y:S04]  /*0c60*/  STL [R1+0x1434], R17 ;  /* 0x0014341101007387 */ /* 0x0005e80000100800 */
[----:B------:R2:W-:Y:S01]  /*0c70*/  STL [R1+0x1430], R0 ;  /* 0x0014300001007387 */ /* 0x0005e20000100800 */
[----:B------:R-:W-:Y:S05]  /*0c80*/  @P0 BRA `(.L_x_0) ;  /* 0x00000010000c0947 */ /* 0x000fea0003800000 */
[----:B--2---:R-:W-:Y:S01]  /*0c90*/  IMAD.SHL.U32 R0, R16, 0x8, RZ ;  /* 0x0000000810007824 */ /* 0x004fe200078e00ff */
[----:B------:R0:W-:Y:S04]  /*0ca0*/  STL [R1+0x400], RZ ;  /* 0x000400ff01007387 */ /* 0x0001e80000100800 */
[----:B------:R0:W-:Y:S04]  /*0cb0*/  STL [R1+0x145c], R0 ;  /* 0x00145c0001007387 */ /* 0x0001e80000100800 */
[----:B------:R0:W-:Y:S04]  /*0cc0*/  STL [R1+0x404], RZ ;  /* 0x000404ff01007387 */ /* 0x0001e80000100800 */
        /* <DEDUP_REMOVED lines=253> */
[----:B------:R0:W-:Y:S01]  /*1ca0*/  STL [R1+0xac], RZ ;  /* 0x0000acff01007387 */ /* 0x0001e20000100800 */
[----:B------:R-:W-:Y:S05]  /*1cb0*/  BRA `(.L_x_1) ;  /* 0x0000031c00007947 */ /* 0x000fea0003800000 */
.L_x_0:
[----:B------:R0:W-:Y:S01]  /*1cc0*/  STL [R1+0x156c], R12 ;  /* 0x00156c0c01007387 */ /* 0x0001e20000100800 */
[----:B------:R-:W-:Y:S01]  /*1cd0*/  IABS R22, R4 ;  /* 0x0000000400167213 */ /* 0x000fe20000000000 */
[----:B--2---:R-:W-:Y:S01]  /*1ce0*/  IMAD.MOV.U32 R18, RZ, RZ, RZ ;  /* 0x000000ffff127224 */ /* 0x004fe200078e00ff */
[----:B------:R-:W-:Y:S01]  /*1cf0*/  ISETP.GE.AND P4, PT, R25, RZ, PT ;  /* 0x000000ff1900720c */ /* 0x000fe20003f86270 */
[----:B------:R1:W-:Y:S01]  /*1d00*/  STL [R1+0x1568], R13 ;  /* 0x0015680d01007387 */ /* 0x0003e20000100800 */
[----:B------:R-:W-:Y:S01]  /*1d10*/  ISETP.GE.AND P0, PT, R23, RZ, PT ;  /* 0x000000ff1700720c */ /* 0x000fe20003f06270 */
[----:B------:R-:W-:Y:S01]  /*1d20*/  ULDC UR4, c[0x0][0x23c] ;  /* 0x00008f0000047ab9 */ /* 0x000fe20000000800 */
[----:B------:R-:W-:Y:S01]  /*1d30*/  ULDC.64 UR6, c[0x0][0x218] ;  /* 0x0000860000067ab9 */ /* 0x000fe20000000a00 */
[----:B------:R-:W-:Y:S01]  /*1d40*/  ULDC.64 UR8, c[0x0][0x210] ;  /* 0x0000840000087ab9 */ /* 0x000fe20000000a00 */
[----:B------:R-:W-:Y:S01]  /*1d50*/  ULDC UR21, c[0x0][0x238] ;  /* 0x00008e0000157ab9 */ /* 0x000fe20000000800 */
[----:B0-----:R-:W-:Y:S01]  /*1d60*/  IMAD.MOV.U32 R12, RZ, RZ, R2 ;  /* 0x000000ffff0c7224 */ /* 0x001fe200078e0002 */
[----:B------:R-:W-:Y:S01]  /*1d70*/  ULDC UR22, c[0x0][0x238] ;  /* 0x00008e0000167ab9 */ /* 0x000fe20000000800 */
[----:B------:R-:W-:Y:S01]  /*1d80*/  ULDC UR23, c[0x0][0x238] ;  /* 0x00008e0000177ab9 */ /* 0x000fe20000000800 */
[----:B------:R-:W-:Y:S01]  /*1d90*/  ULDC UR24, c[0x0][0x238] ;  /* 0x00008e0000187ab9 */ /* 0x000fe20000000800 */
[----:B-1----:R-:W2:Y:S01]  /*1da0*/  LDL R13, [R1+0x1328] ;  /* 0x00132800010d7983 */ /* 0x002ea20000100800 */
[----:B------:R-:W-:Y:S01]  /*1db0*/  ULDC UR25, c[0x0][0x238] ;  /* 0x00008e0000197ab9 */ /* 0x000fe20000000800 */
[----:B------:R-:W-:Y:S01]  /*1dc0*/  ULDC UR26, c[0x0][0x238] ;  /* 0x00008e00001a7ab9 */ /* 0x000fe20000000800 */
[----:B------:R-:W-:Y:S01]  /*1dd0*/  ULDC UR27, c[0x0][0x238] ;  /* 0x00008e00001b7ab9 */ /* 0x000fe20000000800 */
[----:B------:R-:W-:Y:S01]  /*1de0*/  STL [R1+0x1564], R14 ;  /* 0x0015640e01007387 */ /* 0x000fe20000100800 */
[----:B------:R-:W-:Y:S01]  /*1df0*/  ULDC UR28, c[0x0][0x238] ;  /* 0x00008e00001c7ab9 */ /* 0x000fe20000000800 */
[----:B------:R-:W-:Y:S01]  /*1e00*/  ULDC UR29, c[0x0][0x238] ;  /* 0x00008e00001d7ab9 */ /* 0x000fe20000000800 */
[----:B------:R-:W-:Y:S01]  /*1e10*/  ULDC UR30, c[0x0][0x238] ;  /* 0x00008e00001e7ab9 */ /* 0x000fe20000000800 */
[----:B------:R0:W-:Y:S01]  /*1e20*/  STL [R1+0x1560], R15 ;  /* 0x0015600f01007387 */ /* 0x0001e20000100800 */
[----:B------:R-:W-:Y:S01]  /*1e30*/  ULDC UR31, c[0x0][0x238] ;  /* 0x00008e00001f7ab9 */ /* 0x000fe20000000800 */
        /* <DEDUP_REMOVED lines=8> */
[----:B0-----:R-:W3:Y:S01]  /*1ec0*/  LDL R15, [R1+0x1438] ;  /* 0x00143800010f7983 */ /* 0x001ee20000100800 */
        /* <DEDUP_REMOVED lines=11> */
[----:B0-----:R-:W4:Y:S04]  /*1f80*/  LDL R20, [R1+0x1434] ;  /* 0x0014340001147983 */ /* 0x001f280000100800 */
[----:B------:R0:W-:Y:S04]  /*1f90*/  STL [R1+0x1558], R21 ;  /* 0x0015581501007387 */ /* 0x0001e80000100800 */
[----:B0-----:R-:W5:Y:S01]  /*1fa0*/  LDL R21, [R1+0x1430] ;  /* 0x0014300001157983 */ /* 0x001f620000100800 */
[----:B------:R-:W0:Y:S01]  /*1fb0*/  I2F.RP R16, R22 ;  /* 0x0000001600107306 */ /* 0x000e220000209400 */
[----:B------:R-:W-:-:S02]  /*1fc0*/  IABS R2, R5 ;  /* 0x0000000500027213 */ /* 0x000fc40000000000 */
[----:B------:R-:W-:Y:S01]  /*1fd0*/  IABS R25, R25 ;  /* 0x0000001900197213 */ /* 0x000fe20000000000 */
[----:B------:R1:W-:Y:S01]  /*1fe0*/  STL [R1+0x1554], R5 ;  /* 0x0015540501007387 */ /* 0x0003e20000100800 */
[----:B------:R-:W-:-:S03]  /*1ff0*/  IABS R23, R23 ;  /* 0x0000001700177213 */ /* 0x000fc60000000000 */
[----:B------:R-:W0:Y:S02]  /*2000*/  I2F.RP R0, R2 ;  /* 0x0000000200007306 */ /* 0x000e240000209400 */
[----:B------:R-:W-:Y:S02]  /*2010*/  IMAD.MOV.U32 R14, RZ, RZ, R23 ;  /* 0x000000ffff0e7224 */ /* 0x000fe400078e0017 */
[----:B-1----:R-:W-:-:S04]  /*2020*/  IMAD.MOV.U32 R5, RZ, RZ, R12 ;  /* 0x000000ffff057224 */ /* 0x002fc800078e000c */
[----:B0-----:R-:W0:Y:S08]  /*2030*/  MUFU.RCP R16, R16 ;  /* 0x0000001000107308 */ /* 0x001e300000001000 */
[----:B------:R-:W1:Y:S01]  /*2040*/  MUFU.RCP R0, R0 ;  /* 0x0000000000007308 */ /* 0x000e620000001000 */
[----:B0-----:R-:W-:-:S07]  /*2050*/  VIADD R16, R16, 0xffffffe ;  /* 0x0ffffffe10107836 */ /* 0x001fce0000000000 */
[----:B------:R0:W0:Y:S01]  /*2060*/  F2I.FTZ.U32.TRUNC.NTZ R17, R16 ;  /* 0x0000001000117305 */ /* 0x000022000021f000 */
[----:B-1----:R-:W-:-:S07]  /*2070*/  VIADD R0, R0, 0xffffffe ;  /* 0x0ffffffe00007836 */ /* 0x002fce0000000000 */
[----:B------:R-:W1:Y:S01]  /*2080*/  F2I.FTZ.U32.TRUNC.NTZ R19, R0 ;  /* 0x0000000000137305 */ /* 0x000e62000021f000 */
[----:B0-----:R-:W-:Y:S02]  /*2090*/  IMAD.MOV.U32 R16, RZ, RZ, RZ ;  /* 0x000000ffff107224 */ /* 0x001fe400078e00ff */
[----:B------:R-:W-:-:S04]  /*20a0*/  IMAD.MOV R24, RZ, RZ, -R17 ;  /* 0x000000ffff187224 */ /* 0x000fc800078e0a11 */
[----:B------:R-:W-:-:S04]  /*20b0*/  IMAD R24, R24, R22, RZ ;  /* 0x0000001618187224 */ /* 0x000fc800078e02ff */
[----:B------:R-:W-:-:S04]  /*20c0*/  IMAD.HI.U32 R24, R17, R24, R16 ;  /* 0x0000001811187227 */ /* 0x000fc800078e0010 */
[----:B-1----:R-:W-:-:S04]  /*20d0*/  IMAD.MOV R0, RZ, RZ, -R19 ;  /* 0x000000ffff007224 */ /* 0x002fc800078e0a13 */
[----:B------:R-:W-:-:S04]  /*20e0*/  IMAD R0, R0, R2, RZ ;  /* 0x0000000200007224 */ /* 0x000fc800078e02ff */
[----:B------:R-:W-:Y:S01]  /*20f0*/  IMAD.HI.U32 R0, R19, R0, R18 ;  /* 0x0000000013007227 */ /* 0x000fe200078e0012 */
[----:B--2---:R-:W-:-:S05]  /*2100*/  IABS R26, R13 ;  /* 0x0000000d001a7213 */ /* 0x004fca0000000000 */
[----:B------:R-:W-:-:S04]  /*2110*/  IMAD.HI.U32 R29, R24, R26, RZ ;  /* 0x0000001a181d7227 */ /* 0x000fc800078e00ff */
[----:B------:R-:W-:-:S04]  /*2120*/  IMAD.MOV R29, RZ, RZ, -R29 ;  /* 0x000000ffff1d7224 */ /* 0x000fc800078e0a1d */
[----:B------:R-:W-:Y:S01]  /*2130*/  IMAD R18, R22, R29, R26 ;  /* 0x0000001d16127224 */ /* 0x000fe200078e021a */
[----:B---3--:R-:W-:-:S04]  /*2140*/  IABS R17, R15 ;  /* 0x0000000f00117213 */ /* 0x008fc80000000000 */
[----:B------:R-:W-:Y:S01]  /*2150*/  ISETP.GT.U32.AND P1, PT, R22, R18, PT ;  /* 0x000000121600720c */ /* 0x000fe20003f24070 */
[----:B------:R-:W-:-:S04]  /*2160*/  IMAD.HI.U32 R27, R24, R17, RZ ;  /* 0x00000011181b7227 */ /* 0x000fc800078e00ff */
[----:B------:R-:W-:-:S04]  /*2170*/  IMAD.MOV R27, RZ, RZ, -R27 ;  /* 0x000000ffff1b7224 */ /* 0x000fc800078e0a1b */
[----:B------:R-:W-:Y:S01]  /*2180*/  IMAD R17, R22, R27, R17 ;  /* 0x0000001b16117224 */ /* 0x000fe200078e0211 */
[----:B----4-:R-:W-:-:S03]  /*2190*/  IABS R16, R20 ;  /* 0x0000001400107213 */ /* 0x010fc60000000000 */
[----:B------:R-:W-:Y:S01]  /*21a0*/  @!P1 IMAD.IADD R18, R18, 0x1, -R22 ;  /* 0x0000000112129824 */ /* 0x000fe200078e0a16 */
[----:B------:R-:W-:Y:S02]  /*21b0*/  ISETP.GE.AND P6, PT, R13, RZ, PT ;  /* 0x000000ff0d00720c */ /* 0x000fe40003fc6270 */
[----:B------:R-:W-:Y:S01]  /*21c0*/  ISETP.GT.U32.AND P2, PT, R22, R17, PT ;  /* 0x000000111600720c */ /* 0x000fe20003f44070 */
[----:B------:R-:W-:Y:S01]  /*21d0*/  IMAD.HI.U32 R28, R24, R16, RZ ;  /* 0x00000010181c7227 */ /* 0x000fe200078e00ff */
[----:B------:R-:W-:-:S03]  /*21e0*/  IABS R27, R6 ;  /* 0x00000006001b7213 */ /* 0x000fc60000000000 */
[----:B------:R-:W-:-:S04]  /*21f0*/  IMAD.MOV R28, RZ, RZ, -R28 ;  /* 0x000000ffff1c7224 */ /* 0x000fc800078e0a1c */
[C---:B------:R-:W-:Y:S01]  /*2200*/  IMAD R16, R22.reuse, R28, R16 ;  /* 0x0000001c16107224 */ /* 0x040fe200078e0210 */
[----:B-----5:R-:W-:Y:S01]  /*2210*/  IABS R19, R21 ;  /* 0x0000001500137213 */ /* 0x020fe20000000000 */
[----:B------:R-:W-:Y:S01]  /*2220*/  IMAD.MOV.U32 R28, RZ, RZ, R25 ;  /* 0x000000ffff1c7224 */ /* 0x000fe200078e0019 */
[----:B------:R-:W-:Y:S01]  /*2230*/  IABS R25, R3 ;  /* 0x0000000300197213 */ /* 0x000fe20000000000 */
[----:B------:R-:W-:Y:S01]  /*2240*/  @!P2 IMAD.IADD R17, R17, 0x1, -R22 ;  /* 0x000000011111a824 */ /* 0x000fe200078e0a16 */
[----:B------:R-:W-:Y:S01]  /*2250*/  ISETP.GT.U32.AND P5, PT, R22, R16, PT ;  /* 0x000000101600720c */ /* 0x000fe20003fa4070 */
[----:B------:R-:W-:-:S03]  /*2260*/  IMAD.HI.U32 R26, R24, R19, RZ ;  /* 0x00000013181a7227 */ /* 0x000fc600078e00ff */
[----:B------:R-:W-:Y:S01]  /*2270*/  ISETP.GT.U32.AND P1, PT, R22, R17, PT ;  /* 0x000000111600720c */ /* 0x000fe20003f24070 */
[----:B------:R-:W-:Y:S02]  /*2280*/  IMAD.MOV R26, RZ, RZ, -R26 ;  /* 0x000000ffff1a7224 */ /* 0x000fe400078e0a1a */
[----:B------:R-:W-:-:S04]  /*2290*/  IMAD.HI.U32 R24, R0, R28, RZ ;  /* 0x0000001c00187227 */ /* 0x000fc800078e00ff */
[----:B------:R-:W-:Y:S01]  /*22a0*/  IMAD R19, R22, R26, R19 ;  /* 0x0000001a16137224 */ /* 0x000fe200078e0213 */
[----:B------:R-:W-:Y:S01]  /*22b0*/  IABS R26, R7 ;  /* 0x00000007001a7213 */ /* 0x000fe20000000000 */
[----:B------:R-:W-:Y:S01]  /*22c0*/  @!P5 IMAD.IADD R16, R16, 0x1, -R22 ;  /* 0x000000011010d824 */ /* 0x000fe200078e0a16 */
[C---:B------:R-:W-:Y:S01]  /*22d0*/  ISETP.GT.U32.AND P5, PT, R22.reuse, R18, PT ;  /* 0x000000121600720c */ /* 0x040fe20003fa4070 */
[----:B------:R-:W-:Y:S01]  /*22e0*/  IMAD.MOV R24, RZ, RZ, -R24 ;  /* 0x000000ffff187224 */ /* 0x000fe200078e0a18 */
[C---:B------:R-:W-:Y:S01]  /*22f0*/  ISETP.GT.U32.AND P3, PT, R22.reuse, R19, PT ;  /* 0x000000131600720c */ /* 0x040fe20003f64070 */
[----:B------:R-:W-:Y:S01]  /*2300*/  IMAD.MOV.U32 R23, RZ, RZ, R25 ;  /* 0x000000ffff177224 */ /* 0x000fe200078e0019 */
[----:B------:R-:W-:Y:S01]  /*2310*/  ISETP.GT.U32.AND P2, PT, R22, R16, PT ;  /* 0x000000101600720c */ /* 0x000fe20003f44070 */
[----:B------:R-:W-:Y:S02]  /*2320*/  IMAD R24, R2, R24, R28 ;  /* 0x0000001802187224 */ /* 0x000fe400078e021c */
[----:B------:R-:W-:-:S04]  /*2330*/  IMAD.HI.U32 R25, R0, R14, RZ ;  /* 0x0000000e00197227 */ /* 0x000fc800078e00ff */
[----:B------:R-:W-:-:S04]  /*2340*/  IMAD.HI.U32 R29, R0, R23, RZ ;  /* 0x00000017001d7227 */ /* 0x000fc800078e00ff */
[--C-:B------:R-:W-:Y:S02]  /*2350*/  @!P3 IMAD.IADD R19, R19, 0x1, -R22.reuse ;  /* 0x000000011313b824 */ /* 0x100fe400078e0a16 */
[----:B------:R-:W-:Y:S01]  /*2360*/  @!P5 IMAD.IADD R18, R18, 0x1, -R22 ;  /* 0x000000011212d824 */ /* 0x000fe200078e0a16 */
[----:B------:R-:W-:Y:S01]  /*2370*/  ISETP.GT.U32.AND P5, PT, R2, R24, PT ;  /* 0x000000180200720c */ /* 0x000fe20003fa4070 */
[----:B------:R-:W-:Y:S01]  /*2380*/  IMAD.MOV R25, RZ, RZ, -R25 ;  /* 0x000000ffff197224 */ /* 0x000fe200078e0a19 */
[----:B------:R-:W-:Y:S01]  /*2390*/  ISETP.GT.U32.AND P3, PT, R22, R19, PT ;  /* 0x000000131600720c */ /* 0x000fe20003f64070 */
[----:B------:R-:W-:Y:S02]  /*23a0*/  IMAD.MOV R29, RZ, RZ, -R29 ;  /* 0x000000ffff1d7224 */ /* 0x000fe400078e0a1d */
[----:B------:R-:W-:-:S04]  /*23b0*/  IMAD.HI.U32 R28, R0, R27, RZ ;  /* 0x0000001b001c7227 */ /* 0x000fc800078e00ff */
[C---:B------:R-:W-:Y:S01]  /*23c0*/  IMAD R25, R2.reuse, R25, R14 ;  /* 0x0000001902197224 */ /* 0x040fe200078e020e */
[----:B------:R-:W-:Y:S01]  /*23d0*/  IABS R14, R9 ;  /* 0x00000009000e7213 */ /* 0x000fe20000000000 */
[----:B------:R-:W-:Y:S02]  /*23e0*/  IMAD R23, R2, R29, R23 ;  /* 0x0000001d02177224 */ /* 0x000fe400078e0217 */
[----:B------:R-:W-:-:S04]  /*23f0*/  IMAD.HI.U32 R29, R0, R26, RZ ;  /* 0x0000001a001d7227 */ /* 0x000fc800078e00ff */
[----:B------:R-:W-:Y:S02]  /*2400*/  IMAD.MOV R28, RZ, RZ, -R28 ;  /* 0x000000ffff1c7224 */ /* 0x000fe400078e0a1c */
[----:B------:R-:W-:Y:S01]  /*2410*/  @!P2 IMAD.IADD R16, R16, 0x1, -R22 ;  /* 0x000000011010a824 */ /* 0x000fe200078e0a16 */
[C---:B------:R-:W-:Y:S01]  /*2420*/  ISETP.GT.U32.AND P2, PT, R2.reuse, R23, PT ;  /* 0x000000170200720c */ /* 0x040fe20003f44070 */
[----:B------:R-:W-:Y:S02]  /*2430*/  IMAD.MOV R12, RZ, RZ, -R29 ;  /* 0x000000ffff0c7224 */ /* 0x000fe400078e0a1d */
[----:B------:R-:W-:Y:S02]  /*2440*/  IMAD.MOV.U32 R29, RZ, RZ, R14 ;  /* 0x000000ffff1d7224 */ /* 0x000fe400078e000e */
[----:B------:R-:W-:Y:S01]  /*2450*/  @!P6 IMAD.MOV R18, RZ, RZ, -R18 ;  /* 0x000000ffff12e224 */ /* 0x000fe200078e0a12 */
[----:B------:R-:W-:Y:S01]  /*2460*/  ISETP.GE.AND P6, PT, R15, RZ, PT ;  /* 0x000000ff0f00720c */ /* 0x000fe20003fc6270 */
[----:B------:R-:W-:Y:S01]  /*2470*/  IMAD R27, R2, R28, R27 ;  /* 0x0000001c021b7224 */ /* 0x000fe200078e021b */
[----:B------:R-:W-:Y:S01]  /*2480*/  IABS R28, R8 ;  /* 0x00000008001c7213 */ /* 0x000fe20000000000 */
[----:B------:R-:W-:Y:S01]  /*2490*/  @!P5 IMAD.IADD R24, R24, 0x1, -R2 ;  /* 0x000000011818d824 */ /* 0x000fe200078e0a02 */
[----:B------:R-:W-:Y:S01]  /*24a0*/  ISETP.GE.AND P5, PT, R20, RZ, PT ;  /* 0x000000ff1400720c */ /* 0x000fe20003fa6270 */
[----:B------:R-:W-:-:S02]  /*24b0*/  @!P1 IMAD.IADD R17, R17, 0x1, -R22 ;  /* 0x0000000111119824 */ /* 0x000fc400078e0a16 */
[----:B------:R-:W-:Y:S02]  /*24c0*/  @!P3 IMAD.IADD R19, R19, 0x1, -R22 ;  /* 0x000000011313b824 */ /* 0x000fe400078e0a16 */
[----:B------:R-:W-:Y:S01]  /*24d0*/  IMAD.HI.U32 R22, R0, R29, RZ ;  /* 0x0000001d00167227 */ /* 0x000fe200078e00ff */
[----:B------:R-:W-:-:S03]  /*24e0*/  ISETP.GT.U32.AND P1, PT, R2, R25, PT ;  /* 0x000000190200720c */ /* 0x000fc60003f24070 */
[----:B------:R-:W-:-:S04]  /*24f0*/  IMAD.HI.U32 R14, R0, R28, RZ ;  /* 0x0000001c000e7227 */ /* 0x000fc800078e00ff */
[----:B------:R-:W-:Y:S02]  /*2500*/  IMAD.MOV R22, RZ, RZ, -R22 ;  /* 0x000000ffff167224 */ /* 0x000fe400078e0a16 */
[----:B------:R-:W-:Y:S02]  /*2510*/  IMAD.MOV R14, RZ, RZ, -R14 ;  /* 0x000000ffff0e7224 */ /* 0x000fe400078e0a0e */
[----:B------:R-:W-:Y:S01]  /*2520*/  IMAD R29, R2, R22, R29 ;  /* 0x00000016021d7224 */ /* 0x000fe200078e021d */
[----:B------:R-:W-:Y:S01]  /*2530*/  LOP3.LUT R22, RZ, R4, RZ, 0x33, !PT ;  /* 0x00000004ff167212 */ /* 0x000fe200078e33ff */
[----:B------:R-:W-:Y:S01]  /*2540*/  @!P2 IMAD.IADD R23, R23, 0x1, -R2 ;  /* 0x000000011717a824 */ /* 0x000fe200078e0a02 */
[----:B------:R-:W-:Y:S01]  /*2550*/  ISETP.NE.AND P2, PT, R4, RZ, PT ;  /* 0x000000ff0400720c */ /* 0x000fe20003f45270 */
[----:B------:R-:W-:Y:S02]  /*2560*/  @!P6 IMAD.MOV R17, RZ, RZ, -R17 ;  /* 0x000000ffff11e224 */ /* 0x000fe400078e0a11 */
[----:B------:R-:W-:Y:S01]  /*2570*/  IMAD R26, R2, R12, R26 ;  /* 0x0000000c021a7224 */ /* 0x000fe200078e021a */
[----:B------:R-:W-:Y:S01]  /*2580*/  SEL R18, R22, R18, !P2 ;  /* 0x0000001216127207 */ /* 0x000fe20005000000 */
[----:B------:R-:W2:Y:S01]  /*2590*/  LDL.LU R12, [R1+0x156c] ;  /* 0x00156c00010c7983 */ /* 0x000ea20000300800 */
[----:B------:R-:W-:-:S02]  /*25a0*/  @!P5 IMAD.MOV R16, RZ, RZ, -R16 ;  /* 0x000000ffff10d224 */ /* 0x000fc400078e0a10 */
[----:B------:R-:W-:Y:S01]  /*25b0*/  IMAD R28, R2, R14, R28 ;  /* 0x0000000e021c7224 */ /* 0x000fe200078e021c */
[----:B------:R-:W3:Y:S01]  /*25c0*/  LDL.LU R13, [R1+0x1568] ;  /* 0x00156800010d7983 */ /* 0x000ee20000300800 */
[----:B------:R-:W-:Y:S01]  /*25d0*/  @!P1 IMAD.IADD R25, R25, 0x1, -R2 ;  /* 0x0000000119199824 */ /* 0x000fe200078e0a02 */
[----:B------:R-:W-:Y:S02]  /*25e0*/  SEL R17, R22, R17, !P2 ;  /* 0x0000001116117207 */ /* 0x000fe40005000000 */
[----:B------:R-:W4:Y:S01]  /*25f0*/  LDL.LU R14, [R1+0x1564] ;  /* 0x00156400010e7983 */ /* 0x000f220000300800 */
[----:B------:R-:W-:Y:S02]  /*2600*/  ISETP.GE.AND P1, PT, R21, RZ, PT ;  /* 0x000000ff1500720c */ /* 0x000fe40003f26270 */
[----:B------:R-:W-:Y:S01]  /*2610*/  ISETP.GT.U32.AND P3, PT, R2, R27, PT ;  /* 0x0000001b0200720c */ /* 0x000fe20003f64070 */
[----:B------:R-:W5:Y:S01]  /*2620*/  LDL.LU R15, [R1+0x1560] ;  /* 0x00156000010f7983 */ /* 0x000f620000300800 */
[----:B------:R-:W-:-:S03]  /*2630*/  SEL R16, R22, R16, !P2 ;  /* 0x0000001016107207 */ /* 0x000fc60005000000 */
[----:B------:R-:W5:Y:S04]  /*2640*/  LDL.LU R20, [R1+0x155c] ;  /* 0x00155c0001147983 */ /* 0x000f680000300800 */
[----:B------:R-:W5:Y:S01]  /*2650*/  LDL.LU R21, [R1+0x1558] ;  /* 0x0015580001157983 */ /* 0x000f620000300800 */
[C---:B------:R-:W-:Y:S01]  /*2660*/  ISETP.GT.U32.AND P5, PT, R2.reuse, R25, PT ;  /* 0x000000190200720c */ /* 0x040fe20003fa4070 */
[----:B------:R-:W-:Y:S01]  /*2670*/  @!P1 IMAD.MOV R19, RZ, RZ, -R19 ;  /* 0x000000ffff139224 */ /* 0x000fe200078e0a13 */
[C---:B------:R-:W-:Y:S01]  /*2680*/  ISETP.GT.U32.AND P6, PT, R2.reuse, R23, PT ;  /* 0x000000170200720c */ /* 0x040fe20003fc4070 */
[----:B------:R0:W-:Y:S01]  /*2690*/  STL [R1+0x134], R18 ;  /* 0x0001341201007387 */ /* 0x0001e20000100800 */
[----:B------:R-:W-:Y:S01]  /*26a0*/  @!P3 IMAD.IADD R27, R27, 0x1, -R2 ;  /* 0x000000011b1bb824 */ /* 0x000fe200078e0a02 */
[----:B------:R-:W-:-:S02]  /*26b0*/  ISETP.GT.U32.AND P3, PT, R2, R24, PT ;  /* 0x000000180200720c */ /* 0x000fc40003f64070 */
[----:B------:R-:W-:Y:S02]  /*26c0*/  SEL R22, R22, R19, !P2 ;  /* 0x0000001316167207 */ /* 0x000fe40005000000 */
[----:B------:R-:W-:Y:S01]  /*26d0*/  IABS R4, R10 ;  /* 0x0000000a00047213 */ /* 0x000fe20000000000 */
[----:B0-----:R-:W5:Y:S01]  /*26e0*/  LDL.LU R18, [R1+0xc4] ;  /* 0x0000c40001127983 */ /* 0x001f620000300800 */
[----:B------:R-:W-:-:S03]  /*26f0*/  ISETP.GT.U32.AND P1, PT, R2, R27, PT ;  /* 0x0000001b0200720c */ /* 0x000fc60003f24070 */
[----:B------:R0:W-:Y:S04]  /*2700*/  STL [R1+0x130], R17 ;  /* 0x0001301101007387 */ /* 0x0001e80000100800 */
[----:B0-----:R-:W5:Y:S04]  /*2710*/  LDL.LU R17, [R1+0xc0] ;  /* 0x0000c00001117983 */ /* 0x001f680000300800 */
[----:B------:R0:W-:Y:S04]  /*2720*/  STL [R1+0x12c], R16 ;  /* 0x00012c1001007387 */ /* 0x0001e80000100800 */
[----:B0-----:R-:W3:Y:S01]  /*2730*/  LDL.LU R16, [R1+0xbc] ;  /* 0x0000bc0001107983 */ /* 0x001ee20000300800 */
[----:B------:R-:W-:Y:S01]  /*2740*/  ISETP.GT.U32.AND P2, PT, R2, R26, PT ;  /* 0x0000001a0200720c */ /* 0x000fe20003f44070 */
[--C-:B------:R-:W-:Y:S01]  /*2750*/  @!P3 IMAD.IADD R24, R24, 0x1, -R2.reuse ;  /* 0x000000011818b824 */ /* 0x100fe200078e0a02 */
[----:B------:R-:W-:Y:S01]  /*2760*/  ISETP.GT.U32.AND P3, PT, R2, R28, PT ;  /* 0x0000001c0200720c */ /* 0x000fe20003f64070 */
[----:B------:R-:W-:Y:S01]  /*2770*/  @!P5 IMAD.IADD R25, R25, 0x1, -R2 ;  /* 0x000000011919d824 */ /* 0x000fe200078e0a02 */
[----:B------:R-:W-:Y:S01]  /*2780*/  ISETP.GE.AND P5, PT, R3, RZ, PT ;  /* 0x000000ff0300720c */ /* 0x000fe20003fa6270 */
[----:B------:R-:W-:-:S04]  /*2790*/  IMAD.HI.U32 R3, R0, R4, RZ ;  /* 0x0000000400037227 */ /* 0x000fc800078e00ff */
[----:B------:R-:W-:-:S04]  /*27a0*/  @!P1 IMAD.IADD R27, R27, 0x1, -R2 ;  /* 0x000000011b1b9824 */ /* 0x000fc800078e0a02 */
[--C-:B------:R-:W-:Y:S01]  /*27b0*/  @!P2 IMAD.IADD R26, R26, 0x1, -R2.reuse ;  /* 0x000000011a1aa824 */ /* 0x100fe200078e0a02 */
[----:B------:R-:W-:Y:S01]  /*27c0*/  ISETP.GE.AND P1, PT, R6, RZ, PT ;  /* 0x000000ff0600720c */ /* 0x000fe20003f26270 */
[----:B------:R-:W-:Y:S01]  /*27d0*/  @!P6 IMAD.IADD R23, R23, 0x1, -R2 ;  /* 0x000000011717e824 */ /* 0x000fe200078e0a02 */
[C---:B------:R-:W-:Y:S01]  /*27e0*/  ISETP.GT.U32.AND P6, PT, R2.reuse, R29, PT ;  /* 0x0000001d0200720c */ /* 0x040fe20003fc4070 */
[----:B------:R-:W-:Y:S01]  /*27f0*/  @!P4 IMAD.MOV R24, RZ, RZ, -R24 ;  /* 0x000000ffff18c224 */ /* 0x000fe200078e0a18 */
[----:B------:R-:W-:Y:S01]  /*2800*/  ISETP.GT.U32.AND P4, PT, R2, R26, PT ;  /* 0x0000001a0200720c */ /* 0x000fe20003f84070 */
[----:B------:R-:W-:Y:S02]  /*2810*/  IMAD.MOV R3, RZ, RZ, -R3 ;  /* 0x000000ffff037224 */ /* 0x000fe400078e0a03 */
[----:B------:R-:W-:Y:S01]  /*2820*/  @!P3 IMAD.IADD R28, R28, 0x1, -R2 ;  /* 0x000000011c1cb824 */ /* 0x000fe200078e0a02 */
[----:B------:R-:W-:Y:S01]  /*2830*/  ISETP.GE.AND P3, PT, R8, RZ, PT ;  /* 0x000000ff0800720c */ /* 0x000fe20003f66270 */
[----:B------:R0:W-:Y:S01]  /*2840*/  STL [R1+0x128], R22 ;  /* 0x0001281601007387 */ /* 0x0001e20000100800 */
[----:B------:R-:W-:-:S02]  /*2850*/  IMAD R3, R2, R3, R4 ;  /* 0x0000000302037224 */ /* 0x000fc400078e0204 */
[----:B------:R-:W-:Y:S01]  /*2860*/  IMAD.MOV.U32 R8, RZ, RZ, R23 ;  /* 0x000000ffff087224 */ /* 0x000fe200078e0017 */
[----:B------:R-:W-:Y:S01]  /*2870*/  ISETP.GE.AND P2, PT, R7, RZ, PT ;  /* 0x000000ff0700720c */ /* 0x000fe20003f46270 */
[----:B------:R-:W-:Y:S02]  /*2880*/  IMAD.MOV.U32 R7, RZ, RZ, R27 ;  /* 0x000000ffff077224 */ /* 0x000fe400078e001b */
[----:B------:R-:W-:Y:S02]  /*2890*/  @!P5 IMAD.MOV R8, RZ, RZ, -R8 ;  /* 0x000000ffff08d224 */ /* 0x000fe400078e0a08 */
[----:B0-----:R-:W-:Y:S01]  /*28a0*/  IMAD.MOV.U32 R22, RZ, RZ, R25 ;  /* 0x000000ffff167224 */ /* 0x001fe200078e0019 */
[----:B------:R-:W-:Y:S01]  /*28b0*/  ISETP.GT.U32.AND P5, PT, R2, R3, PT ;  /* 0x000000030200720c */ /* 0x000fe20003fa4070 */
[----:B------:R-:W-:Y:S02]  /*28c0*/  @!P1 IMAD.MOV R7, RZ, RZ, -R7 ;  /* 0x000000ffff079224 */ /* 0x000fe400078e0a07 */
[----:B------:R-:W-:Y:S01]  /*28d0*/  @!P0 IMAD.MOV R22, RZ, RZ, -R22 ;  /* 0x000000ffff168224 */ /* 0x000fe200078e0a16 */
[----:B------:R0:W-:Y:S01]  /*28e0*/  STL [R1+0x8], R24 ;  /* 0x0000081801007387 */ /* 0x0001e20000100800 */
[----:B------:R-:W-:-:S02]  /*28f0*/  @!P6 IMAD.IADD R29, R29, 0x1, -R2 ;  /* 0x000000011d1de824 */ /* 0x000fc400078e0a02 */
[----:B------:R-:W-:Y:S01]  /*2900*/  @!P4 IMAD.IADD R26, R26, 0x1, -R2 ;  /* 0x000000011a1ac824 */ /* 0x000fe200078e0a02 */
[----:B------:R1:W-:Y:S01]  /*2910*/  STL [R1+0xb8], R22 ;  /* 0x0000b81601007387 */ /* 0x0003e20000100800 */
[----:B------:R-:W-:-:S03]  /*2920*/  ISETP.GT.U32.AND P0, PT, R2, R28, PT ;  /* 0x0000001c0200720c */ /* 0x000fc60003f04070 */
[----:B------:R-:W-:Y:S01]  /*2930*/  STL [R1+0xb4], R8 ;  /* 0x0000b40801007387 */ /* 0x000fe20000100800 */
[----:B------:R-:W-:-:S03]  /*2940*/  ISETP.GT.U32.AND P6, PT, R2, R29, PT ;  /* 0x0000001d0200720c */ /* 0x000fc60003fc4070 */
[----:B------:R-:W-:Y:S04]  /*2950*/  STL [R1+0xb0], R7 ;  /* 0x0000b00701007387 */ /* 0x000fe80000100800 */
[----:B0-----:R-:W5:Y:S01]  /*2960*/  LDL.LU R24, [R1+0x2c] ;  /* 0x00002c0001187983 */ /* 0x001f620000300800 */
[--C-:B------:R-:W-:Y:S01]  /*2970*/  @!P5 IMAD.IADD R3, R3, 0x1, -R2.reuse ;  /* 0x000000010303d824 */ /* 0x100fe200078e0a02 */
[----:B------:R-:W-:Y:S01]  /*2980*/  ISETP.GE.AND P1, PT, R9, RZ, PT ;  /* 0x000000ff0900720c */ /* 0x000fe20003f26270 */
[----:B------:R-:W-:-:S03]  /*2990*/  @!P0 IMAD.IADD R28, R28, 0x1, -R2 ;  /* 0x000000011c1c8824 */ /* 0x000fc600078e0a02 */
[----:B------:R-:W-:Y:S01]  /*29a0*/  @!P6 IMAD.IADD R29, R29, 0x1, -R2 ;  /* 0x000000011d1de824 */ /* 0x000fe200078e0a02 */
[----:B------:R-:W-:Y:S01]  /*29b0*/  ISETP.GE.AND P6, PT, R11, RZ, PT ;  /* 0x000000ff0b00720c */ /* 0x000fe20003fc6270 */
[----:B-1----:R-:W5:Y:S01]  /*29c0*/  LDL.LU R22, [R1+0x30] ;  /* 0x0000300001167983 */ /* 0x002f620000300800 */
[----:B------:R-:W-:Y:S02]  /*29d0*/  ISETP.GE.AND P0, PT, R10, RZ, PT ;  /* 0x000000ff0a00720c */ /* 0x000fe40003f06270 */
[----:B--2---:R-:W-:Y:S02]  /*29e0*/  IABS R4, R12 ;  /* 0x0000000c00047213 */ /* 0x004fe40000000000 */
[----:B------:R-:W-:Y:S01]  /*29f0*/  ISETP.GE.AND P5, PT, R12, RZ, PT ;  /* 0x000000ff0c00720c */ /* 0x000fe20003fa6270 */
[----:B------:R-:W-:-:S04]  /*2a00*/  IMAD.MOV.U32 R12, RZ, RZ, R28 ;  /* 0x000000ffff0c7224 */ /* 0x000fc800078e001c */
[----:B------:R-:W-:Y:S02]  /*2a10*/  @!P3 IMAD.MOV R12, RZ, RZ, -R12 ;  /* 0x000000ffff0cb224 */ /* 0x000fe400078e0a0c */
[----:B---3--:R-:W-:Y:S01]  /*2a20*/  IMAD.MOV.U32 R19, RZ, RZ, R16 ;  /* 0x000000ffff137224 */ /* 0x008fe200078e0010 */
[----:B------:R-:W-:-:S05]  /*2a30*/  IABS R16, R11 ;  /* 0x0000000b00107213 */ /* 0x000fca0000000000 */
[----:B------:R-:W-:-:S04]  /*2a40*/  IMAD.HI.U32 R6, R0, R16, RZ ;  /* 0x0000001000067227 */ /* 0x000fc800078e00ff */
[----:B------:R-:W-:-:S04]  /*2a50*/  IMAD.MOV R6, RZ, RZ, -R6 ;  /* 0x000000ffff067224 */ /* 0x000fc800078e0a06 */
[----:B------:R-:W-:-:S05]  /*2a60*/  IMAD R6, R2, R6, R16 ;  /* 0x0000000602067224 */ /* 0x000fca00078e0210 */
[----:B------:R-:W-:Y:S01]  /*2a70*/  ISETP.GT.U32.AND P4, PT, R2, R6, PT ;  /* 0x000000060200720c */ /* 0x000fe20003f84070 */
[----:B------:R-:W-:Y:S02]  /*2a80*/  IMAD.MOV.U32 R16, RZ, RZ, R26 ;  /* 0x000000ffff107224 */ /* 0x000fe400078e001a */
[----:B------:R-:W-:-:S10]  /*2a90*/  IMAD.MOV.U32 R11, RZ, RZ, R29 ;  /* 0x000000ffff0b7224 */ /* 0x000fd400078e001d */
[----:B------:R-:W-:Y:S01]  /*2aa0*/  @!P4 IMAD.IADD R6, R6, 0x1, -R2 ;  /* 0x000000010606c824 */ /* 0x000fe200078e0a02 */
[----:B------:R-:W-:Y:S01]  /*2ab0*/  ISETP.GT.U32.AND P4, PT, R2, R3, PT ;  /* 0x000000030200720c */ /* 0x000fe20003f84070 */
[----:B------:R-:W-:Y:S02]  /*2ac0*/  @!P2 IMAD.MOV R16, RZ, RZ, -R16 ;  /* 0x000000ffff10a224 */ /* 0x000fe400078e0a10 */
[----:B------:R-:W-:-:S03]  /*2ad0*/  @!P1 IMAD.MOV R11, RZ, RZ, -R11 ;  /* 0x000000ffff0b9224 */ /* 0x000fc600078e0a0b */
[----:B------:R-:W-:Y:S04]  /*2ae0*/  STL [R1+0x9c], R16 ;  /* 0x00009c1001007387 */ /* 0x000fe80000100800 */
[----:B------:R-:W-:Y:S03]  /*2af0*/  STL [R1+0x70], R12 ;  /* 0x0000700c01007387 */ /* 0x000fe60000100800 */
[----:B------:R-:W-:Y:S01]  /*2b00*/  @!P4 IMAD.IADD R3, R3, 0x1, -R2 ;  /* 0x000000010303c824 */ /* 0x000fe200078e0a02 */
[----:B------:R0:W-:Y:S03]  /*2b10*/  STL [R1+0x78], R11 ;  /* 0x0000780b01007387 */ /* 0x0001e60000100800 */
[----:B0-----:R-:W-:-:S04]  /*2b20*/  IMAD.MOV.U32 R11, RZ, RZ, R3 ;  /* 0x000000ffff0b7224 */ /* 0x001fc800078e0003 */
[----:B------:R-:W-:-:S05]  /*2b30*/  @!P0 IMAD.MOV R11, RZ, RZ, -R11 ;  /* 0x000000ffff0b8224 */ /* 0x000fca00078e0a0b */
[----:B------:R-:W-:Y:S04]  /*2b40*/  STL [R1+0x80], R11 ;  /* 0x0000800b01007387 */ /* 0x000fe80000100800 */
[----:B------:R-:W2:Y:S04]  /*2b50*/  LDL.LU R28, [R1+0xc] ;  /* 0x00000c00011c7983 */ /* 0x000ea80000300800 */
[----:B------:R-:W3:Y:S04]  /*2b60*/  LDL.LU R23, [R1+0x10] ;  /* 0x0000100001177983 */ /* 0x000ee80000300800 */
[----:B------:R-:W2:Y:S01]  /*2b70*/  LDL.LU R26, [R1+0x14] ;  /* 0x00001400011a7983 */ /* 0x000ea20000300800 */
[----:B------:R-:W-:-:S04]  /*2b80*/  IMAD.HI.U32 R7, R0, R4, RZ ;  /* 0x0000000400077227 */ /* 0x000fc800078e00ff */
[----:B------:R-:W-:-:S04]  /*2b90*/  IMAD.MOV R7, RZ, RZ, -R7 ;  /* 0x000000ffff077224 */ /* 0x000fc800078e0a07 */
[----:B------:R-:W-:-:S05]  /*2ba0*/  IMAD R4, R2, R7, R4 ;  /* 0x0000000702047224 */ /* 0x000fca00078e0204 */
[C---:B------:R-:W-:Y:S02]  /*2bb0*/  ISETP.GT.U32.AND P3, PT, R2.reuse, R4, PT ;  /* 0x000000040200720c */ /* 0x040fe40003f64070 */
[----:B------:R-:W-:Y:S02]  /*2bc0*/  IABS R8, R13 ;  /* 0x0000000d00087213 */ /* 0x000fe40000000000 */
[----:B------:R-:W-:-:S03]  /*2bd0*/  ISETP.GT.U32.AND P2, PT, R2, R6, PT ;  /* 0x000000060200720c */ /* 0x000fc60003f44070 */
[----:B------:R-:W-:Y:S01]  /*2be0*/  IMAD.HI.U32 R7, R0, R8, RZ ;  /* 0x0000000800077227 */ /* 0x000fe200078e00ff */
[----:B----4-:R-:W-:-:S05]  /*2bf0*/  IABS R9, R14 ;  /* 0x0000000e00097213 */ /* 0x010fca0000000000 */
[----:B------:R-:W-:Y:S02]  /*2c00*/  @!P3 IMAD.IADD R4, R4, 0x1, -R2 ;  /* 0x000000010404b824 */ /* 0x000fe400078e0a02 */
[----:B------:R-:W-:Y:S02]  /*2c10*/  IMAD.MOV R7, RZ, RZ, -R7 ;  /* 0x000000ffff077224 */ /* 0x000fe400078e0a07 */
[----:B------:R-:W-:Y:S01]  /*2c20*/  IMAD.HI.U32 R10, R0, R9, RZ ;  /* 0x00000009000a7227 */ /* 0x000fe200078e00ff */
[C---:B------:R-:W-:Y:S02]  /*2c30*/  ISETP.GT.U32.AND P0, PT, R2.reuse, R4, PT ;  /* 0x000000040200720c */ /* 0x040fe40003f04070 */
[----:B-----5:R-:W-:Y:S01]  /*2c40*/  IABS R12, R24 ;  /* 0x00000018000c7213 */ /* 0x020fe20000000000 */
[----:B------:R-:W-:Y:S02]  /*2c50*/  IMAD R8, R2, R7, R8 ;  /* 0x0000000702087224 */ /* 0x000fe400078e0208 */
[----:B------:R-:W-:-:S02]  /*2c60*/  @!P2 IMAD.IADD R6, R6, 0x1, -R2 ;  /* 0x000000010606a824 */ /* 0x000fc400078e0a02 */
[----:B------:R-:W-:Y:S01]  /*2c70*/  IMAD.MOV R10, RZ, RZ, -R10 ;  /* 0x000000ffff0a7224 */ /* 0x000fe200078e0a0a */
[----:B------:R-:W-:Y:S01]  /*2c80*/  ISETP.GE.AND P1, PT, R13, RZ, PT ;  /* 0x000000ff0d00720c */ /* 0x000fe20003f26270 */
[----:B------:R-:W-:Y:S01]  /*2c90*/  @!P6 IMAD.MOV R6, RZ, RZ, -R6 ;  /* 0x000000ffff06e224 */ /* 0x000fe200078e0a06 */
[----:B------:R-:W-:Y:S01]  /*2ca0*/  ISETP.GT.U32.AND P6, PT, R2, R8, PT ;  /* 0x000000080200720c */ /* 0x000fe20003fc4070 */
[----:B------:R-:W-:-:S04]  /*2cb0*/  IMAD.HI.U32 R13, R0, R12, RZ ;  /* 0x0000000c000d7227 */ /* 0x000fc800078e00ff */
[----:B------:R-:W-:Y:S02]  /*2cc0*/  IMAD R9, R2, R10, R9 ;  /* 0x0000000a02097224 */ /* 0x000fe400078e0209 */
[----:B------:R-:W-:Y:S02]  /*2cd0*/  IMAD.MOV R13, RZ, RZ, -R13 ;  /* 0x000000ffff0d7224 */ /* 0x000fe400078e0a0d */
[----:B------:R-:W-:Y:S01]  /*2ce0*/  @!P0 IMAD.IADD R4, R4, 0x1, -R2 ;  /* 0x0000000104048824 */ /* 0x000fe200078e0a02 */
[C---:B------:R-:W-:Y:S01]  /*2cf0*/  ISETP.GT.U32.AND P0, PT, R2.reuse, R9, PT ;  /* 0x000000090200720c */ /* 0x040fe20003f04070 */
[----:B------:R-:W-:Y:S02]  /*2d00*/  IMAD R12, R2, R13, R12 ;  /* 0x0000000d020c7224 */ /* 0x000fe400078e020c */
[----:B------:R-:W-:-:S03]  /*2d10*/  @!P6 IMAD.IADD R8, R8, 0x1, -R2 ;  /* 0x000000010808e824 */ /* 0x000fc600078e0a02 */
[----:B------:R-:W-:Y:S01]  /*2d20*/  ISETP.GT.U32.AND P6, PT, R2, R12, PT ;  /* 0x0000000c0200720c */ /* 0x000fe20003fc4070 */
[----:B------:R-:W-:Y:S01]  /*2d30*/  IMAD.MOV.U32 R16, RZ, RZ, R4 ;  /* 0x000000ffff107224 */ /* 0x000fe200078e0004 */
[----:B------:R-:W-:Y:S02]  /*2d40*/  ISETP.GE.AND P4, PT, R14, RZ, PT ;  /* 0x000000ff0e00720c */ /* 0x000fe40003f86270 */
[----:B------:R-:W-:Y:S01]  /*2d50*/  IABS R14, R20 ;  /* 0x00000014000e7213 */ /* 0x000fe20000000000 */
[----:B------:R-:W-:Y:S02]  /*2d60*/  @!P5 IMAD.MOV R16, RZ, RZ, -R16 ;  /* 0x000000ffff10d224 */ /* 0x000fe400078e0a10 */
[--C-:B------:R-:W-:Y:S01]  /*2d70*/  @!P0 IMAD.IADD R9, R9, 0x1, -R2.reuse ;  /* 0x0000000109098824 */ /* 0x100fe200078e0a02 */
[----:B------:R-:W-:Y:S01]  /*2d80*/  ISETP.GT.U32.AND P0, PT, R2, R8, PT ;  /* 0x000000080200720c */ /* 0x000fe20003f04070 */
[----:B------:R0:W-:Y:S04]  /*2d90*/  STL [R1+0x98], R6 ;  /* 0x0000980601007387 */ /* 0x0001e80000100800 */
[----:B------:R-:W-:Y:S01]  /*2da0*/  STL [R1+0x94], R16 ;  /* 0x0000941001007387 */ /* 0x000fe20000100800 */
[----:B------:R-:W-:-:S03]  /*2db0*/  @!P6 IMAD.IADD R12, R12, 0x1, -R2 ;  /* 0x000000010c0ce824 */ /* 0x000fc600078e0a02 */
[----:B------:R-:W4:Y:S01]  /*2dc0*/  LDL.LU R25, [R1+0x18] ;  /* 0x0000180001197983 */ /* 0x000f220000300800 */
[----:B0-----:R-:W-:Y:S01]  /*2dd0*/  IMAD.MOV.U32 R6, RZ, RZ, R14 ;  /* 0x000000ffff067224 */ /* 0x001fe200078e000e */
[C---:B------:R-:W-:Y:S02]  /*2de0*/  ISETP.GT.U32.AND P5, PT, R2.reuse, R9, PT ;  /* 0x000000090200720c */ /* 0x040fe40003fa4070 */
[----:B------:R-:W-:Y:S01]  /*2df0*/  ISETP.GT.U32.AND P6, PT, R2, R12, PT ;  /* 0x0000000c0200720c */ /* 0x000fe20003fc4070 */
[----:B------:R-:W-:Y:S01]  /*2e00*/  IMAD.HI.U32 R13, R0, R6, RZ ;  /* 0x00000006000d7227 */ /* 0x000fe200078e00ff */
[----:B------:R-:W-:-:S03]  /*2e10*/  ISETP.GE.AND P3, PT, R22, RZ, PT ;  /* 0x000000ff1600720c */ /* 0x000fc60003f66270 */
[----:B------:R-:W-:Y:S02]  /*2e20*/  @!P0 IMAD.IADD R8, R8, 0x1, -R2 ;  /* 0x0000000108088824 */ /* 0x000fe400078e0a02 */
[----:B------:R-:W-:Y:S01]  /*2e30*/  IMAD.MOV R13, RZ, RZ, -R13 ;  /* 0x000000ffff0d7224 */ /* 0x000fe200078e0a0d */
[----:B------:R-:W-:Y:S01]  /*2e40*/  IABS R11, R22 ;  /* 0x00000016000b7213 */ /* 0x000fe20000000000 */
[----:B------:R-:W-:Y:S01]  /*2e50*/  IMAD.MOV.U32 R22, RZ, RZ, R8 ;  /* 0x000000ffff167224 */ /* 0x000fe200078e0008 */
[----:B------:R-:W-:Y:S01]  /*2e60*/  ISETP.GE.AND P2, PT, R24, RZ, PT ;  /* 0x000000ff1800720c */ /* 0x000fe20003f46270 */
[----:B------:R-:W-:Y:S01]  /*2e70*/  IMAD R6, R2, R13, R6 ;  /* 0x0000000d02067224 */ /* 0x000fe200078e0206 */
[----:B------:R-:W5:Y:S01]  /*2e80*/  LDL.LU R24, [R1+0x1c] ;  /* 0x00001c0001187983 */ /* 0x000f620000300800 */
[----:B------:R-:W-:Y:S02]  /*2e90*/  @!P1 IMAD.MOV R22, RZ, RZ, -R22 ;  /* 0x000000ffff169224 */ /* 0x000fe400078e0a16 */
[----:B------:R-:W-:-:S02]  /*2ea0*/  @!P5 IMAD.IADD R9, R9, 0x1, -R2 ;  /* 0x000000010909d824 */ /* 0x000fc400078e0a02 */
[----:B------:R-:W-:Y:S01]  /*2eb0*/  @!P6 IMAD.IADD R12, R12, 0x1, -R2 ;  /* 0x000000010c0ce824 */ /* 0x000fe200078e0a02 */
[----:B------:R0:W-:Y:S02]  /*2ec0*/  STL [R1+0x90], R22 ;  /* 0x0000901601007387 */ /* 0x0001e40000100800 */
[----:B0-----:R-:W-:-:S04]  /*2ed0*/  IMAD.MOV.U32 R22, RZ, RZ, R9 ;  /* 0x000000ffff167224 */ /* 0x001fc800078e0009 */
[----:B------:R-:W-:-:S05]  /*2ee0*/  @!P4 IMAD.MOV R22, RZ, RZ, -R22 ;  /* 0x000000ffff16c224 */ /* 0x000fca00078e0a16 */
[----:B------:R0:W-:Y:S01]  /*2ef0*/  STL [R1+0x8c], R22 ;  /* 0x00008c1601007387 */ /* 0x0001e20000100800 */
[----:B--2---:R-:W-:-:S05]  /*2f00*/  IABS R4, R26 ;  /* 0x0000001a00047213 */ /* 0x004fca0000000000 */
[----:B------:R-:W-:-:S04]  /*2f10*/  IMAD.HI.U32 R13, R0, R4, RZ ;  /* 0x00000004000d7227 */ /* 0x000fc800078e00ff */
[----:B------:R-:W-:-:S04]  /*2f20*/  IMAD.MOV R13, RZ, RZ, -R13 ;  /* 0x000000ffff0d7224 */ /* 0x000fc800078e0a0d */
[----:B------:R-:W-:Y:S02]  /*2f30*/  IMAD R4, R2, R13, R4 ;  /* 0x0000000d02047224 */ /* 0x000fe400078e0204 */
[----:B------:R-:W-:-:S04]  /*2f40*/  IMAD.MOV.U32 R13, RZ, RZ, R12 ;  /* 0x000000ffff0d7224 */ /* 0x000fc800078e000c */
[----:B------:R-:W-:-:S05]  /*2f50*/  @!P2 IMAD.MOV R13, RZ, RZ, -R13 ;  /* 0x000000ffff0da224 */ /* 0x000fca00078e0a0d */
[----:B------:R1:W-:Y:S04]  /*2f60*/  STL [R1+0x88], R13 ;  /* 0x0000880d01007387 */ /* 0x0003e80000100800 */
[----:B0-----:R-:W2:Y:S01]  /*2f70*/  LDL.LU R22, [R1+0x20] ;  /* 0x0000200001167983 */ /* 0x001ea20000300800 */
[----:B------:R-:W-:Y:S01]  /*2f80*/  IABS R10, R15 ;  /* 0x0000000f000a7213 */ /* 0x000fe20000000000 */
[----:B------:R-:W-:Y:S01]  /*2f90*/  IMAD.HI.U32 R7, R0, R11, RZ ;  /* 0x0000000b00077227 */ /* 0x000fe200078e00ff */
[----:B------:R-:W-:Y:S01]  /*2fa0*/  IABS R3, R21 ;  /* 0x0000001500037213 */ /* 0x000fe20000000000 */
[----:B------:R-:W2:Y:S02]  /*2fb0*/  LDL.LU R27, [R1+0x24] ;  /* 0x00002400011b7983 */ /* 0x000ea40000300800 */
[----:B------:R-:W-:-:S02]  /*2fc0*/  IMAD.MOV R7, RZ, RZ, -R7 ;  /* 0x000000ffff077224 */ /* 0x000fc400078e0a07 */
[----:B------:R-:W-:-:S04]  /*2fd0*/  IMAD.HI.U32 R14, R0, R10, RZ ;  /* 0x0000000a000e7227 */ /* 0x000fc800078e00ff */
[----:B------:R-:W-:Y:S02]  /*2fe0*/  IMAD R11, R2, R7, R11 ;  /* 0x00000007020b7224 */ /* 0x000fe400078e020b */
[----:B------:R-:W-:-:S03]  /*2ff0*/  IMAD.MOV R14, RZ, RZ, -R14 ;  /* 0x000000ffff0e7224 */ /* 0x000fc600078e0a0e */
[C---:B------:R-:W-:Y:S01]  /*3000*/  ISETP.GT.U32.AND P0, PT, R2.reuse, R11, PT ;  /* 0x0000000b0200720c */ /* 0x040fe20003f04070 */
[----:B------:R-:W-:Y:S02]  /*3010*/  IMAD R10, R2, R14, R10 ;  /* 0x0000000e020a7224 */ /* 0x000fe400078e020a */
[----:B------:R-:W-:-:S03]  /*3020*/  IMAD.HI.U32 R7, R0, R3, RZ ;  /* 0x0000000300077227 */ /* 0x000fc600078e00ff */
[----:B------:R-:W-:Y:S01]  /*3030*/  ISETP.GT.U32.AND P1, PT, R2, R10, PT ;  /* 0x0000000a0200720c */ /* 0x000fe20003f24070 */
[----:B------:R-:W-:-:S04]  /*3040*/  IMAD.MOV R7, RZ, RZ, -R7 ;  /* 0x000000ffff077224 */ /* 0x000fc800078e0a07 */
[----:B------:R-:W-:Y:S01]  /*3050*/  IMAD R3, R2, R7, R3 ;  /* 0x0000000702037224 */ /* 0x000fe200078e0203 */
[----:B---3--:R-:W-:Y:S01]  /*3060*/  IABS R7, R23 ;  /* 0x0000001700077213 */ /* 0x008fe20000000000 */
[----:B------:R-:W-:-:S04]  /*3070*/  @!P0 IMAD.IADD R11, R11, 0x1, -R2 ;  /* 0x000000010b0b8824 */ /* 0x000fc800078e0a02 */
[----:B------:R-:W-:-:S04]  /*3080*/  IMAD.HI.U32 R16, R0, R7, RZ ;  /* 0x0000000700107227 */ /* 0x000fc800078e00ff */
[----:B------:R-:W-:Y:S01]  /*3090*/  @!P1 IMAD.IADD R10, R10, 0x1, -R2 ;  /* 0x000000010a0a9824 */ /* 0x000fe200078e0a02 */
[----:B------:R-:W-:Y:S01]  /*30a0*/  ISETP.GT.U32.AND P1, PT, R2, R11, PT ;  /* 0x0000000b0200720c */ /* 0x000fe20003f24070 */
[----:B------:R-:W-:-:S04]  /*30b0*/  IMAD.MOV R16, RZ, RZ, -R16 ;  /* 0x000000ffff107224 */ /* 0x000fc800078e0a10 */
[----:B------:R-:W-:-:S08]  /*30c0*/  IMAD R7, R2, R16, R7 ;  /* 0x0000001002077224 */ /* 0x000fd000078e0207 */
[----:B------:R-:W-:Y:S01]  /*30d0*/  @!P1 IMAD.IADD R11, R11, 0x1, -R2 ;  /* 0x000000010b0b9824 */ /* 0x000fe200078e0a02 */
[C---:B------:R-:W-:Y:S02]  /*30e0*/  ISETP.GT.U32.AND P1, PT, R2.reuse, R7, PT ;  /* 0x000000070200720c */ /* 0x040fe40003f24070 */
[C---:B------:R-:W-:Y:S02]  /*30f0*/  ISETP.GT.U32.AND P5, PT, R2.reuse, R6, PT ;  /* 0x000000060200720c */ /* 0x040fe40003fa4070 */
[----:B------:R-:W-:-:S09]  /*3100*/  ISETP.GT.U32.AND P6, PT, R2, R3, PT ;  /* 0x000000030200720c */ /* 0x000fd20003fc4070 */
[--C-:B------:R-:W-:Y:S01]  /*3110*/  @!P1 IMAD.IADD R7, R7, 0x1, -R2.reuse ;  /* 0x0000000107079824 */ /* 0x100fe200078e0a02 */
[----:B------:R-:W-:Y:S02]  /*3120*/  ISETP.GE.AND P1, PT, R23, RZ, PT ;  /* 0x000000ff1700720c */ /* 0x000fe40003f26270 */
[----:B------:R-:W3:Y:S01]  /*3130*/  LDL.LU R23, [R1+0x28] ;  /* 0x0000280001177983 */ /* 0x000ee20000300800 */
[--C-:B------:R-:W-:Y:S01]  /*3140*/  @!P5 IMAD.IADD R6, R6, 0x1, -R2.reuse ;  /* 0x000000010606d824 */ /* 0x100fe200078e0a02 */
[C---:B------:R-:W-:Y:S01]  /*3150*/  ISETP.GT.U32.AND P5, PT, R2.reuse, R10, PT ;  /* 0x0000000a0200720c */ /* 0x040fe20003fa4070 */
[----:B------:R-:W-:Y:S01]  /*3160*/  @!P6 IMAD.IADD R3, R3, 0x1, -R2 ;  /* 0x000000010303e824 */ /* 0x000fe200078e0a02 */
[----:B------:R-:W-:Y:S02]  /*3170*/  ISETP.GE.AND P0, PT, R15, RZ, PT ;  /* 0x000000ff0f00720c */ /* 0x000fe40003f06270 */
[----:B------:R-:W-:Y:S02]  /*3180*/  IABS R14, R28 ;  /* 0x0000001c000e7213 */ /* 0x000fe40000000000 */
[----:B------:R-:W-:-:S02]  /*3190*/  ISETP.GT.U32.AND P6, PT, R2, R6, PT ;  /* 0x000000060200720c */ /* 0x000fc40003fc4070 */
[----:B------:R-:W-:Y:S01]  /*31a0*/  ISETP.GT.U32.AND P4, PT, R2, R3, PT ;  /* 0x000000030200720c */ /* 0x000fe20003f84070 */
[----:B------:R-:W-:Y:S01]  /*31b0*/  IMAD.HI.U32 R8, R0, R14, RZ ;  /* 0x0000000e00087227 */ /* 0x000fe200078e00ff */
[----:B----4-:R-:W-:-:S03]  /*31c0*/  IABS R9, R25 ;  /* 0x0000001900097213 */ /* 0x010fc60000000000 */
[----:B------:R-:W-:Y:S01]  /*31d0*/  @!P5 IMAD.IADD R10, R10, 0x1, -R2 ;  /* 0x000000010a0ad824 */ /* 0x000fe200078e0a02 */
[----:B------:R-:W-:Y:S01]  /*31e0*/  ISETP.GE.AND P5, PT, R20, RZ, PT ;  /* 0x000000ff1400720c */ /* 0x000fe20003fa6270 */
[----:B------:R-:W-:Y:S02]  /*31f0*/  IMAD.MOV R8, RZ, RZ, -R8 ;  /* 0x000000ffff087224 */ /* 0x000fe400078e0a08 */
[----:B-1----:R-:W-:-:S04]  /*3200*/  IMAD.HI.U32 R13, R0, R9, RZ ;  /* 0x00000009000d7227 */ /* 0x002fc800078e00ff */
[----:B------:R-:W-:Y:S02]  /*3210*/  @!P3 IMAD.MOV R11, RZ, RZ, -R11 ;  /* 0x000000ffff0bb224 */ /* 0x000fe400078e0a0b */
[----:B------:R-:W-:Y:S02]  /*3220*/  @!P0 IMAD.MOV R10, RZ, RZ, -R10 ;  /* 0x000000ffff0a8224 */ /* 0x000fe400078e0a0a */
[----:B------:R-:W-:Y:S02]  /*3230*/  IMAD R8, R2, R8, R14 ;  /* 0x0000000802087224 */ /* 0x000fe400078e020e */
[--C-:B------:R-:W-:Y:S02]  /*3240*/  @!P6 IMAD.IADD R6, R6, 0x1, -R2.reuse ;  /* 0x000000010606e824 */ /* 0x100fe400078e0a02 */
[----:B------:R-:W-:Y:S01]  /*3250*/  IMAD.MOV R14, RZ, RZ, -R13 ;  /* 0x000000ffff0e7224 */ /* 0x000fe200078e0a0d */
[----:B------:R-:W-:Y:S01]  /*3260*/  STL [R1+0x84], R11 ;  /* 0x0000840b01007387 */ /* 0x000fe20000100800 */
[----:B------:R-:W-:Y:S01]  /*3270*/  @!P4 IMAD.IADD R3, R3, 0x1, -R2 ;  /* 0x000000010303c824 */ /* 0x000fe200078e0a02 */
[----:B------:R-:W-:Y:S01]  /*3280*/  ISETP.GE.AND P4, PT, R21, RZ, PT ;  /* 0x000000ff1500720c */ /* 0x000fe20003f86270 */
[C---:B------:R-:W-:Y:S01]  /*3290*/  IMAD R9, R2.reuse, R14, R9 ;  /* 0x0000000e02097224 */ /* 0x040fe200078e0209 */
[----:B------:R0:W-:Y:S01]  /*32a0*/  STL [R1+0x7c], R10 ;  /* 0x00007c0a01007387 */ /* 0x0001e20000100800 */
[----:B------:R-:W-:Y:S01]  /*32b0*/  ISETP.GT.U32.AND P0, PT, R2, R7, PT ;  /* 0x000000070200720c */ /* 0x000fe20003f04070 */
[----:B0-----:R-:W-:-:S04]  /*32c0*/  IMAD.MOV.U32 R10, RZ, RZ, R6 ;  /* 0x000000ffff0a7224 */ /* 0x001fc800078e0006 */
[----:B------:R-:W-:Y:S01]  /*32d0*/  @!P5 IMAD.MOV R10, RZ, RZ, -R10 ;  /* 0x000000ffff0ad224 */ /* 0x000fe200078e0a0a */
[----:B------:R-:W-:-:S04]  /*32e0*/  ISETP.GT.U32.AND P5, PT, R2, R9, PT ;  /* 0x000000090200720c */ /* 0x000fc80003fa4070 */
[----:B------:R-:W-:-:S03]  /*32f0*/  @!P4 IMAD.MOV R3, RZ, RZ, -R3 ;  /* 0x000000ffff03c224 */ /* 0x000fc600078e0a03 */
[--C-:B------:R-:W-:Y:S01]  /*3300*/  @!P0 IMAD.IADD R7, R7, 0x1, -R2.reuse ;  /* 0x0000000107078824 */ /* 0x100fe200078e0a02 */
[----:B------:R-:W-:Y:S01]  /*3310*/  STL [R1+0x74], R10 ;  /* 0x0000740a01007387 */ /* 0x000fe20000100800 */
[----:B------:R-:W-:Y:S02]  /*3320*/  ISETP.GE.AND P0, PT, R25, RZ, PT ;  /* 0x000000ff1900720c */ /* 0x000fe40003f06270 */
[----:B------:R-:W-:Y:S01]  /*3330*/  ISETP.GT.U32.AND P6, PT, R2, R4, PT ;  /* 0x000000040200720c */ /* 0x000fe20003fc4070 */
[----:B------:R0:W-:Y:S04]  /*3340*/  STL [R1+0x6c], R3 ;  /* 0x00006c0301007387 */ /* 0x0001e80000100800 */
[----:B------:R-:W4:Y:S01]  /*3350*/  LDL.LU R25, [R1+0x34] ;  /* 0x0000340001197983 */ /* 0x000f220000300800 */
[----:B------:R-:W-:-:S07]  /*3360*/  @!P5 IMAD.IADD R9, R9, 0x1, -R2 ;  /* 0x000000010909d824 */ /* 0x000fce00078e0a02 */
[----:B------:R-:W-:-:S05]  /*3370*/  @!P6 IMAD.IADD R4, R4, 0x1, -R2 ;  /* 0x000000010404e824 */ /* 0x000fca00078e0a02 */
[----:B------:R-:W-:Y:S02]  /*3380*/  ISETP.GT.U32.AND P6, PT, R2, R4, PT ;  /* 0x000000040200720c */ /* 0x000fe40003fc4070 */
[----:B-----5:R-:W-:-:S11]  /*3390*/  IABS R12, R24 ;  /* 0x00000018000c7213 */ /* 0x020fd60000000000 */
[--C-:B------:R-:W-:Y:S01]  /*33a0*/  @!P6 IMAD.IADD R4, R4, 0x1, -R2.reuse ;  /* 0x000000010404e824 */ /* 0x100fe200078e0a02 */
[----:B------:R-:W-:Y:S02]  /*33b0*/  ISETP.GE.AND P6, PT, R24, RZ, PT ;  /* 0x000000ff1800720c */ /* 0x000fe40003fc6270 */
[----:B--2---:R-:W-:Y:S02]  /*33c0*/  IABS R6, R22 ;  /* 0x0000001600067213 */ /* 0x004fe40000000000 */
[----:B------:R-:W-:Y:S02]  /*33d0*/  ISETP.GE.AND P5, PT, R22, RZ, PT ;  /* 0x000000ff1600720c */ /* 0x000fe40003fa6270 */
[----:B------:R-:W2:Y:S04]  /*33e0*/  LDL.LU R22, [R1+0x38] ;  /* 0x0000380001167983 */ /* 0x000ea80000300800 */
[----:B------:R-:W5:Y:S01]  /*33f0*/  LDL.LU R24, [R1+0x3c] ;  /* 0x00003c0001187983 */ /* 0x000f620000300800 */
[----:B------:R-:W-:Y:S01]  /*3400*/  ISETP.GT.U32.AND P2, PT, R2, R8, PT ;  /* 0x000000080200720c */ /* 0x000fe20003f44070 */
[----:B------:R-:W-:Y:S01]  /*3410*/  IMAD.HI.U32 R13, R0, R12, RZ ;  /* 0x0000000c000d7227 */ /* 0x000fe200078e00ff */
[----:B------:R-:W-:Y:S01]  /*3420*/  ISETP.GE.AND P4, PT, R26, RZ, PT ;  /* 0x000000ff1a00720c */ /* 0x000fe20003f86270 */
[----:B------:R-:W5:Y:S10]  /*3430*/  LDL.LU R29, [R1+0x40] ;  /* 0x00004000011d7983 */ /* 0x000f740000300800 */
[----:B------:R-:W-:-:S05]  /*3440*/  @!P2 IMAD.IADD R8, R8, 0x1, -R2 ;  /* 0x000000010808a824 */ /* 0x000fca00078e0a02 */
[----:B------:R-:W-:Y:S01]  /*3450*/  ISETP.GT.U32.AND P3, PT, R2, R8, PT ;  /* 0x000000080200720c */ /* 0x000fe20003f64070 */
[----:B------:R-:W-:Y:S01]  /*3460*/  IMAD.MOV R13, RZ, RZ, -R13 ;  /* 0x000000ffff0d7224 */ /* 0x000fe200078e0a0d */
[----:B------:R-:W-:-:S03]  /*3470*/  ISETP.GE.AND P2, PT, R28, RZ, PT ;  /* 0x000000ff1c00720c */ /* 0x000fc60003f46270 */
[----:B------:R-:W-:Y:S02]  /*3480*/  IMAD R12, R2, R13, R12 ;  /* 0x0000000d020c7224 */ /* 0x000fe400078e020c */
[----:B0-----:R-:W-:-:S06]  /*3490*/  IMAD.HI.U32 R3, R0, R6, RZ ;  /* 0x0000000600037227 */ /* 0x001fcc00078e00ff */
[----:B------:R-:W-:Y:S01]  /*34a0*/  @!P3 IMAD.IADD R8, R8, 0x1, -R2 ;  /* 0x000000010808b824 */ /* 0x000fe200078e0a02 */
[----:B------:R-:W-:-:S03]  /*34b0*/  ISETP.GT.U32.AND P3, PT, R2, R12, PT ;  /* 0x0000000c0200720c */ /* 0x000fc60003f64070 */
[----:B------:R-:W-:Y:S02]  /*34c0*/  IMAD.MOV.U32 R13, RZ, RZ, R8 ;  /* 0x000000ffff0d7224 */ /* 0x000fe400078e0008 */
[----:B------:R-:W-:Y:S02]  /*34d0*/  IMAD.MOV R8, RZ, RZ, -R3 ;  /* 0x000000ffff087224 */ /* 0x000fe400078e0a03 */
[----:B------:R-:W-:Y:S01]  /*34e0*/  @!P2 IMAD.MOV R13, RZ, RZ, -R13 ;  /* 0x000000ffff0da224 */ /* 0x000fe200078e0a0d */
[C---:B------:R-:W-:Y:S01]  /*34f0*/  ISETP.GT.U32.AND P2, PT, R2.reuse, R9, PT ;  /* 0x000000090200720c */ /* 0x040fe20003f44070 */
[----:B------:R-:W-:-:S03]  /*3500*/  IMAD R8, R2, R8, R6 ;  /* 0x0000000802087224 */ /* 0x000fc600078e0206 */
[----:B------:R-:W-:Y:S01]  /*3510*/  STL [R1+0x68], R13 ;  /* 0x0000680d01007387 */ /* 0x000fe20000100800 */
[----:B------:R-:W-:-:S03]  /*3520*/  @!P3 IMAD.IADD R12, R12, 0x1, -R2 ;  /* 0x000000010c0cb824 */ /* 0x000fc600078e0a02 */
[----:B------:R-:W5:Y:S01]  /*3530*/  LDL.LU R28, [R1+0x48] ;  /* 0x00004800011c7983 */ /* 0x000f620000300800 */
[----:B---3--:R-:W-:-:S05]  /*3540*/  IABS R10, R23 ;  /* 0x00000017000a7213 */ /* 0x008fca0000000000 */
[----:B------:R-:W-:Y:S02]  /*3550*/  IMAD.MOV.U32 R3, RZ, RZ, R10 ;  /* 0x000000ffff037224 */ /* 0x000fe400078e000a */
[----:B------:R-:W-:-:S04]  /*3560*/  IMAD.MOV.U32 R10, RZ, RZ, R7 ;  /* 0x000000ffff0a7224 */ /* 0x000fc800078e0007 */
[----:B------:R-:W-:Y:S01]  /*3570*/  @!P1 IMAD.MOV R10, RZ, RZ, -R10 ;  /* 0x000000ffff0a9224 */ /* 0x000fe200078e0a0a */
[C---:B------:R-:W-:Y:S01]  /*3580*/  ISETP.GT.U32.AND P1, PT, R2.reuse, R8, PT ;  /* 0x000000080200720c */ /* 0x040fe20003f24070 */
[----:B------:R-:W-:Y:S01]  /*3590*/  @!P4 IMAD.MOV R4, RZ, RZ, -R4 ;  /* 0x000000ffff04c224 */ /* 0x000fe200078e0a04 */
[----:B------:R-:W-:Y:S01]  /*35a0*/  ISETP.GT.U32.AND P3, PT, R2, R12, PT ;  /* 0x0000000c0200720c */ /* 0x000fe20003f64070 */
[----:B------:R-:W-:Y:S01]  /*35b0*/  @!P2 IMAD.IADD R9, R9, 0x1, -R2 ;  /* 0x000000010909a824 */ /* 0x000fe200078e0a02 */
[----:B------:R-:W-:Y:S01]  /*35c0*/  IABS R11, R27 ;  /* 0x0000001b000b7213 */ /* 0x000fe20000000000 */
[----:B------:R-:W-:Y:S04]  /*35d0*/  STL [R1+0x64], R10 ;  /* 0x0000640a01007387 */ /* 0x000fe80000100800 */
[----:B------:R0:W-:Y:S01]  /*35e0*/  STL [R1+0x60], R4 ;  /* 0x0000600401007387 */ /* 0x0001e20000100800 */
[----:B------:R-:W-:-:S04]  /*35f0*/  IMAD.HI.U32 R6, R0, R11, RZ ;  /* 0x0000000b00067227 */ /* 0x000fc800078e00ff */
[----:B------:R-:W-:Y:S01]  /*3600*/  @!P1 IMAD.IADD R8, R8, 0x1, -R2 ;  /* 0x0000000108089824 */ /* 0x000fe200078e0a02 */
[----:B------:R-:W3:Y:S01]  /*3610*/  LDL.LU R26, [R1+0x50] ;  /* 0x00005000011a7983 */ /* 0x000ee20000300800 */
[----:B0-----:R-:W-:Y:S02]  /*3620*/  IMAD.MOV.U32 R4, RZ, RZ, R9 ;  /* 0x000000ffff047224 */ /* 0x001fe400078e0009 */
[----:B------:R-:W-:-:S04]  /*3630*/  IMAD.HI.U32 R7, R0, R3, RZ ;  /* 0x0000000300077227 */ /* 0x000fc800078e00ff */
[----:B------:R-:W-:Y:S01]  /*3640*/  @!P0 IMAD.MOV R4, RZ, RZ, -R4 ;  /* 0x000000ffff048224 */ /* 0x000fe200078e0a04 */
[----:B------:R-:W-:Y:S01]  /*3650*/  ISETP.GT.U32.AND P0, PT, R2, R8, PT ;  /* 0x000000080200720c */ /* 0x000fe20003f04070 */
[----:B------:R-:W-:Y:S02]  /*3660*/  IMAD.MOV R6, RZ, RZ, -R6 ;  /* 0x000000ffff067224 */ /* 0x000fe400078e0a06 */
[----:B------:R-:W-:Y:S02]  /*3670*/  @!P3 IMAD.IADD R12, R12, 0x1, -R2 ;  /* 0x000000010c0cb824 */ /* 0x000fe400078e0a02 */
[----:B------:R-:W-:Y:S02]  /*3680*/  IMAD.MOV R7, RZ, RZ, -R7 ;  /* 0x000000ffff077224 */ /* 0x000fe400078e0a07 */
[C---:B------:R-:W-:Y:S02]  /*3690*/  IMAD R11, R2.reuse, R6, R11 ;  /* 0x00000006020b7224 */ /* 0x040fe400078e020b */
[----:B------:R-:W-:Y:S01]  /*36a0*/  IMAD.MOV.U32 R14, RZ, RZ, R12 ;  /* 0x000000ffff0e7224 */ /* 0x000fe200078e000c */
[----:B------:R-:W-:Y:S01]  /*36b0*/  ISETP.GE.AND P4, PT, R27, RZ, PT ;  /* 0x000000ff1b00720c */ /* 0x000fe20003f86270 */
[C---:B------:R-:W-:Y:S01]  /*36c0*/  IMAD R3, R2.reuse, R7, R3 ;  /* 0x0000000702037224 */ /* 0x040fe200078e0203 */
[----:B------:R0:W-:Y:S01]  /*36d0*/  STL [R1+0x58], R4 ;  /* 0x0000580401007387 */ /* 0x0001e20000100800 */
[----:B------:R-:W-:Y:S01]  /*36e0*/  @!P6 IMAD.MOV R14, RZ, RZ, -R14 ;  /* 0x000000ffff0ee224 */ /* 0x000fe200078e0a0e */
[----:B------:R-:W-:-:S02]  /*36f0*/  ISETP.GT.U32.AND P6, PT, R2, R11, PT ;  /* 0x0000000b0200720c */ /* 0x000fc40003fc4070 */
[----:B------:R-:W-:Y:S01]  /*3700*/  ISETP.GE.AND P2, PT, R23, RZ, PT ;  /* 0x000000ff1700720c */ /* 0x000fe20003f46270 */
[----:B------:R-:W3:Y:S01]  /*3710*/  LDL.LU R27, [R1+0x5c] ;  /* 0x00005c00011b7983 */ /* 0x000ee20000300800 */
[--C-:B------:R-:W-:Y:S01]  /*3720*/  @!P0 IMAD.IADD R8, R8, 0x1, -R2.reuse ;  /* 0x0000000108088824 */ /* 0x100fe200078e0a02 */
[----:B------:R-:W-:Y:S02]  /*3730*/  ISETP.GT.U32.AND P0, PT, R2, R3, PT ;  /* 0x000000030200720c */ /* 0x000fe40003f04070 */
[----:B------:R-:W3:Y:S06]  /*3740*/  LDL.LU R23, [R1+0xa0] ;  /* 0x0000a00001177983 */ /* 0x000eec0000300800 */
[----:B------:R-:W-:Y:S01]  /*3750*/  @!P6 IMAD.IADD R11, R11, 0x1, -R2 ;  /* 0x000000010b0be824 */ /* 0x000fe200078e0a02 */
[----:B----4-:R-:W-:Y:S01]  /*3760*/  ISETP.GE.AND P3, PT, R25, RZ, PT ;  /* 0x000000ff1900720c */ /* 0x010fe20003f66270 */
[----:B------:R1:W-:Y:S01]  /*3770*/  STL [R1+0x54], R14 ;  /* 0x0000540e01007387 */ /* 0x0003e20000100800 */
[----:B------:R-:W-:-:S02]  /*3780*/  IABS R7, R25 ;  /* 0x0000001900077213 */ /* 0x000fc40000000000 */
[----:B------:R-:W-:Y:S01]  /*3790*/  @!P0 IMAD.IADD R3, R3, 0x1, -R2 ;  /* 0x0000000103038824 */ /* 0x000fe200078e0a02 */
[----:B------:R-:W4:Y:S01]  /*37a0*/  LDL.LU R25, [R1+0xa4] ;  /* 0x0000a40001197983 */ /* 0x000f220000300800 */
[----:B------:R-:W-:Y:S01]  /*37b0*/  ISETP.GT.U32.AND P0, PT, R2, R11, PT ;  /* 0x0000000b0200720c */ /* 0x000fe20003f04070 */
[----:B------:R-:W-:-:S04]  /*37c0*/  IMAD.MOV.U32 R15, RZ, RZ, R8 ;  /* 0x000000ffff0f7224 */ /* 0x000fc800078e0008 */
[----:B------:R-:W-:Y:S01]  /*37d0*/  @!P5 IMAD.MOV R15, RZ, RZ, -R15 ;  /* 0x000000ffff0fd224 */ /* 0x000fe200078e0a0f */
[----:B------:R-:W-:-:S07]  /*37e0*/  ISETP.GT.U32.AND P5, PT, R2, R3, PT ;  /* 0x000000030200720c */ /* 0x000fce0003fa4070 */
[----:B------:R-:W-:-:S04]  /*37f0*/  @!P0 IMAD.IADD R11, R11, 0x1, -R2 ;  /* 0x000000010b0b8824 */ /* 0x000fc800078e0a02 */
[----:B------:R-:W-:Y:S02]  /*3800*/  IMAD.MOV.U32 R16, RZ, RZ, R11 ;  /* 0x000000ffff107224 */ /* 0x000fe400078e000b */
[----:B------:R-:W-:Y:S02]  /*3810*/  @!P5 IMAD.IADD R3, R3, 0x1, -R2 ;  /* 0x000000010303d824 */ /* 0x000fe400078e0a02 */
[----:B------:R-:W-:Y:S02]  /*3820*/  @!P4 IMAD.MOV R16, RZ, RZ, -R16 ;  /* 0x000000ffff10c224 */ /* 0x000fe400078e0a10 */
[----:B------:R-:W-:Y:S01]  /*3830*/  @!P2 IMAD.MOV R3, RZ, RZ, -R3 ;  /* 0x000000ffff03a224 */ /* 0x000fe200078e0a03 */
[----:B--2---:R-:W-:-:S05]  /*3840*/  IABS R13, R22 ;  /* 0x00000016000d7213 */ /* 0x004fca0000000000 */
[----:B------:R-:W-:-:S04]  /*3850*/  IMAD.HI.U32 R9, R0, R13, RZ ;  /* 0x0000000d00097227 */ /* 0x000fc800078e00ff */
[----:B------:R-:W-:-:S04]  /*3860*/  IMAD.MOV R9, RZ, RZ, -R9 ;  /* 0x000000ffff097224 */ /* 0x000fc800078e0a09 */
[----:B------:R-:W-:Y:S01]  /*3870*/  IMAD R13, R2, R9, R13 ;  /* 0x00000009020d7224 */ /* 0x000fe200078e020d */
[----:B------:R-:W-:Y:S02]  /*3880*/  ISETP.GE.AND P1, PT, R22, RZ, PT ;  /* 0x000000ff1600720c */ /* 0x000fe40003f26270 */
[----:B------:R-:W2:Y:S02]  /*3890*/  LDL.LU R22, [R1+0xa8] ;  /* 0x0000a80001167983 */ /* 0x000ea40000300800 */
[----:B------:R-:W-:Y:S02]  /*38a0*/  ISETP.GT.U32.AND P0, PT, R2, R13, PT ;  /* 0x0000000d0200720c */ /* 0x000fe40003f04070 */
[----:B-----5:R-:W-:Y:S01]  /*38b0*/  IABS R10, R24 ;  /* 0x00000018000a7213 */ /* 0x020fe20000000000 */
[----:B------:R5:W-:Y:S04]  /*38c0*/  STL [R1+0x4c], R15 ;  /* 0x00004c0f01007387 */ /* 0x000be80000100800 */
[----:B------:R-:W-:Y:S06]  /*38d0*/  STL [R1+0x44], R16 ;  /* 0x0000441001007387 */ /* 0x000fec0000100800 */
[----:B------:R-:W-:Y:S01]  /*38e0*/  @!P0 IMAD.IADD R13, R13, 0x1, -R2 ;  /* 0x000000010d0d8824 */ /* 0x000fe200078e0a02 */
[----:B------:R-:W-:Y:S01]  /*38f0*/  ISETP.GE.AND P0, PT, R24, RZ, PT ;  /* 0x000000ff1800720c */ /* 0x000fe20003f06270 */
[----:B------:R-:W-:Y:S01]  /*3900*/  IMAD.MOV.U32 R24, RZ, RZ, R19 ;  /* 0x000000ffff187224 */ /* 0x000fe200078e0013 */
[----:B------:R4:W-:Y:S01]  /*3910*/  STL [R1+0x3c], R3 ;  /* 0x00003c0301007387 */ /* 0x0009e20000100800 */
[----:B------:R-:W-:-:S03]  /*3920*/  IMAD.MOV.U32 R19, RZ, RZ, R17 ;  /* 0x000000ffff137224 */ /* 0x000fc600078e0011 */
[----:B------:R-:W2:Y:S01]  /*3930*/  LDL.LU R17, [R1+0xac] ;  /* 0x0000ac0001117983 */ /* 0x000ea20000300800 */
[----:B------:R-:W-:-:S04]  /*3940*/  IMAD.HI.U32 R12, R0, R7, RZ ;  /* 0x00000007000c7227 */ /* 0x000fc800078e00ff */
[----:B------:R-:W-:-:S04]  /*3950*/  IMAD.MOV R12, RZ, RZ, -R12 ;  /* 0x000000ffff0c7224 */ /* 0x000fc800078e0a0c */
[----:B------:R-:W-:-:S05]  /*3960*/  IMAD R7, R2, R12, R7 ;  /* 0x0000000c02077224 */ /* 0x000fca00078e0207 */
[----:B------:R-:W-:Y:S02]  /*3970*/  ISETP.GT.U32.AND P6, PT, R2, R7, PT ;  /* 0x000000070200720c */ /* 0x000fe40003fc4070 */
[----:B------:R-:W-:Y:S02]  /*3980*/  IABS R6, R29 ;  /* 0x0000001d00067213 */ /* 0x000fe40000000000 */
[----:B0-----:R-:W-:Y:S01]  /*3990*/  IABS R4, R28 ;  /* 0x0000001c00047213 */ /* 0x001fe20000000000 */
[----:B-1----:R-:W-:-:S04]  /*39a0*/  IMAD.HI.U32 R14, R0, R10, RZ ;  /* 0x0000000a000e7227 */ /* 0x002fc800078e00ff */
[----:B------:R-:W-:-:S04]  /*39b0*/  IMAD.HI.U32 R12, R0, R6, RZ ;  /* 0x00000006000c7227 */ /* 0x000fc800078e00ff */
[----:B------:R-:W-:Y:S02]  /*39c0*/  @!P6 IMAD.IADD R7, R7, 0x1, -R2 ;  /* 0x000000010707e824 */ /* 0x000fe400078e0a02 */
[----:B------:R-:W-:-:S03]  /*39d0*/  IMAD.HI.U32 R9, R0, R4, RZ ;  /* 0x0000000400097227 */ /* 0x000fc600078e00ff */
[C---:B------:R-:W-:Y:S01]  /*39e0*/  ISETP.GT.U32.AND P6, PT, R2.reuse, R7, PT ;  /* 0x000000070200720c */ /* 0x040fe20003fc4070 */
[----:B------:R-:W-:Y:S02]  /*39f0*/  IMAD.MOV R12, RZ, RZ, -R12 ;  /* 0x000000ffff0c7224 */ /* 0x000fe400078e0a0c */
[----:B------:R-:W-:Y:S02]  /*3a00*/  IMAD.MOV R14, RZ, RZ, -R14 ;  /* 0x000000ffff0e7224 */ /* 0x000fe400078e0a0e */
[----:B------:R-:W-:Y:S02]  /*3a10*/  IMAD.MOV R9, RZ, RZ, -R9 ;  /* 0x000000ffff097224 */ /* 0x000fe400078e0a09 */
[C---:B------:R-:W-:Y:S02]  /*3a20*/  IMAD R6, R2.reuse, R12, R6 ;  /* 0x0000000c02067224 */ /* 0x040fe400078e0206 */
[C---:B------:R-:W-:Y:S02]  /*3a30*/  IMAD R10, R2.reuse, R14, R10 ;  /* 0x0000000e020a7224 */ /* 0x040fe400078e020a */
[C---:B------:R-:W-:Y:S01]  /*3a40*/  IMAD R4, R2.reuse, R9, R4 ;  /* 0x0000000902047224 */ /* 0x040fe200078e0204 */
[----:B------:R-:W-:-:S02]  /*3a50*/  ISETP.GT.U32.AND P5, PT, R2, R6, PT ;  /* 0x000000060200720c */ /* 0x000fc40003fa4070 */
[C---:B------:R-:W-:Y:S01]  /*3a60*/  ISETP.GT.U32.AND P4, PT, R2.reuse, R10, PT ;  /* 0x0000000a0200720c */ /* 0x040fe20003f84070 */
[----:B------:R-:W-:Y:S01]  /*3a70*/  @!P6 IMAD.IADD R7, R7, 0x1, -R2 ;  /* 0x000000010707e824 */ /* 0x000fe200078e0a02 */
[----:B------:R-:W-:-:S09]  /*3a80*/  ISETP.GT.U32.AND P6, PT, R2, R4, PT ;  /* 0x000000040200720c */ /* 0x000fd20003fc4070 */
[--C-:B------:R-:W-:Y:S02]  /*3a90*/  @!P5 IMAD.IADD R6, R6, 0x1, -R2.reuse ;  /* 0x000000010606d824 */ /* 0x100fe400078e0a02 */
[--C-:B------:R-:W-:Y:S01]  /*3aa0*/  @!P4 IMAD.IADD R10, R10, 0x1, -R2.reuse ;  /* 0x000000010a0ac824 */ /* 0x100fe200078e0a02 */
[----:B---3--:R-:W-:Y:S01]  /*3ab0*/  IABS R12, R26 ;  /* 0x0000001a000c7213 */ /* 0x008fe20000000000 */
[----:B------:R-:W-:Y:S01]  /*3ac0*/  @!P6 IMAD.IADD R4, R4, 0x1, -R2 ;  /* 0x000000010404e824 */ /* 0x000fe200078e0a02 */
[C---:B------:R-:W-:Y:S02]  /*3ad0*/  ISETP.GT.U32.AND P4, PT, R2.reuse, R13, PT ;  /* 0x0000000d0200720c */ /* 0x040fe40003f84070 */
[C---:B------:R-:W-:Y:S02]  /*3ae0*/  ISETP.GT.U32.AND P6, PT, R2.reuse, R6, PT ;  /* 0x000000060200720c */ /* 0x040fe40003fc4070 */
[----:B------:R-:W-:Y:S01]  /*3af0*/  ISETP.GT.U32.AND P5, PT, R2, R10, PT ;  /* 0x0000000a0200720c */ /* 0x000fe20003fa4070 */
[----:B-----5:R-:W-:-:S04]  /*3b00*/  IMAD.HI.U32 R15, R0, R12, RZ ;  /* 0x0000000c000f7227 */ /* 0x020fc800078e00ff */
[----:B------:R-:W-:Y:S01]  /*3b10*/  IMAD.MOV R15, RZ, RZ, -R15 ;  /* 0x000000ffff0f7224 */ /* 0x000fe200078e0a0f */
[----:B------:R-:W-:Y:S02]  /*3b20*/  IABS R8, R23 ;  /* 0x0000001700087213 */ /* 0x000fe40000000000 */
[----:B------:R-:W-:-:S03]  /*3b30*/  IABS R9, R27 ;  /* 0x0000001b00097213 */ /* 0x000fc60000000000 */
[----:B------:R-:W-:-:S04]  /*3b40*/  IMAD.HI.U32 R11, R0, R8, RZ ;  /* 0x00000008000b7227 */ /* 0x000fc800078e00ff */
[----:B------:R-:W-:Y:S02]  /*3b50*/  IMAD.MOV R11, RZ, RZ, -R11 ;  /* 0x000000ffff0b7224 */ /* 0x000fe400078e0a0b */
[----:B------:R-:W-:Y:S01]  /*3b60*/  IMAD.HI.U32 R14, R0, R9, RZ ;  /* 0x00000009000e7227 */ /* 0x000fe200078e00ff */
[----:B------:R-:W-:-:S03]  /*3b70*/  ISETP.GT.U32.AND P2, PT, R2, R4, PT ;  /* 0x000000040200720c */ /* 0x000fc60003f44070 */
[C---:B------:R-:W-:Y:S01]  /*3b80*/  IMAD R11, R2.reuse, R11, R8 ;  /* 0x0000000b020b7224 */ /* 0x040fe200078e0208 */
[----:B----4-:R-:W-:Y:S01]  /*3b90*/  IABS R8, R25 ;  /* 0x0000001900087213 */ /* 0x010fe20000000000 */
[----:B------:R-:W-:Y:S02]  /*3ba0*/  IMAD.MOV R14, RZ, RZ, -R14 ;  /* 0x000000ffff0e7224 */ /* 0x000fe400078e0a0e */
[----:B------:R-:W-:Y:S02]  /*3bb0*/  IMAD R12, R2, R15, R12 ;  /* 0x0000000f020c7224 */ /* 0x000fe400078e020c */
[----:B------:R-:W-:Y:S02]  /*3bc0*/  IMAD.MOV.U32 R3, RZ, RZ, R7 ;  /* 0x000000ffff037224 */ /* 0x000fe400078e0007 */
[--C-:B------:R-:W-:Y:S02]  /*3bd0*/  @!P4 IMAD.IADD R13, R13, 0x1, -R2.reuse ;  /* 0x000000010d0dc824 */ /* 0x100fe400078e0a02 */
[--C-:B------:R-:W-:Y:S01]  /*3be0*/  @!P6 IMAD.IADD R6, R6, 0x1, -R2.reuse ;  /* 0x000000010606e824 */ /* 0x100fe200078e0a02 */
[----:B------:R-:W-:Y:S01]  /*3bf0*/  ISETP.GT.U32.AND P6, PT, R2, R11, PT ;  /* 0x0000000b0200720c */ /* 0x000fe20003fc4070 */
[----:B------:R-:W-:Y:S01]  /*3c00*/  @!P5 IMAD.IADD R10, R10, 0x1, -R2 ;  /* 0x000000010a0ad824 */ /* 0x000fe200078e0a02 */
[----:B------:R-:W-:Y:S01]  /*3c10*/  ISETP.GE.AND P5, PT, R29, RZ, PT ;  /* 0x000000ff1d00720c */ /* 0x000fe20003fa6270 */
[----:B------:R-:W-:-:S02]  /*3c20*/  IMAD R9, R2, R14, R9 ;  /* 0x0000000e02097224 */ /* 0x000fc400078e0209 */
[----:B------:R-:W-:Y:S01]  /*3c30*/  @!P3 IMAD.MOV R3, RZ, RZ, -R3 ;  /* 0x000000ffff03b224 */ /* 0x000fe200078e0a03 */
[----:B------:R-:W-:Y:S01]  /*3c40*/  ISETP.GT.U32.AND P3, PT, R2, R12, PT ;  /* 0x0000000c0200720c */ /* 0x000fe20003f64070 */
[----:B------:R-:W-:-:S04]  /*3c50*/  IMAD.HI.U32 R14, R0, R8, RZ ;  /* 0x00000008000e7227 */ /* 0x000fc800078e00ff */
[----:B------:R-:W-:Y:S02]  /*3c60*/  @!P1 IMAD.MOV R13, RZ, RZ, -R13 ;  /* 0x000000ffff0d9224 */ /* 0x000fe400078e0a0d */
[----:B------:R-:W-:Y:S01]  /*3c70*/  @!P0 IMAD.MOV R10, RZ, RZ, -R10 ;  /* 0x000000ffff0a8224 */ /* 0x000fe200078e0a0a */
[----:B------:R-:W-:Y:S01]  /*3c80*/  STL [R1+0x38], R3 ;  /* 0x0000380301007387 */ /* 0x000fe20000100800 */
[----:B------:R-:W-:-:S03]  /*3c90*/  IMAD.MOV R14, RZ, RZ, -R14 ;  /* 0x000000ffff0e7224 */ /* 0x000fc600078e0a0e */
[----:B------:R-:W-:Y:S01]  /*3ca0*/  STL [R1+0x34], R13 ;  /* 0x0000340d01007387 */ /* 0x000fe20000100800 */
[----:B------:R-:W-:-:S03]  /*3cb0*/  IMAD R8, R2, R14, R8 ;  /* 0x0000000e02087224 */ /* 0x000fc600078e0208 */
[----:B------:R0:W-:Y:S01]  /*3cc0*/  STL [R1+0x30], R10 ;  /* 0x0000300a01007387 */ /* 0x0001e20000100800 */
[--C-:B------:R-:W-:Y:S01]  /*3cd0*/  @!P2 IMAD.IADD R4, R4, 0x1, -R2.reuse ;  /* 0x000000010404a824 */ /* 0x100fe200078e0a02 */
[----:B------:R-:W-:Y:S01]  /*3ce0*/  ISETP.GE.AND P2, PT, R28, RZ, PT ;  /* 0x000000ff1c00720c */ /* 0x000fe20003f46270 */
[----:B------:R-:W-:Y:S02]  /*3cf0*/  @!P6 IMAD.IADD R11, R11, 0x1, -R2 ;  /* 0x000000010b0be824 */ /* 0x000fe400078e0a02 */
[----:B0-----:R-:W-:Y:S01]  /*3d00*/  IMAD.MOV.U32 R10, RZ, RZ, R6 ;  /* 0x000000ffff0a7224 */ /* 0x001fe200078e0006 */
[----:B------:R-:W-:Y:S01]  /*3d10*/  ISETP.GT.U32.AND P4, PT, R2, R9, PT ;  /* 0x000000090200720c */ /* 0x000fe20003f84070 */
[----:B------:R-:W-:Y:S02]  /*3d20*/  @!P3 IMAD.IADD R12, R12, 0x1, -R2 ;  /* 0x000000010c0cb824 */ /* 0x000fe400078e0a02 */
[----:B------:R-:W-:Y:S01]  /*3d30*/  @!P5 IMAD.MOV R10, RZ, RZ, -R10 ;  /* 0x000000ffff0ad224 */ /* 0x000fe200078e0a0a */
[----:B------:R-:W-:-:S02]  /*3d40*/  ISETP.GT.U32.AND P5, PT, R2, R8, PT ;  /* 0x000000080200720c */ /* 0x000fc40003fa4070 */
[C---:B------:R-:W-:Y:S02]  /*3d50*/  ISETP.GT.U32.AND P0, PT, R2.reuse, R11, PT ;  /* 0x0000000b0200720c */ /* 0x040fe40003f04070 */
[----:B------:R-:W-:Y:S01]  /*3d60*/  ISETP.GT.U32.AND P1, PT, R2, R12, PT ;  /* 0x0000000c0200720c */ /* 0x000fe20003f24070 */
[----:B------:R-:W-:Y:S01]  /*3d70*/  @!P2 IMAD.MOV R4, RZ, RZ, -R4 ;  /* 0x000000ffff04a224 */ /* 0x000fe200078e0a04 */
[----:B------:R-:W-:Y:S01]  /*3d80*/  STL [R1+0x2c], R10 ;  /* 0x00002c0a01007387 */ /* 0x000fe20000100800 */
[----:B------:R-:W-:Y:S02]  /*3d90*/  ISETP.GE.AND P2, PT, R23, RZ, PT ;  /* 0x000000ff1700720c */ /* 0x000fe40003f46270 */
[--C-:B------:R-:W-:Y:S01]  /*3da0*/  @!P4 IMAD.IADD R9, R9, 0x1, -R2.reuse ;  /* 0x000000010909c824 */ /* 0x100fe200078e0a02 */
[----:B------:R0:W-:Y:S03]  /*3db0*/  STL [R1+0x28], R4 ;  /* 0x0000280401007387 */ /* 0x0001e60000100800 */
[----:B------:R-:W-:-:S02]  /*3dc0*/  @!P5 IMAD.IADD R8, R8, 0x1, -R2 ;  /* 0x000000010808d824 */ /* 0x000fc400078e0a02 */
[--C-:B------:R-:W-:Y:S01]  /*3dd0*/  @!P0 IMAD.IADD R11, R11, 0x1, -R2.reuse ;  /* 0x000000010b0b8824 */ /* 0x100fe200078e0a02 */
[----:B------:R-:W-:Y:S01]  /*3de0*/  ISETP.GE.AND P3, PT, R26, RZ, PT ;  /* 0x000000ff1a00720c */ /* 0x000fe20003f66270 */
[----:B------:R-:W-:Y:S01]  /*3df0*/  @!P1 IMAD.IADD R12, R12, 0x1, -R2 ;  /* 0x000000010c0c9824 */ /* 0x000fe200078e0a02 */
[----:B------:R-:W-:Y:S02]  /*3e00*/  ISETP.GT.U32.AND P6, PT, R2, R9, PT ;  /* 0x000000090200720c */ /* 0x000fe40003fc4070 */
[----:B------:R-:W-:-:S09]  /*3e10*/  ISETP.GE.AND P4, PT, R27, RZ, PT ;  /* 0x000000ff1b00720c */ /* 0x000fd20003f86270 */
[----:B------:R-:W-:Y:S02]  /*3e20*/  @!P3 IMAD.MOV R12, RZ, RZ, -R12 ;  /* 0x000000ffff0cb224 */ /* 0x000fe400078e0a0c */
[----:B------:R-:W-:Y:S01]  /*3e30*/  @!P6 IMAD.IADD R9, R9, 0x1, -R2 ;  /* 0x000000010909e824 */ /* 0x000fe200078e0a02 */
[----:B------:R-:W-:Y:S02]  /*3e40*/  ISETP.GE.AND P6, PT, R25, RZ, PT ;  /* 0x000000ff1900720c */ /* 0x000fe40003fc6270 */
[----:B0-----:R-:W-:Y:S01]  /*3e50*/  IABS R4, R24 ;  /* 0x0000001800047213 */ /* 0x001fe20000000000 */
[----:B------:R-:W-:Y:S01]  /*3e60*/  @!P2 IMAD.MOV R11, RZ, RZ, -R11 ;  /* 0x000000ffff0ba224 */ /* 0x000fe200078e0a0b */
[----:B--2---:R-:W-:-:S05]  /*3e70*/  IABS R7, R22 ;  /* 0x0000001600077213 */ /* 0x004fca0000000000 */
[----:B------:R-:W-:-:S04]  /*3e80*/  IMAD.HI.U32 R3, R0, R7, RZ ;  /* 0x0000000700037227 */ /* 0x000fc800078e00ff */
[----:B------:R-:W-:Y:S01]  /*3e90*/  IMAD.MOV R3, RZ, RZ, -R3 ;  /* 0x000000ffff037224 */ /* 0x000fe200078e0a03 */
[----:B------:R-:W-:-:S03]  /*3ea0*/  ISETP.GE.AND P0, PT, R22, RZ, PT ;  /* 0x000000ff1600720c */ /* 0x000fc60003f06270 */
[C---:B------:R-:W-:Y:S01]  /*3eb0*/  IMAD R7, R2.reuse, R3, R7 ;  /* 0x0000000302077224 */ /* 0x040fe200078e0207 */
[----:B------:R-:W-:Y:S02]  /*3ec0*/  IABS R6, R17 ;  /* 0x0000001100067213 */ /* 0x000fe40000000000 */
[----:B------:R-:W-:Y:S01]  /*3ed0*/  ISETP.GE.AND P5, PT, R17, RZ, PT ;  /* 0x000000ff1100720c */ /* 0x000fe20003fa6270 */
[----:B------:R-:W-:Y:S02]  /*3ee0*/  IMAD.MOV.U32 R17, RZ, RZ, R18 ;  /* 0x000000ffff117224 */ /* 0x000fe400078e0012 */
[----:B------:R-:W2:Y:S01]  /*3ef0*/  LDL.LU R18, [R1+0xcc] ;  /* 0x0000cc0001127983 */ /* 0x000ea20000300800 */
[----:B------:R-:W-:-:S03]  /*3f00*/  ISETP.GT.U32.AND P1, PT, R2, R7, PT ;  /* 0x000000070200720c */ /* 0x000fc60003f24070 */
[----:B------:R-:W3:Y:S04]  /*3f10*/  LDL.LU R23, [R1+0xd0] ;  /* 0x0000d00001177983 */ /* 0x000ee80000300800 */
[----:B------:R-:W4:Y:S01]  /*3f20*/  LDL.LU R22, [R1+0xd4] ;  /* 0x0000d40001167983 */ /* 0x000f220000300800 */
[----:B------:R-:W-:-:S04]  /*3f30*/  IMAD.HI.U32 R10, R0, R6, RZ ;  /* 0x00000006000a7227 */ /* 0x000fc800078e00ff */
[----:B------:R-:W-:Y:S02]  /*3f40*/  IMAD.MOV R10, RZ, RZ, -R10 ;  /* 0x000000ffff0a7224 */ /* 0x000fe400078e0a0a */
[----:B------:R-:W-:Y:S01]  /*3f50*/  @!P1 IMAD.IADD R7, R7, 0x1, -R2 ;  /* 0x0000000107079824 */ /* 0x000fe200078e0a02 */
[C---:B------:R-:W-:Y:S01]  /*3f60*/  ISETP.GT.U32.AND P1, PT, R2.reuse, R8, PT ;  /* 0x000000080200720c */ /* 0x040fe20003f24070 */
[----:B------:R0:W-:Y:S01]  /*3f70*/  STL [R1+0x24], R12 ;  /* 0x0000240c01007387 */ /* 0x0001e20000100800 */
[----:B------:R-:W-:Y:S02]  /*3f80*/  IMAD R6, R2, R10, R6 ;  /* 0x0000000a02067224 */ /* 0x000fe400078e0206 */
[----:B0-----:R-:W-:-:S04]  /*3f90*/  IMAD.MOV.U32 R12, RZ, RZ, R9 ;  /* 0x000000ffff0c7224 */ /* 0x001fc800078e0009 */
[----:B------:R-:W-:Y:S01]  /*3fa0*/  @!P4 IMAD.MOV R12, RZ, RZ, -R12 ;  /* 0x000000ffff0cc224 */ /* 0x000fe200078e0a0c */
[----:B------:R-:W-:Y:S01]  /*3fb0*/  ISETP.GT.U32.AND P4, PT, R2, R6, PT ;  /* 0x000000060200720c */ /* 0x000fe20003f84070 */
[----:B------:R-:W-:-:S04]  /*3fc0*/  IMAD.HI.U32 R10, R0, R4, RZ ;  /* 0x00000004000a7227 */ /* 0x000fc800078e00ff */
[----:B------:R-:W-:Y:S02]  /*3fd0*/  @!P1 IMAD.IADD R8, R8, 0x1, -R2 ;  /* 0x0000000108089824 */ /* 0x000fe400078e0a02 */
[----:B------:R-:W-:Y:S02]  /*3fe0*/  IMAD.MOV R10, RZ, RZ, -R10 ;  /* 0x000000ffff0a7224 */ /* 0x000fe400078e0a0a */
[----:B------:R-:W-:Y:S01]  /*3ff0*/  @!P6 IMAD.MOV R8, RZ, RZ, -R8 ;  /* 0x000000ffff08e224 */ /* 0x000fe200078e0a08 */
[----:B------:R-:W-:Y:S01]  /*4000*/  STL [R1+0x20], R12 ;  /* 0x0000200c01007387 */ /* 0x000fe20000100800 */
[----:B------:R-:W-:Y:S01]  /*4010*/  IABS R3, R19 ;  /* 0x0000001300037213 */ /* 0x000fe20000000000 */
[----:B------:R-:W-:Y:S01]  /*4020*/  IMAD R4, R2, R10, R4 ;  /* 0x0000000a02047224 */ /* 0x000fe200078e0204 */
[----:B------:R-:W-:Y:S01]  /*4030*/  ISETP.GE.AND P1, PT, R19, RZ, PT ;  /* 0x000000ff1300720c */ /* 0x000fe20003f26270 */
[----:B------:R-:W-:Y:S01]  /*4040*/  STL [R1+0x1c], R11 ;  /* 0x00001c0b01007387 */ /* 0x000fe20000100800 */
[----:B------:R-:W-:Y:S01]  /*4050*/  @!P4 IMAD.IADD R6, R6, 0x1, -R2 ;  /* 0x000000010606c824 */ /* 0x000fe200078e0a02 */
[----:B------:R-:W-:-:S02]  /*4060*/  ISETP.GE.AND P4, PT, R5, RZ, PT ;  /* 0x000000ff0500720c */ /* 0x000fc40003f86270 */
[----:B------:R-:W5:Y:S01]  /*4070*/  LDL.LU R19, [R1+0xd8] ;  /* 0x0000d80001137983 */ /* 0x000f620000300800 */
[----:B------:R-:W-:-:S03]  /*4080*/  IABS R10, R5 ;  /* 0x00000005000a7213 */ /* 0x000fc60000000000 */
[----:B------:R0:W-:Y:S04]  /*4090*/  STL [R1+0x18], R8 ;  /* 0x0000180801007387 */ /* 0x0001e80000100800 */
[----:B------:R-:W5:Y:S01]  /*40a0*/  LDL.LU R5, [R1+0xdc] ;  /* 0x0000dc0001057983 */ /* 0x000f620000300800 */
[----:B------:R-:W-:Y:S01]  /*40b0*/  ISETP.GT.U32.AND P3, PT, R2, R7, PT ;  /* 0x000000070200720c */ /* 0x000fe20003f64070 */
[----:B------:R-:W-:Y:S01]  /*40c0*/  IMAD.HI.U32 R9, R0, R3, RZ ;  /* 0x0000000300097227 */ /* 0x000fe200078e00ff */
[----:B------:R-:W-:Y:S01]  /*40d0*/  ISETP.GT.U32.AND P6, PT, R2, R6, PT ;  /* 0x000000060200720c */ /* 0x000fe20003fc4070 */
[----:B------:R-:W5:Y:S02]  /*40e0*/  LDL.LU R26, [R1+0xe0] ;  /* 0x0000e000011a7983 */ /* 0x000f640000300800 */
[----:B------:R-:W-:-:S04]  /*40f0*/  IMAD.MOV R9, RZ, RZ, -R9 ;  /* 0x000000ffff097224 */ /* 0x000fc800078e0a09 */
[----:B------:R-:W-:-:S04]  /*4100*/  IMAD R3, R2, R9, R3 ;  /* 0x0000000902037224 */ /* 0x000fc800078e0203 */
[----:B------:R-:W-:Y:S01]  /*4110*/  @!P3 IMAD.IADD R7, R7, 0x1, -R2 ;  /* 0x000000010707b824 */ /* 0x000fe200078e0a02 */
[----:B------:R-:W-:-:S03]  /*4120*/  IABS R9, R17 ;  /* 0x0000001100097213 */ /* 0x000fc60000000000 */
[----:B------:R-:W-:Y:S02]  /*4130*/  IMAD.MOV.U32 R14, RZ, RZ, R7 ;  /* 0x000000ffff0e7224 */ /* 0x000fe400078e0007 */
[----:B0-----:R-:W-:-:S04]  /*4140*/  IMAD.HI.U32 R8, R0, R9, RZ ;  /* 0x0000000900087227 */ /* 0x001fc800078e00ff */
[----:B------:R-:W-:Y:S01]  /*4150*/  @!P0 IMAD.MOV R14, RZ, RZ, -R14 ;  /* 0x000000ffff0e8224 */ /* 0x000fe200078e0a0e */
[----:B------:R-:W-:Y:S01]  /*4160*/  ISETP.GT.U32.AND P0, PT, R2, R4, PT ;  /* 0x000000040200720c */ /* 0x000fe20003f04070 */
[----:B------:R-:W-:-:S04]  /*4170*/  IMAD.MOV R8, RZ, RZ, -R8 ;  /* 0x000000ffff087224 */ /* 0x000fc800078e0a08 */
[----:B------:R-:W-:-:S08]  /*4180*/  IMAD R9, R2, R8, R9 ;  /* 0x0000000802097224 */ /* 0x000fd000078e0209 */
[--C-:B------:R-:W-:Y:S01]  /*4190*/  @!P0 IMAD.IADD R4, R4, 0x1, -R2.reuse ;  /* 0x0000000104048824 */ /* 0x100fe200078e0a02 */
[----:B------:R-:W-:Y:S01]  /*41a0*/  ISETP.GT.U32.AND P0, PT, R2, R9, PT ;  /* 0x000000090200720c */ /* 0x000fe20003f04070 */
[----:B------:R-:W-:Y:S01]  /*41b0*/  @!P6 IMAD.IADD R6, R6, 0x1, -R2 ;  /* 0x000000010606e824 */ /* 0x000fe200078e0a02 */
[----:B------:R-:W-:Y:S01]  /*41c0*/  ISETP.GT.U32.AND P6, PT, R2, R3, PT ;  /* 0x000000030200720c */ /* 0x000fe20003fc4070 */
[----:B------:R-:W-:-:S04]  /*41d0*/  IMAD.HI.U32 R7, R0, R10, RZ ;  /* 0x0000000a00077227 */ /* 0x000fc800078e00ff */
[----:B------:R-:W-:-:S06]  /*41e0*/  IMAD.MOV R7, RZ, RZ, -R7 ;  /* 0x000000ffff077224 */ /* 0x000fcc00078e0a07 */
[----:B------:R-:W-:Y:S02]  /*41f0*/  @!P0 IMAD.IADD R9, R9, 0x1, -R2 ;  /* 0x0000000109098824 */ /* 0x000fe400078e0a02 */
[----:B------:R-:W-:-:S03]  /*4200*/  IMAD R10, R2, R7, R10 ;  /* 0x00000007020a7224 */ /* 0x000fc600078e020a */
[C---:B------:R-:W-:Y:S01]  /*4210*/  ISETP.GT.U32.AND P0, PT, R2.reuse, R9, PT ;  /* 0x000000090200720c */ /* 0x040fe20003f04070 */
[----:B------:R-:W-:Y:S01]  /*4220*/  @!P6 IMAD.IADD R3, R3, 0x1, -R2 ;  /* 0x000000010303e824 */ /* 0x000fe200078e0a02 */
[----:B------:R-:W-:Y:S01]  /*4230*/  ISETP.GT.U32.AND P6, PT, R2, R4, PT ;  /* 0x000000040200720c */ /* 0x000fe20003fc4070 */
[----:B------:R0:W-:Y:S01]  /*4240*/  STL [R1+0x14], R14 ;  /* 0x0000140e01007387 */ /* 0x0001e20000100800 */
[----:B------:R-:W-:-:S03]  /*4250*/  ISETP.GE.AND P2, PT, R24, RZ, PT ;  /* 0x000000ff1800720c */ /* 0x000fc60003f46270 */
[----:B------:R-:W5:Y:S01]  /*4260*/  LDL.LU R27, [R1+0xe4] ;  /* 0x0000e400011b7983 */ /* 0x000f620000300800 */
[----:B------:R-:W-:-:S05]  /*4270*/  ISETP.GE.AND P3, PT, R17, RZ, PT ;  /* 0x000000ff1100720c */ /* 0x000fca0003f66270 */
[--C-:B------:R-:W-:Y:S01]  /*4280*/  @!P0 IMAD.IADD R9, R9, 0x1, -R2.reuse ;  /* 0x0000000109098824 */ /* 0x100fe200078e0a02 */
[----:B------:R-:W5:Y:S01]  /*4290*/  LDL.LU R25, [R1+0xe8] ;  /* 0x0000e80001197983 */ /* 0x000f620000300800 */
[----:B------:R-:W-:Y:S02]  /*42a0*/  @!P6 IMAD.IADD R4, R4, 0x1, -R2 ;  /* 0x000000010404e824 */ /* 0x000fe400078e0a02 */
[----:B------:R-:W-:Y:S01]  /*42b0*/  IMAD.MOV.U32 R17, RZ, RZ, R6 ;  /* 0x000000ffff117224 */ /* 0x000fe200078e0006 */
[----:B------:R-:W-:-:S03]  /*42c0*/  ISETP.GT.U32.AND P6, PT, R2, R10, PT ;  /* 0x0000000a0200720c */ /* 0x000fc60003fc4070 */
[----:B------:R-:W-:Y:S01]  /*42d0*/  @!P5 IMAD.MOV R17, RZ, RZ, -R17 ;  /* 0x000000ffff11d224 */ /* 0x000fe200078e0a11 */
[----:B------:R-:W-:Y:S01]  /*42e0*/  ISETP.GT.U32.AND P5, PT, R2, R3, PT ;  /* 0x000000030200720c */ /* 0x000fe20003fa4070 */
[----:B------:R-:W-:-:S08]  /*42f0*/  @!P3 IMAD.MOV R9, RZ, RZ, -R9 ;  /* 0x000000ffff09b224 */ /* 0x000fd000078e0a09 */
[----:B------:R-:W-:-:S04]  /*4300*/  @!P6 IMAD.IADD R10, R10, 0x1, -R2 ;  /* 0x000000010a0ae824 */ /* 0x000fc800078e0a02 */
[----:B------:R-:W-:Y:S01]  /*4310*/  @!P5 IMAD.IADD R3, R3, 0x1, -R2 ;  /* 0x000000010303d824 */ /* 0x000fe200078e0a02 */
[----:B------:R1:W-:Y:S03]  /*4320*/  STL [R1+0x10], R17 ;  /* 0x0000101101007387 */ /* 0x0003e60000100800 */
[----:B------:R-:W-:Y:S01]  /*4330*/  @!P1 IMAD.MOV R3, RZ, RZ, -R3 ;  /* 0x000000ffff039224 */ /* 0x000fe200078e0a03 */
[----:B----4-:R-:W-:-:S05]  /*4340*/  IABS R13, R22 ;  /* 0x00000016000d7213 */ /* 0x010fca0000000000 */
[----:B------:R-:W-:Y:S01]  /*4350*/  IMAD.HI.U32 R7, R0, R13, RZ ;  /* 0x0000000d00077227 */ /* 0x000fe200078e00ff */
[----:B---3--:R-:W-:-:S03]  /*4360*/  IABS R12, R23 ;  /* 0x00000017000c7213 */ /* 0x008fc60000000000 */
[----:B------:R-:W-:Y:S01]  /*4370*/  IMAD.MOV R7, RZ, RZ, -R7 ;  /* 0x000000ffff077224 */ /* 0x000fe200078e0a07 */
[----:B--2---:R-:W-:Y:S01]  /*4380*/  IABS R11, R18 ;  /* 0x00000012000b7213 */ /* 0x004fe20000000000 */
[----:B------:R-:W-:-:S04]  /*4390*/  IMAD.HI.U32 R8, R0, R12, RZ ;  /* 0x0000000c00087227 */ /* 0x000fc800078e00ff */
[----:B------:R-:W-:Y:S02]  /*43a0*/  IMAD R13, R2, R7, R13 ;  /* 0x00000007020d7224 */ /* 0x000fe400078e020d */
[----:B0-----:R-:W-:-:S03]  /*43b0*/  IMAD.HI.U32 R14, R0, R11, RZ ;  /* 0x0000000b000e7227 */ /* 0x001fc600078e00ff */
[C---:B------:R-:W-:Y:S01]  /*43c0*/  ISETP.GT.U32.AND P0, PT, R2.reuse, R13, PT ;  /* 0x0000000d0200720c */ /* 0x040fe20003f04070 */
[----:B------:R-:W-:Y:S02]  /*43d0*/  IMAD.MOV R8, RZ, RZ, -R8 ;  /* 0x000000ffff087224 */ /* 0x000fe400078e0a08 */
[----:B------:R-:W-:Y:S02]  /*43e0*/  IMAD.MOV R14, RZ, RZ, -R14 ;  /* 0x000000ffff0e7224 */ /* 0x000fe400078e0a0e */
[C---:B------:R-:W-:Y:S02]  /*43f0*/  IMAD R12, R2.reuse, R8, R12 ;  /* 0x00000008020c7224 */ /* 0x040fe400078e020c */
[----:B------:R-:W-:Y:S02]  /*4400*/  IMAD R11, R2, R14, R11 ;  /* 0x0000000e020b7224 */ /* 0x000fe400078e020b */
[----:B------:R-:W-:-:S04]  /*4410*/  IMAD.MOV.U32 R8, RZ, RZ, R4 ;  /* 0x000000ffff087224 */ /* 0x000fc800078e0004 */
[----:B------:R-:W-:Y:S01]  /*4420*/  @!P2 IMAD.MOV R8, RZ, RZ, -R8 ;  /* 0x000000ffff08a224 */ /* 0x000fe200078e0a08 */
[----:B------:R-:W-:Y:S01]  /*4430*/  ISETP.GT.U32.AND P2, PT, R2, R11, PT ;  /* 0x0000000b0200720c */ /* 0x000fe20003f44070 */
[----:B------:R-:W-:-:S05]  /*4440*/  @!P0 IMAD.IADD R13, R13, 0x1, -R2 ;  /* 0x000000010d0d8824 */ /* 0x000fca00078e0a02 */
[C---:B------:R-:W-:Y:S01]  /*4450*/  ISETP.GT.U32.AND P0, PT, R2.reuse, R13, PT ;  /* 0x0000000d0200720c */ /* 0x040fe20003f04070 */
[----:B------:R-:W-:Y:S04]  /*4460*/  STL [R1+0xc], R8 ;  /* 0x00000c0801007387 */ /* 0x000fe80000100800 */
[----:B------:R-:W2:Y:S02]  /*4470*/  LDL.LU R24, [R1+0xec] ;  /* 0x0000ec0001187983 */ /* 0x000ea40000300800 */
[----:B------:R-:W-:Y:S01]  /*4480*/  @!P2 IMAD.IADD R11, R11, 0x1, -R2 ;  /* 0x000000010b0ba824 */ /* 0x000fe200078e0a02 */
[----:B-----5:R-:W-:Y:S02]  /*4490*/  IABS R15, R5 ;  /* 0x00000005000f7213 */ /* 0x020fe40000000000 */
[----:B------:R-:W-:-:S03]  /*44a0*/  ISETP.GT.U32.AND P2, PT, R2, R10, PT ;  /* 0x0000000a0200720c */ /* 0x000fc60003f44070 */
[----:B------:R-:W-:Y:S01]  /*44b0*/  IMAD.HI.U32 R6, R0, R15, RZ ;  /* 0x0000000f00067227 */ /* 0x000fe200078e00ff */
[----:B------:R0:W-:Y:S03]  /*44c0*/  STL [R1+0x4], R3 ;  /* 0x0000040301007387 */ /* 0x0001e60000100800 */
[----:B------:R-:W-:Y:S01]  /*44d0*/  IMAD.MOV R6, RZ, RZ, -R6 ;  /* 0x000000ffff067224 */ /* 0x000fe200078e0a06 */
[----:B------:R-:W-:Y:S01]  /*44e0*/  STL [R1+0x14e0], R9 ;  /* 0x0014e00901007387 */ /* 0x000fe20000100800 */
[--C-:B------:R-:W-:Y:S01]  /*44f0*/  @!P0 IMAD.IADD R13, R13, 0x1, -R2.reuse ;  /* 0x000000010d0d8824 */ /* 0x100fe200078e0a02 */
[----:B------:R-:W-:Y:S01]  /*4500*/  ISETP.GE.AND P0, PT, R22, RZ, PT ;  /* 0x000000ff1600720c */ /* 0x000fe20003f06270 */
[----:B------:R-:W-:Y:S01]  /*4510*/  IMAD R15, R2, R6, R15 ;  /* 0x00000006020f7224 */ /* 0x000fe200078e020f */
[----:B------:R-:W3:Y:S01]  /*4520*/  LDL.LU R22, [R1+0xf0] ;  /* 0x0000f00001167983 */ /* 0x000ee20000300800 */
[----:B------:R-:W-:-:S03]  /*4530*/  @!P2 IMAD.IADD R10, R10, 0x1, -R2 ;  /* 0x000000010a0aa824 */ /* 0x000fc600078e0a02 */
[----:B------:R-:W-:-:S13]  /*4540*/  ISETP.GT.U32.AND P2, PT, R2, R15, PT ;  /* 0x0000000f0200720c */ /* 0x000fda0003f44070 */
[----:B------:R-:W-:Y:S01]  /*4550*/  @!P2 IMAD.IADD R15, R15, 0x1, -R2 ;  /* 0x000000010f0fa824 */ /* 0x000fe200078e0a02 */
[----:B------:R-:W-:Y:S02]  /*4560*/  ISETP.GE.AND P2, PT, R5, RZ, PT ;  /* 0x000000ff0500720c */ /* 0x000fe40003f46270 */
[----:B------:R-:W4:Y:S01]  /*4570*/  LDL.LU R5, [R1+0xf8] ;  /* 0x0000f80001057983 */ /* 0x000f220000300800 */
[----:B------:R-:W-:Y:S02]  /*4580*/  ISETP.GT.U32.AND P5, PT, R2, R12, PT ;  /* 0x0000000c0200720c */ /* 0x000fe40003fa4070 */
[----:B------:R-:W-:Y:S02]  /*4590*/  IABS R14, R19 ;  /* 0x00000013000e7213 */ /* 0x000fe40000000000 */
[----:B------:R-:W-:-:S03]  /*45a0*/  IABS R16, R26 ;  /* 0x0000001a00107213 */ /* 0x000fc60000000000 */
[----:B------:R-:W-:-:S06]  /*45b0*/  IMAD.HI.U32 R7, R0, R14, RZ ;  /* 0x0000000e00077227 */ /* 0x000fcc00078e00ff */
[----:B------:R-:W-:Y:S02]  /*45c0*/  @!P5 IMAD.IADD R12, R12, 0x1, -R2 ;  /* 0x000000010c0cd824 */ /* 0x000fe400078e0a02 */
[----:B------:R-:W-:-:S03]  /*45d0*/  IMAD.HI.U32 R4, R0, R16, RZ ;  /* 0x0000001000047227 */ /* 0x000fc600078e00ff */
[C---:B------:R-:W-:Y:S01]  /*45e0*/  ISETP.GT.U32.AND P1, PT, R2.reuse, R12, PT ;  /* 0x0000000c0200720c */ /* 0x040fe20003f24070 */
[----:B------:R-:W-:Y:S02]  /*45f0*/  IMAD.MOV R7, RZ, RZ, -R7 ;  /* 0x000000ffff077224 */ /* 0x000fe400078e0a07 */
[----:B------:R-:W-:Y:S02]  /*4600*/  IMAD.MOV R4, RZ, RZ, -R4 ;  /* 0x000000ffff047224 */ /* 0x000fe400078e0a04 */
[C---:B------:R-:W-:Y:S01]  /*4610*/  IMAD R14, R2.reuse, R7, R14 ;  /* 0x00000007020e7224 */ /* 0x040fe200078e020e */
[C---:B------:R-:W-:Y:S01]  /*4620*/  ISETP.GT.U32.AND P5, PT, R2.reuse, R11, PT ;  /* 0x0000000b0200720c */ /* 0x040fe20003fa4070 */
[----:B------:R-:W-:-:S03]  /*4630*/  IMAD R16, R2, R4, R16 ;  /* 0x0000000402107224 */ /* 0x000fc600078e0210 */
[----:B------:R-:W-:-:S03]  /*4640*/  ISETP.GT.U32.AND P3, PT, R2, R14, PT ;  /* 0x0000000e0200720c */ /* 0x000fc60003f64070 */
[--C-:B------:R-:W-:Y:S01]  /*4650*/  @!P1 IMAD.IADD R12, R12, 0x1, -R2.reuse ;  /* 0x000000010c0c9824 */ /* 0x100fe200078e0a02 */
[----:B------:R-:W-:Y:S02]  /*4660*/  ISETP.GT.U32.AND P1, PT, R2, R16, PT ;  /* 0x000000100200720c */ /* 0x000fe40003f24070 */
[----:B------:R-:W-:Y:S02]  /*4670*/  ISETP.GE.AND P6, PT, R18, RZ, PT ;  /* 0x000000ff1200720c */ /* 0x000fe40003fc6270 */
[----:B-1----:R-:W-:Y:S01]  /*4680*/  IABS R17, R27 ;  /* 0x0000001b00117213 */ /* 0x002fe20000000000 */
[----:B------:R-:W-:Y:S01]  /*4690*/  @!P5 IMAD.IADD R11, R11, 0x1, -R2 ;  /* 0x000000010b0bd824 */ /* 0x000fe200078e0a02 */
[----:B------:R-:W-:Y:S01]  /*46a0*/  ISETP.GE.AND P5, PT, R23, RZ, PT ;  /* 0x000000ff1700720c */ /* 0x000fe20003fa6270 */
[----:B------:R-:W-:Y:S02]  /*46b0*/  @!P4 IMAD.MOV R10, RZ, RZ, -R10 ;  /* 0x000000ffff0ac224 */ /* 0x000fe400078e0a0a */
[----:B------:R-:W-:-:S02]  /*46c0*/  @!P3 IMAD.IADD R14, R14, 0x1, -R2 ;  /* 0x000000010e0eb824 */ /* 0x000fc400078e0a02 */
[----:B------:R-:W-:Y:S01]  /*46d0*/  IMAD.HI.U32 R4, R0, R17, RZ ;  /* 0x0000001100047227 */ /* 0x000fe200078e00ff */
[----:B------:R-:W-:Y:S01]  /*46e0*/  ISETP.GT.U32.AND P4, PT, R2, R15, PT ;  /* 0x0000000f0200720c */ /* 0x000fe20003f84070 */
[----:B------:R-:W5:Y:S02]  /*46f0*/  LDL.LU R23, [R1+0xf4] ;  /* 0x0000f40001177983 */ /* 0x000f640000300800 */
[----:B------:R-:W-:Y:S01]  /*4700*/  @!P1 IMAD.IADD R16, R16, 0x1, -R2 ;  /* 0x0000000110109824 */ /* 0x000fe200078e0a02 */
[C---:B------:R-:W-:Y:S01]  /*4710*/  ISETP.GT.U32.AND P1, PT, R2.reuse, R14, PT ;  /* 0x0000000e0200720c */ /* 0x040fe20003f24070 */
[----:B------:R-:W-:Y:S02]  /*4720*/  IMAD.MOV R4, RZ, RZ, -R4 ;  /* 0x000000ffff047224 */ /* 0x000fe400078e0a04 */
[----:B------:R-:W-:Y:S01]  /*4730*/  @!P6 IMAD.MOV R11, RZ, RZ, -R11 ;  /* 0x000000ffff0be224 */ /* 0x000fe200078e0a0b */
[C---:B------:R-:W-:Y:S01]  /*4740*/  ISETP.GT.U32.AND P6, PT, R2.reuse, R16, PT ;  /* 0x000000100200720c */ /* 0x040fe20003fc4070 */
[----:B------:R-:W-:Y:S01]  /*4750*/  IMAD R17, R2, R4, R17 ;  /* 0x0000000402117224 */ /* 0x000fe200078e0211 */
[----:B------:R-:W-:Y:S01]  /*4760*/  ISETP.GE.AND P3, PT, R19, RZ, PT ;  /* 0x000000ff1300720c */ /* 0x000fe20003f66270 */
[----:B------:R-:W-:Y:S01]  /*4770*/  @!P0 IMAD.MOV R13, RZ, RZ, -R13 ;  /* 0x000000ffff0d8224 */ /* 0x000fe200078e0a0d */
[----:B------:R-:W-:Y:S01]  /*4780*/  ISETP.GE.AND P0, PT, R26, RZ, PT ;  /* 0x000000ff1a00720c */ /* 0x000fe20003f06270 */
[----:B------:R-:W-:Y:S01]  /*4790*/  @!P5 IMAD.MOV R12, RZ, RZ, -R12 ;  /* 0x000000ffff0cd224 */ /* 0x000fe200078e0a0c */
[----:B------:R-:W-:Y:S01]  /*47a0*/  ISETP.GT.U32.AND P5, PT, R2, R17, PT ;  /* 0x000000110200720c */ /* 0x000fe20003fa4070 */
[----:B------:R-:W-:-:S02]  /*47b0*/  @!P4 IMAD.IADD R15, R15, 0x1, -R2 ;  /* 0x000000010f0fc824 */ /* 0x000fc400078e0a02 */
[--C-:B------:R-:W-:Y:S01]  /*47c0*/  @!P1 IMAD.IADD R14, R14, 0x1, -R2.reuse ;  /* 0x000000010e0e9824 */ /* 0x100fe200078e0a02 */
[----:B------:R-:W-:Y:S01]  /*47d0*/  STL [R1+0x14e4], R10 ;  /* 0x0014e40a01007387 */ /* 0x000fe20000100800 */
[----:B------:R-:W-:Y:S02]  /*47e0*/  @!P2 IMAD.MOV R15, RZ, RZ, -R15 ;  /* 0x000000ffff0fa224 */ /* 0x000fe400078e0a0f */
[----:B------:R-:W-:Y:S02]  /*47f0*/  @!P6 IMAD.IADD R16, R16, 0x1, -R2 ;  /* 0x000000011010e824 */ /* 0x000fe400078e0a02 */
[----:B------:R-:W-:Y:S01]  /*4800*/  @!P3 IMAD.MOV R14, RZ, RZ, -R14 ;  /* 0x000000ffff0eb224 */ /* 0x000fe200078e0a0e */
[----:B------:R-:W-:Y:S01]  /*4810*/  STL [R1+0x14e8], R11 ;  /* 0x0014e80b01007387 */ /* 0x000fe20000100800 */
[----:B------:R-:W-:Y:S01]  /*4820*/  @!P0 IMAD.MOV R16, RZ, RZ, -R16 ;  /* 0x000000ffff108224 */ /* 0x000fe200078e0a10 */
[----:B------:R-:W-:Y:S02]  /*4830*/  IABS R18, R25 ;  /* 0x0000001900127213 */ /* 0x000fe40000000000 */
[----:B------:R-:W-:Y:S01]  /*4840*/  STL [R1+0x14ec], R12 ;  /* 0x0014ec0c01007387 */ /* 0x000fe20000100800 */
[----:B------:R-:W-:-:S03]  /*4850*/  @!P5 IMAD.IADD R17, R17, 0x1, -R2 ;  /* 0x000000011111d824 */ /* 0x000fc600078e0a02 */
[----:B------:R-:W-:Y:S04]  /*4860*/  STL [R1+0x14f0], R13 ;  /* 0x0014f00d01007387 */ /* 0x000fe80000100800 */
[----:B------:R-:W-:Y:S01]  /*4870*/  STL [R1+0x14f4], R14 ;  /* 0x0014f40e01007387 */ /* 0x000fe20000100800 */
[----:B0-----:R-:W-:-:S03]  /*4880*/  IMAD.HI.U32 R3, R0, R18, RZ ;  /* 0x0000001200037227 */ /* 0x001fc600078e00ff */
[----:B------:R-:W-:Y:S01]  /*4890*/  STL [R1+0x14f8], R15 ;  /* 0x0014f80f01007387 */ /* 0x000fe20000100800 */
[----:B------:R-:W-:Y:S01]  /*48a0*/  IMAD.MOV R3, RZ, RZ, -R3 ;  /* 0x000000ffff037224 */ /* 0x000fe200078e0a03 */
[----:B------:R-:W-:-:S03]  /*48b0*/  ISETP.GT.U32.AND P3, PT, R2, R17, PT ;  /* 0x000000110200720c */ /* 0x000fc60003f64070 */
[----:B------:R-:W-:-:S10]  /*48c0*/  IMAD R18, R2, R3, R18 ;  /* 0x0000000302127224 */ /* 0x000fd400078e0212 */
[----:B------:R-:W-:Y:S01]  /*48d0*/  @!P3 IMAD.IADD R17, R17, 0x1, -R2 ;  /* 0x000000011111b824 */ /* 0x000fe200078e0a02 */
[----:B------:R-:W-:Y:S02]  /*48e0*/  ISETP.GT.U32.AND P1, PT, R2, R18, PT ;  /* 0x000000120200720c */ /* 0x000fe40003f24070 */
[----:B------:R-:W-:Y:S02]  /*48f0*/  ISETP.GE.AND P4, PT, R27, RZ, PT ;  /* 0x000000ff1b00720c */ /* 0x000fe40003f86270 */
[----:B------:R-:W-:-:S09]  /*4900*/  ISETP.GE.AND P6, PT, R25, RZ, PT ;  /* 0x000000ff1900720c */ /* 0x000fd20003fc6270 */
[----:B------:R-:W-:-:S05]  /*4910*/  @!P1 IMAD.IADD R18, R18, 0x1, -R2 ;  /* 0x0000000112129824 */ /* 0x000fca00078e0a02 */
[----:B------:R-:W-:Y:S01]  /*4920*/  ISETP.GT.U32.AND P1, PT, R2, R18, PT ;  /* 0x000000120200720c */ /* 0x000fe20003f24070 */
[----:B------:R-:W-:-:S12]  /*4930*/  @!P4 IMAD.MOV R17, RZ, RZ, -R17 ;  /* 0x000000ffff11c224 */ /* 0x000fd800078e0a11 */
[----:B------:R-:W-:-:S04]  /*4940*/  @!P1 IMAD.IADD R18, R18, 0x1, -R2 ;  /* 0x0000000112129824 */ /* 0x000fc800078e0a02 */
[----:B------:R-:W-:Y:S01]  /*4950*/  @!P6 IMAD.MOV R18, RZ, RZ, -R18 ;  /* 0x000000ffff12e224 */ /* 0x000fe200078e0a12 */
[----:B--2---:R-:W-:Y:S02]  /*4960*/  IABS R19, R24 ;  /* 0x0000001800137213 */ /* 0x004fe40000000000 */
[----:B------:R-:W-:Y:S02]  /*4970*/  ISETP.GE.AND P5, PT, R24, RZ, PT ;  /* 0x000000ff1800720c */ /* 0x000fe40003fa6270 */
[----:B------:R-:W2:Y:S01]  /*4980*/  LDL R24, [R1+0x100] ;  /* 0x0001000001187983 */ /* 0x000ea20000100800 */
[----:B------:R-:W-:Y:S01]  /*4990*/  IMAD.HI.U32 R3, R0, R19, RZ ;  /* 0x0000001300037227 */ /* 0x000fe200078e00ff */
[----:B---3--:R-:W-:Y:S02]  /*49a0*/  ISETP.GE.AND P2, PT, R22, RZ, PT ;  /* 0x000000ff1600720c */ /* 0x008fe40003f46270 */
[----:B------:R-:W-:Y:S02]  /*49b0*/  IABS R4, R22 ;  /* 0x0000001600047213 */ /* 0x000fe40000000000 */
[----:B------:R-:W3:Y:S04]  /*49c0*/  LDL R22, [R1+0x104] ;  /* 0x0001040001167983 */ /* 0x000ee80000100800 */
[----:B------:R0:W-:Y:S04]  /*49d0*/  STL [R1+0x14fc], R16 ;  /* 0x0014fc1001007387 */ /* 0x0001e80000100800 */
[----:B0-----:R-:W3:Y:S01]  /*49e0*/  LDL.LU R16, [R1+0xfc] ;  /* 0x0000fc0001107983 */ /* 0x001ee20000300800 */
[----:B------:R-:W-:Y:S01]  /*49f0*/  IMAD.MOV R3, RZ, RZ, -R3 ;  /* 0x000000ffff037224 */ /* 0x000fe200078e0a03 */
[----:B----4-:R-:W-:-:S03]  /*4a00*/  ISETP.GE.AND P3, PT, R5, RZ, PT ;  /* 0x000000ff0500720c */ /* 0x010fc60003f66270 */
[C---:B------:R-:W-:Y:S01]  /*4a10*/  IMAD R19, R2.reuse, R3, R19 ;  /* 0x0000000302137224 */ /* 0x040fe200078e0213 */
[----:B------:R-:W-:Y:S02]  /*4a20*/  IABS R3, R5 ;  /* 0x0000000500037213 */ /* 0x000fe40000000000 */
[----:B------:R-:W4:Y:S04]  /*4a30*/  LDL.LU R5, [R1+0x108] ;  /* 0x0001080001057983 */ /* 0x000f280000300800 */
[----:B------:R-:W4:Y:S04]  /*4a40*/  LDL.LU R15, [R1+0x10c] ;  /* 0x00010c00010f7983 */ /* 0x000f280000300800 */
[----:B------:R-:W4:Y:S04]  /*4a50*/  LDL.LU R13, [R1+0x110] ;  /* 0x00011000010d7983 */ /* 0x000f280000300800 */
[----:B------:R-:W4:Y:S04]  /*4a60*/  LDL.LU R12, [R1+0x114] ;  /* 0x00011400010c7983 */ /* 0x000f280000300800 */
[----:B------:R-:W4:Y:S04]  /*4a70*/  LDL.LU R11, [R1+0x118] ;  /* 0x00011800010b7983 */ /* 0x000f280000300800 */
[----:B------:R-:W4:Y:S01]  /*4a80*/  LDL.LU R10, [R1+0x11c] ;  /* 0x00011c00010a7983 */ /* 0x000f220000300800 */
[----:B------:R-:W-:-:S03]  /*4a90*/  ISETP.GT.U32.AND P0, PT, R2, R19, PT ;  /* 0x000000130200720c */ /* 0x000fc60003f04070 */
[----:B------:R-:W4:Y:S04]  /*4aa0*/  LDL.LU R9, [R1+0x120] ;  /* 0x0001200001097983 */ /* 0x000f280000300800 */
[----:B------:R-:W4:Y:S06]  /*4ab0*/  LDL.LU R14, [R1+0x124] ;  /* 0x00012400010e7983 */ /* 0x000f2c0000300800 */
[----:B------:R-:W-:-:S05]  /*4ac0*/  @!P0 IMAD.IADD R19, R19, 0x1, -R2 ;  /* 0x0000000113138824 */ /* 0x000fca00078e0a02 */
[----:B------:R-:W-:Y:S01]  /*4ad0*/  ISETP.GT.U32.AND P0, PT, R2, R19, PT ;  /* 0x000000130200720c */ /* 0x000fe20003f04070 */
[----:B------:R0:W-:Y:S04]  /*4ae0*/  STL [R1+0x1500], R17 ;  /* 0x0015001101007387 */ /* 0x0001e80000100800 */
[----:B0-----:R-:W4:Y:S04]  /*4af0*/  LDL R17, [R1+0x7c4] ;  /* 0x0007c40001117983 */ /* 0x001f280000100800 */
[----:B------:R0:W-:Y:S04]  /*4b00*/  STL [R1+0x1504], R18 ;  /* 0x0015041201007387 */ /* 0x0001e80000100800 */
[----:B------:R-:W-:Y:S01]  /*4b10*/  @!P0 IMAD.IADD R19, R19, 0x1, -R2 ;  /* 0x0000000113138824 */ /* 0x000fe200078e0a02 */
[----:B0-----:R-:W4:Y:S03]  /*4b20*/  LDL.LU R18, [R1+0x104] ;  /* 0x0001040001127983 */ /* 0x001f260000300800 */
[----:B------:R-:W-:-:S05]  /*4b30*/  @!P5 IMAD.MOV R19, RZ, RZ, -R19 ;  /* 0x000000ffff13d224 */ /* 0x000fca00078e0a13 */
[----:B------:R0:W-:Y:S04]  /*4b40*/  STL [R1+0x1508], R19 ;  /* 0x0015081301007387 */ /* 0x0001e80000100800 */
[----:B0-----:R-:W4:Y:S01]  /*4b50*/  LDL.LU R19, [R1+0x100] ;  /* 0x0001000001137983 */ /* 0x001f220000300800 */
[----:B------:R-:W-:-:S04]  /*4b60*/  IMAD.MOV.U32 R6, RZ, RZ, R4 ;  /* 0x000000ffff067224 */ /* 0x000fc800078e0004 */
[----:B------:R-:W-:-:S04]  /*4b70*/  IMAD.HI.U32 R20, R0, R6, RZ ;  /* 0x0000000600147227 */ /* 0x000fc800078e00ff */
[----:B------:R-:W-:Y:S02]  /*4b80*/  IMAD.MOV R20, RZ, RZ, -R20 ;  /* 0x000000ffff147224 */ /* 0x000fe400078e0a14 */
[----:B------:R-:W-:Y:S02]  /*4b90*/  IMAD.MOV.U32 R7, RZ, RZ, R3 ;  /* 0x000000ffff077224 */ /* 0x000fe400078e0003 */
[----:B------:R-:W-:Y:S01]  /*4ba0*/  IMAD R20, R2, R20, R6 ;  /* 0x0000001402147224 */ /* 0x000fe200078e0206 */
[----:B-----5:R-:W-:Y:S02]  /*4bb0*/  IABS R27, R23 ;  /* 0x00000017001b7213 */ /* 0x020fe40000000000 */
[----:B------:R-:W-:Y:S01]  /*4bc0*/  ISETP.GE.AND P1, PT, R23, RZ, PT ;  /* 0x000000ff1700720c */ /* 0x000fe20003f26270 */
[----:B------:R-:W-:Y:S01]  /*4bd0*/  IMAD.HI.U32 R23, R0, R7, RZ ;  /* 0x0000000700177227 */ /* 0x000fe200078e00ff */
[----:B------:R-:W-:-:S03]  /*4be0*/  ISETP.GT.U32.AND P0, PT, R2, R20, PT ;  /* 0x000000140200720c */ /* 0x000fc60003f04070 */
[----:B------:R-:W-:-:S04]  /*4bf0*/  IMAD.MOV R23, RZ, RZ, -R23 ;  /* 0x000000ffff177224 */ /* 0x000fc800078e0a17 */
[----:B------:R-:W-:-:S06]  /*4c00*/  IMAD R23, R2, R23, R7 ;  /* 0x0000001702177224 */ /* 0x000fcc00078e0207 */
[----:B------:R-:W-:Y:S01]  /*4c10*/  @!P0 IMAD.IADD R20, R20, 0x1, -R2 ;  /* 0x0000000114148824 */ /* 0x000fe200078e0a02 */
[----:B------:R-:W-:Y:S01]  /*4c20*/  ISETP.GT.U32.AND P0, PT, R2, R23, PT ;  /* 0x000000170200720c */ /* 0x000fe20003f04070 */
[----:B------:R-:W-:-:S04]  /*4c30*/  IMAD.HI.U32 R4, R0, R27, RZ ;  /* 0x0000001b00047227 */ /* 0x000fc800078e00ff */
[----:B------:R-:W-:-:S04]  /*4c40*/  IMAD.MOV R4, RZ, RZ, -R4 ;  /* 0x000000ffff047224 */ /* 0x000fc800078e0a04 */
[----:B------:R-:W-:-:S04]  /*4c50*/  IMAD R27, R2, R4, R27 ;  /* 0x00000004021b7224 */ /* 0x000fc800078e021b */
[----:B------:R-:W-:Y:S01]  /*4c60*/  @!P0 IMAD.IADD R23, R23, 0x1, -R2 ;  /* 0x0000000117178824 */ /* 0x000fe200078e0a02 */
[C---:B------:R-:W-:Y:S02]  /*4c70*/  ISETP.GT.U32.AND P0, PT, R2.reuse, R20, PT ;  /* 0x000000140200720c */ /* 0x040fe40003f04070 */
[C---:B------:R-:W-:Y:S02]  /*4c80*/  ISETP.GT.U32.AND P4, PT, R2.reuse, R27, PT ;  /* 0x0000001b0200720c */ /* 0x040fe40003f84070 */
[----:B------:R-:W-:-:S09]  /*4c90*/  ISETP.GT.U32.AND P6, PT, R2, R23, PT ;  /* 0x000000170200720c */ /* 0x000fd20003fc4070 */
[--C-:B------:R-:W-:Y:S02]  /*4ca0*/  @!P0 IMAD.IADD R20, R20, 0x1, -R2.reuse ;  /* 0x0000000114148824 */ /* 0x100fe400078e0a02 */
[--C-:B------:R-:W-:Y:S02]  /*4cb0*/  @!P4 IMAD.IADD R27, R27, 0x1, -R2.reuse ;  /* 0x000000011b1bc824 */ /* 0x100fe400078e0a02 */
[----:B------:R-:W-:Y:S02]  /*4cc0*/  @!P6 IMAD.IADD R23, R23, 0x1, -R2 ;  /* 0x000000011717e824 */ /* 0x000fe400078e0a02 */
[----:B------:R-:W-:Y:S02]  /*4cd0*/  @!P2 IMAD.MOV R20, RZ, RZ, -R20 ;  /* 0x000000ffff14a224 */ /* 0x000fe400078e0a14 */
[----:B------:R-:W-:-:S03]  /*4ce0*/  @!P3 IMAD.MOV R23, RZ, RZ, -R23 ;  /* 0x000000ffff17b224 */ /* 0x000fc600078e0a17 */
[----:B------:R-:W-:Y:S01]  /*4cf0*/  STL [R1+0x150c], R20 ;  /* 0x00150c1401007387 */ /* 0x000fe20000100800 */
[----:B--2---:R-:W-:Y:S02]  /*4d00*/  IABS R26, R24 ;  /* 0x00000018001a7213 */ /* 0x004fe40000000000 */
[----:B---3--:R-:W-:-:S05]  /*4d10*/  IABS R25, R16 ;  /* 0x0000001000197213 */ /* 0x008fca0000000000 */
[----:B------:R-:W-:-:S04]  /*4d20*/  IMAD.HI.U32 R3, R0, R25, RZ ;  /* 0x0000001900037227 */ /* 0x000fc800078e00ff */
[----:B------:R-:W-:Y:S01]  /*4d30*/  IMAD.MOV R3, RZ, RZ, -R3 ;  /* 0x000000ffff037224 */ /* 0x000fe200078e0a03 */
[----:B------:R-:W-:-:S03]  /*4d40*/  IABS R24, R22 ;  /* 0x0000001600187213 */ /* 0x000fc60000000000 */
[----:B------:R-:W-:Y:S02]  /*4d50*/  IMAD R25, R2, R3, R25 ;  /* 0x0000000302197224 */ /* 0x000fe400078e0219 */
[----:B------:R-:W-:Y:S01]  /*4d60*/  IMAD.HI.U32 R3, R0, R26, RZ ;  /* 0x0000001a00037227 */ /* 0x000fe200078e00ff */
[----:B----4-:R-:W-:-:S03]  /*4d70*/  IABS R22, R5 ;  /* 0x0000000500167213 */ /* 0x010fc60000000000 */
[----:B------:R-:W-:Y:S02]  /*4d80*/  IMAD.MOV R3, RZ, RZ, -R3 ;  /* 0x000000ffff037224 */ /* 0x000fe400078e0a03 */
[----:B------:R-:W-:Y:S01]  /*4d90*/  IMAD.HI.U32 R6, R0, R24, RZ ;  /* 0x0000001800067227 */ /* 0x000fe200078e00ff */
[----:B------:R-:W-:-:S03]  /*4da0*/  ISETP.GT.U32.AND P5, PT, R2, R25, PT ;  /* 0x000000190200720c */ /* 0x000fc60003fa4070 */
[----:B------:R-:W-:Y:S01]  /*4db0*/  IMAD R26, R2, R3, R26 ;  /* 0x00000003021a7224 */ /* 0x000fe200078e021a */
[----:B------:R-:W-:Y:S01]  /*4dc0*/  IABS R7, R13 ;  /* 0x0000000d00077213 */ /* 0x000fe20000000000 */
[----:B------:R-:W-:-:S04]  /*4dd0*/  IMAD.HI.U32 R4, R0, R22, RZ ;  /* 0x0000001600047227 */ /* 0x000fc800078e00ff */
[----:B------:R-:W-:Y:S01]  /*4de0*/  IMAD.MOV R6, RZ, RZ, -R6 ;  /* 0x000000ffff067224 */ /* 0x000fe200078e0a06 */
[C---:B------:R-:W-:Y:S01]  /*4df0*/  ISETP.GT.U32.AND P0, PT, R2.reuse, R26, PT ;  /* 0x0000001a0200720c */ /* 0x040fe20003f04070 */
[----:B------:R-:W-:Y:S02]  /*4e00*/  IMAD.MOV R4, RZ, RZ, -R4 ;  /* 0x000000ffff047224 */ /* 0x000fe400078e0a04 */
[----:B------:R-:W-:Y:S02]  /*4e10*/  IMAD R24, R2, R6, R24 ;  /* 0x0000000602187224 */ /* 0x000fe400078e0218 */
[----:B------:R-:W-:Y:S01]  /*4e20*/  IMAD.HI.U32 R3, R0, R7, RZ ;  /* 0x0000000700037227 */ /* 0x000fe200078e00ff */
[----:B------:R-:W-:Y:S02]  /*4e30*/  IABS R21, R15 ;  /* 0x0000000f00157213 */ /* 0x000fe40000000000 */
[----:B------:R-:W-:Y:S01]  /*4e40*/  IABS R6, R12 ;  /* 0x0000000c00067213 */ /* 0x000fe20000000000 */
[C---:B------:R-:W-:Y:S01]  /*4e50*/  IMAD R22, R2.reuse, R4, R22 ;  /* 0x0000000402167224 */ /* 0x040fe200078e0216 */
[----:B------:R-:W-:Y:S01]  /*4e60*/  ISETP.GT.U32.AND P6, PT, R2, R24, PT ;  /* 0x000000180200720c */ /* 0x000fe20003fc4070 */
[----:B------:R-:W-:-:S02]  /*4e70*/  IMAD.MOV R3, RZ, RZ, -R3 ;  /* 0x000000ffff037224 */ /* 0x000fc400078e0a03 */
[----:B------:R-:W-:Y:S01]  /*4e80*/  @!P5 IMAD.IADD R25, R25, 0x1, -R2 ;  /* 0x000000011919d824 */ /* 0x000fe200078e0a02 */
[C---:B------:R-:W-:Y:S01]  /*4e90*/  ISETP.GT.U32.AND P4, PT, R2.reuse, R22, PT ;  /* 0x000000160200720c */ /* 0x040fe20003f84070 */
[C---:B------:R-:W-:Y:S01]  /*4ea0*/  IMAD R7, R2.reuse, R3, R7 ;  /* 0x0000000302077224 */ /* 0x040fe200078e0207 */
[----:B------:R-:W-:Y:S01]  /*4eb0*/  ISETP.GT.U32.AND P5, PT, R2, R27, PT ;  /* 0x0000001b0200720c */ /* 0x000fe20003fa4070 */
[----:B------:R-:W-:-:S04]  /*4ec0*/  IMAD.HI.U32 R8, R0, R21, RZ ;  /* 0x0000001500087227 */ /* 0x000fc800078e00ff */
[----:B------:R-:W-:Y:S01]  /*4ed0*/  IMAD.HI.U32 R3, R0, R6, RZ ;  /* 0x0000000600037227 */ /* 0x000fe200078e00ff */
[----:B------:R-:W-:-:S03]  /*4ee0*/  IABS R4, R11 ;  /* 0x0000000b00047213 */ /* 0x000fc60000000000 */
[----:B------:R-:W-:Y:S01]  /*4ef0*/  @!P0 IMAD.IADD R26, R26, 0x1, -R2 ;  /* 0x000000011a1a8824 */ /* 0x000fe200078e0a02 */
[C---:B------:R-:W-:Y:S01]  /*4f00*/  ISETP.GT.U32.AND P0, PT, R2.reuse, R25, PT ;  /* 0x000000190200720c */ /* 0x040fe20003f04070 */
[----:B------:R-:W-:Y:S02]  /*4f10*/  IMAD.MOV R8, RZ, RZ, -R8 ;  /* 0x000000ffff087224 */ /* 0x000fe400078e0a08 */
[----:B------:R-:W-:Y:S02]  /*4f20*/  IMAD.MOV R3, RZ, RZ, -R3 ;  /* 0x000000ffff037224 */ /* 0x000fe400078e0a03 */
[C---:B------:R-:W-:Y:S02]  /*4f30*/  IMAD R21, R2.reuse, R8, R21 ;  /* 0x0000000802157224 */ /* 0x040fe400078e0215 */
[----:B------:R-:W-:Y:S01]  /*4f40*/  IMAD R6, R2, R3, R6 ;  /* 0x0000000302067224 */ /* 0x000fe200078e0206 */
[----:B------:R-:W-:Y:S01]  /*4f50*/  IABS R3, R10 ;  /* 0x0000000a00037213 */ /* 0x000fe20000000000 */
[----:B------:R-:W-:-:S02]  /*4f60*/  @!P6 IMAD.IADD R24, R24, 0x1, -R2 ;  /* 0x000000011818e824 */ /* 0x000fc400078e0a02 */
[----:B------:R-:W-:Y:S01]  /*4f70*/  IMAD.HI.U32 R28, R0, R4, RZ ;  /* 0x00000004001c7227 */ /* 0x000fe200078e00ff */
[----:B------:R-:W-:Y:S02]  /*4f80*/  IABS R8, R9 ;  /* 0x0000000900087213 */ /* 0x000fe40000000000 */
[----:B------:R-:W-:Y:S01]  /*4f90*/  ISETP.GT.U32.AND P2, PT, R2, R24, PT ;  /* 0x000000180200720c */ /* 0x000fe20003f44070 */
[--C-:B------:R-:W-:Y:S02]  /*4fa0*/  @!P4 IMAD.IADD R22, R22, 0x1, -R2.reuse ;  /* 0x000000011616c824 */ /* 0x100fe400078e0a02 */
[----:B------:R-:W-:Y:S01]  /*4fb0*/  @!P5 IMAD.IADD R27, R27, 0x1, -R2 ;  /* 0x000000011b1bd824 */ /* 0x000fe200078e0a02 */
[----:B------:R-:W-:Y:S01]  /*4fc0*/  ISETP.GT.U32.AND P5, PT, R2, R21, PT ;  /* 0x000000150200720c */ /* 0x000fe20003fa4070 */
[----:B------:R-:W-:Y:S02]  /*4fd0*/  IMAD.MOV R28, RZ, RZ, -R28 ;  /* 0x000000ffff1c7224 */ /* 0x000fe400078e0a1c */
[----:B------:R-:W-:Y:S01]  /*4fe0*/  IMAD.HI.U32 R29, R0, R3, RZ ;  /* 0x00000003001d7227 */ /* 0x000fe200078e00ff */
[----:B------:R-:W-:-:S02]  /*4ff0*/  ISETP.GT.U32.AND P6, PT, R2, R26, PT ;  /* 0x0000001a0200720c */ /* 0x000fc40003fc4070 */
[C---:B------:R-:W-:Y:S01]  /*5000*/  ISETP.GT.U32.AND P4, PT, R2.reuse, R22, PT ;  /* 0x000000160200720c */ /* 0x040fe20003f84070 */
[----:B------:R-:W-:Y:S01]  /*5010*/  @!P0 IMAD.IADD R25, R25, 0x1, -R2 ;  /* 0x0000000119198824 */ /* 0x000fe200078e0a02 */
[C---:B------:R-:W-:Y:S01]  /*5020*/  ISETP.GT.U32.AND P0, PT, R2.reuse, R7, PT ;  /* 0x000000070200720c */ /* 0x040fe20003f04070 */
[----:B------:R-:W-:Y:S02]  /*5030*/  IMAD R4, R2, R28, R4 ;  /* 0x0000001c02047224 */ /* 0x000fe400078e0204 */
[----:B------:R-:W-:-:S04]  /*5040*/  IMAD.HI.U32 R28, R0, R8, RZ ;  /* 0x00000008001c7227 */ /* 0x000fc800078e00ff */
[----:B------:R-:W-:Y:S02]  /*5050*/  IMAD.MOV R29, RZ, RZ, -R29 ;  /* 0x000000ffff1d7224 */ /* 0x000fe400078e0a1d */
[----:B------:R-:W-:Y:S02]  /*5060*/  IMAD.MOV R28, RZ, RZ, -R28 ;  /* 0x000000ffff1c7224 */ /* 0x000fe400078e0a1c */
[C---:B------:R-:W-:Y:S01]  /*5070*/  IMAD R3, R2.reuse, R29, R3 ;  /* 0x0000001d02037224 */ /* 0x040fe200078e0203 */
[----:B------:R-:W-:Y:S01]  /*5080*/  IABS R29, R14 ;  /* 0x0000000e001d7213 */ /* 0x000fe20000000000 */
[----:B------:R-:W-:Y:S02]  /*5090*/  IMAD R8, R2, R28, R8 ;  /* 0x0000001c02087224 */ /* 0x000fe400078e0208 */
[--C-:B------:R-:W-:Y:S01]  /*50a0*/  @!P2 IMAD.IADD R24, R24, 0x1, -R2.reuse ;  /* 0x000000011818a824 */ /* 0x100fe200078e0a02 */
[----:B------:R-:W-:Y:S01]  /*50b0*/  ISETP.GT.U32.AND P2, PT, R2, R4, PT ;  /* 0x000000040200720c */ /* 0x000fe20003f44070 */
[----:B------:R-:W-:Y:S01]  /*50c0*/  @!P5 IMAD.IADD R21, R21, 0x1, -R2 ;  /* 0x000000011515d824 */ /* 0x000fe200078e0a02 */
[----:B------:R-:W-:Y:S01]  /*50d0*/  ISETP.GE.AND P5, PT, R16, RZ, PT ;  /* 0x000000ff1000720c */ /* 0x000fe20003fa6270 */
[----:B------:R-:W-:-:S04]  /*50e0*/  IMAD.HI.U32 R16, R0, R29, RZ ;  /* 0x0000001d00107227 */ /* 0x000fc800078e00ff */
[--C-:B------:R-:W-:Y:S01]  /*50f0*/  @!P6 IMAD.IADD R26, R26, 0x1, -R2.reuse ;  /* 0x000000011a1ae824 */ /* 0x100fe200078e0a02 */
[----:B------:R-:W-:Y:S01]  /*5100*/  ISETP.GT.U32.AND P6, PT, R2, R6, PT ;  /* 0x000000060200720c */ /* 0x000fe20003fc4070 */
[--C-:B------:R-:W-:Y:S01]  /*5110*/  @!P4 IMAD.IADD R22, R22, 0x1, -R2.reuse ;  /* 0x000000011616c824 */ /* 0x100fe200078e0a02 */
[C---:B------:R-:W-:Y:S01]  /*5120*/  ISETP.GT.U32.AND P4, PT, R2.reuse, R3, PT ;  /* 0x000000030200720c */ /* 0x040fe20003f84070 */
[----:B------:R-:W-:Y:S01]  /*5130*/  @!P0 IMAD.IADD R7, R7, 0x1, -R2 ;  /* 0x0000000107078824 */ /* 0x000fe200078e0a02 */
[----:B------:R-:W-:Y:S01]  /*5140*/  ISETP.GT.U32.AND P0, PT, R2, R8, PT ;  /* 0x000000080200720c */ /* 0x000fe20003f04070 */
[----:B------:R-:W-:-:S04]  /*5150*/  IMAD.MOV R16, RZ, RZ, -R16 ;  /* 0x000000ffff107224 */ /* 0x000fc800078e0a10 */
[----:B------:R-:W-:Y:S02]  /*5160*/  IMAD R29, R2, R16, R29 ;  /* 0x00000010021d7224 */ /* 0x000fe400078e021d */
[----:B------:R-:W0:Y:S01]  /*5170*/  S2R R16, SR_TID.X ;  /* 0x0000000000107919 */ /* 0x000e220000002100 */
[--C-:B------:R-:W-:Y:S01]  /*5180*/  @!P2 IMAD.IADD R4, R4, 0x1, -R2.reuse ;  /* 0x000000010404a824 */ /* 0x100fe200078e0a02 */
[----:B------:R-:W-:Y:S01]  /*5190*/  ISETP.GE.AND P2, PT, R18, RZ, PT ;  /* 0x000000ff1200720c */ /* 0x000fe20003f46270 */
[----:B------:R-:W-:Y:S01]  /*51a0*/  @!P1 IMAD.MOV R27, RZ, RZ, -R27 ;  /* 0x000000ffff1b9224 */ /* 0x000fe200078e0a1b */
[----:B------:R-:W-:Y:S01]  /*51b0*/  ISETP.GT.U32.AND P1, PT, R2, R7, PT ;  /* 0x000000070200720c */ /* 0x000fe20003f24070 */
[--C-:B------:R-:W-:Y:S01]  /*51c0*/  @!P6 IMAD.IADD R6, R6, 0x1, -R2.reuse ;  /* 0x000000010606e824 */ /* 0x100fe200078e0a02 */
[----:B------:R-:W-:Y:S01]  /*51d0*/  IABS R28, R17 ;  /* 0x00000011001c7213 */ /* 0x000fe20000000000 */
[--C-:B------:R-:W-:Y:S01]  /*51e0*/  @!P4 IMAD.IADD R3, R3, 0x1, -R2.reuse ;  /* 0x000000010303c824 */ /* 0x100fe200078e0a02 */
[----:B------:R-:W-:Y:S01]  /*51f0*/  ISETP.GE.AND P4, PT, R5, RZ, PT ;  /* 0x000000ff0500720c */ /* 0x000fe20003f86270 */
[----:B------:R-:W-:Y:S01]  /*5200*/  @!P0 IMAD.IADD R8, R8, 0x1, -R2 ;  /* 0x0000000108088824 */ /* 0x000fe200078e0a02 */
[----:B------:R-:W-:Y:S01]  /*5210*/  ISETP.GT.U32.AND P0, PT, R2, R21, PT ;  /* 0x000000150200720c */ /* 0x000fe20003f04070 */
[----:B------:R-:W-:Y:S01]  /*5220*/  IMAD.HI.U32 R0, R0, R28, RZ ;  /* 0x0000001c00007227 */ /* 0x000fe200078e00ff */
[C---:B------:R-:W-:Y:S01]  /*5230*/  ISETP.GT.U32.AND P3, PT, R2.reuse, R6, PT ;  /* 0x000000060200720c */ /* 0x040fe20003f64070 */
[----:B------:R-:W2:Y:S02]  /*5240*/  LDL.LU R5, [R1+0x1554] ;  /* 0x0015540001057983 */ /* 0x000ea40000300800 */
[----:B------:R-:W-:Y:S01]  /*5250*/  IMAD.MOV R0, RZ, RZ, -R0 ;  /* 0x000000ffff007224 */ /* 0x000fe200078e0a00 */
[----:B------:R-:W-:Y:S01]  /*5260*/  ISETP.GE.AND P6, PT, R19, RZ, PT ;  /* 0x000000ff1300720c */ /* 0x000fe20003fc6270 */
[----:B------:R-:W-:Y:S01]  /*5270*/  @!P2 IMAD.MOV R24, RZ, RZ, -R24 ;  /* 0x000000ffff18a224 */ /* 0x000fe200078e0a18 */
[C---:B------:R-:W-:Y:S01]  /*5280*/  ISETP.GT.U32.AND P2, PT, R2.reuse, R3, PT ;  /* 0x000000030200720c */ /* 0x040fe20003f44070 */
[----:B------:R-:W-:Y:S01]  /*5290*/  @!P1 IMAD.IADD R7, R7, 0x1, -R2 ;  /* 0x0000000107079824 */ /* 0x000fe200078e0a02 */
[----:B------:R-:W-:Y:S01]  /*52a0*/  ISETP.GE.AND P1, PT, R13, RZ, PT ;  /* 0x000000ff0d00720c */ /* 0x000fe20003f26270 */
[C---:B------:R-:W-:Y:S01]  /*52b0*/  IMAD R28, R2.reuse, R0, R28 ;  /* 0x00000000021c7224 */ /* 0x040fe200078e021c */
[----:B------:R-:W1:Y:S01]  /*52c0*/  LDC R13, c[0x0][0x230] ;  /* 0x00008c00ff0d7b82 */ /* 0x000e620000000800 */
[----:B------:R-:W-:Y:S01]  /*52d0*/  @!P4 IMAD.MOV R22, RZ, RZ, -R22 ;  /* 0x000000ffff16c224 */ /* 0x000fe200078e0a16 */
[C---:B------:R-:W-:Y:S01]  /*52e0*/  ISETP.GT.U32.AND P4, PT, R2.reuse, R8, PT ;  /* 0x000000080200720c */ /* 0x040fe20003f84070 */
[--C-:B------:R-:W-:Y:S01]  /*52f0*/  @!P0 IMAD.IADD R21, R21, 0x1, -R2.reuse ;  /* 0x0000000115158824 */ /* 0x100fe200078e0a02 */
[----:B------:R-:W-:Y:S01]  /*5300*/  ISETP.GT.U32.AND P0, PT, R2, R29, PT ;  /* 0x0000001d0200720c */ /* 0x000fe20003f04070 */
[----:B------:R-:W-:Y:S01]  /*5310*/  @!P3 IMAD.IADD R6, R6, 0x1, -R2 ;  /* 0x000000010606b824 */ /* 0x000fe200078e0a02 */
[----:B------:R-:W-:Y:S01]  /*5320*/  ISETP.GT.U32.AND P3, PT, R2, R28, PT ;  /* 0x0000001c0200720c */ /* 0x000fe20003f64070 */
[----:B------:R-:W-:Y:S01]  /*5330*/  @!P6 IMAD.MOV R26, RZ, RZ, -R26 ;  /* 0x000000ffff1ae224 */ /* 0x000fe200078e0a1a */
[----:B------:R-:W-:Y:S01]  /*5340*/  ISETP.GE.AND P6, PT, R15, RZ, PT ;  /* 0x000000ff0f00720c */ /* 0x000fe20003fc6270 */
[----:B------:R-:W-:Y:S01]  /*5350*/  @!P2 IMAD.IADD R3, R3, 0x1, -R2 ;  /* 0x000000010303a824 */ /* 0x000fe200078e0a02 */
[----:B------:R-:W-:Y:S01]  /*5360*/  ISETP.GE.AND P2, PT, R11, RZ, PT ;  /* 0x000000ff0b00720c */ /* 0x000fe20003f46270 */
[----:B------:R-:W-:Y:S01]  /*5370*/  @!P5 IMAD.MOV R25, RZ, RZ, -R25 ;  /* 0x000000ffff19d224 */ /* 0x000fe200078e0a19 */
[----:B0-----:R-:W-:-:S02]  /*5380*/  SHF.R.U32.HI R0, RZ, 0x2, R16 ;  /* 0x00000002ff007819 */ /* 0x001fc40000011610 */
[----:B------:R-:W-:Y:S01]  /*5390*/  LOP3.LUT R11, R16, 0x3, RZ, 0xc0, !PT ;  /* 0x00000003100b7812 */ /* 0x000fe200078ec0ff */
[--C-:B------:R-:W-:Y:S01]  /*53a0*/  @!P4 IMAD.IADD R8, R8, 0x1, -R2.reuse ;  /* 0x000000010808c824 */ /* 0x100fe200078e0a02 */
[----:B------:R-:W-:Y:S01]  /*53b0*/  ISETP.GT.U32.AND P5, PT, R2, R4, PT ;  /* 0x000000040200720c */ /* 0x000fe20003fa4070 */
[--C-:B------:R-:W-:Y:S01]  /*53c0*/  @!P0 IMAD.IADD R29, R29, 0x1, -R2.reuse ;  /* 0x000000011d1d8824 */ /* 0x100fe200078e0a02 */
[----:B------:R-:W-:Y:S01]  /*53d0*/  ISETP.GE.AND P4, PT, R10, RZ, PT ;  /* 0x000000ff0a00720c */ /* 0x000fe20003f86270 */
[----:B------:R-:W-:Y:S01]  /*53e0*/  @!P3 IMAD.IADD R28, R28, 0x1, -R2 ;  /* 0x000000011c1cb824 */ /* 0x000fe200078e0a02 */
[----:B------:R-:W-:Y:S01]  /*53f0*/  SGXT.U32 R10, R0, 0x3 ;  /* 0x00000003000a781a */ /* 0x000fe20000000000 */
[----:B------:R-:W-:Y:S01]  /*5400*/  IMAD R0, R11, 0x420, RZ ;  /* 0x000004200b007824 */ /* 0x000fe200078e02ff */
[----:B------:R-:W-:Y:S01]  /*5410*/  ISETP.GE.AND P3, PT, R9, RZ, PT ;  /* 0x000000ff0900720c */ /* 0x000fe20003f66270 */
[----:B------:R-:W-:Y:S01]  /*5420*/  IMAD.SHL.U32 R9, R16, 0x40, RZ ;  /* 0x0000004010097824 */ /* 0x000fe200078e00ff */
[----:B------:R-:W-:Y:S01]  /*5430*/  ISETP.GT.U32.AND P0, PT, R2, R29, PT ;  /* 0x0000001d0200720c */ /* 0x000fe20003f04070 */
[----:B------:R-:W-:Y:S01]  /*5440*/  STL [R1+0x1510], R23 ;  /* 0x0015101701007387 */ /* 0x000fe20000100800 */
[----:B------:R-:W-:Y:S01]  /*5450*/  LOP3.LUT R0, R0, R10, RZ, 0xfc, !PT ;  /* 0x0000000a00007212 */ /* 0x000fe200078efcff */
[----:B------:R-:W-:Y:S01]  /*5460*/  IMAD.SHL.U32 R15, R16, 0x8, RZ ;  /* 0x00000008100f7824 */ /* 0x000fe200078e00ff */
[----:B------:R-:W-:Y:S01]  /*5470*/  SHF.R.U32.HI R11, RZ, 0x1, R16 ;  /* 0x00000001ff0b7819 */ /* 0x000fe20000011610 */
[----:B------:R-:W-:Y:S01]  /*5480*/  STL [R1+0x1514], R27 ;  /* 0x0015141b01007387 */ /* 0x000fe20000100800 */
[----:B------:R-:W-:Y:S01]  /*5490*/  @!P6 IMAD.MOV R21, RZ, RZ, -R21 ;  /* 0x000000ffff15e224 */ /* 0x000fe200078e0a15 */
[----:B------:R-:W-:Y:S01]  /*54a0*/  LOP3.LUT R9, R9, 0x1c0, RZ, 0xc0, !PT ;  /* 0x000001c009097812 */ /* 0x000fe200078ec0ff */
[----:B-1----:R-:W-:Y:S01]  /*54b0*/  VIADD R13, R13, 0x3f ;  /* 0x0000003f0d0d7836 */ /* 0x002fe20000000000 */
[----:B------:R-:W-:Y:S01]  /*54c0*/  STL [R1+0x1518], R25 ;  /* 0x0015181901007387 */ /* 0x000fe20000100800 */
[----:B------:R-:W-:Y:S01]  /*54d0*/  LOP3.LUT R0, R0, 0x10, R11, 0xf8, !PT ;  /* 0x0000001000007812 */ /* 0x000fe200078ef80b */
[----:B------:R-:W-:-:S02]  /*54e0*/  @!P5 IMAD.IADD R4, R4, 0x1, -R2 ;  /* 0x000000010404d824 */ /* 0x000fc400078e0a02 */
[----:B------:R-:W-:Y:S01]  /*54f0*/  STL [R1+0x151c], R26 ;  /* 0x00151c1a01007387 */ /* 0x000fe20000100800 */
[----:B------:R-:W-:Y:S01]  /*5500*/  IMAD.SHL.U32 R10, R16, 0x2, RZ ;  /* 0x00000002100a7824 */ /* 0x000fe200078e00ff */
[----:B------:R-:W-:Y:S02]  /*5510*/  ISETP.GE.AND P5, PT, R12, RZ, PT ;  /* 0x000000ff0c00720c */ /* 0x000fe40003fa6270 */
[----:B------:R-:W-:Y:S01]  /*5520*/  STL [R1+0x1520], R24 ;  /* 0x0015201801007387 */ /* 0x000fe20000100800 */
[----:B------:R-:W-:Y:S02]  /*5530*/  LOP3.LUT R9, R9, 0x30, R15, 0xf8, !PT ;  /* 0x0000003009097812 */ /* 0x000fe400078ef80f */
[----:B------:R-:W-:Y:S01]  /*5540*/  SHF.R.S32.HI R12, RZ, 0x1f, R13 ;  /* 0x0000001fff0c7819 */ /* 0x000fe2000001140d */
[----:B------:R-:W-:Y:S01]  /*5550*/  STL [R1+0x1524], R22 ;  /* 0x0015241601007387 */ /* 0x000fe20000100800 */
[----:B------:R-:W-:-:S03]  /*5560*/  @!P0 IMAD.IADD R29, R29, 0x1, -R2 ;  /* 0x000000011d1d8824 */ /* 0x000fc600078e0a02 */
[----:B------:R-:W-:Y:S01]  /*5570*/  STL [R1+0x1528], R21 ;  /* 0x0015281501007387 */ /* 0x000fe20000100800 */
[----:B------:R-:W-:-:S03]  /*5580*/  ISETP.GE.AND P0, PT, R14, RZ, PT ;  /* 0x000000ff0e00720c */ /* 0x000fc60003f06270 */
[----:B------:R0:W-:Y:S01]  /*5590*/  STL [R1+0x145c], R15 ;  /* 0x00145c0f01007387 */ /* 0x0001e20000100800 */
[----:B------:R-:W-:-:S03]  /*55a0*/  LEA.HI R12, R12, R13, RZ, 0x6 ;  /* 0x0000000d0c0c7211 */ /* 0x000fc600078f30ff */
[----:B------:R1:W-:Y:S04]  /*55b0*/  STL [R1+0x1460], R0 ;  /* 0x0014600001007387 */ /* 0x0003e80000100800 */
[----:B0-----:R-:W3:Y:S01]  /*55c0*/  LDL.LU R15, [R1+0x8] ;  /* 0x00000800010f7983 */ /* 0x001ee20000300800 */
[----:B-1----:R-:W-:-:S03]  /*55d0*/  LOP3.LUT R0, R9, 0x30, R10, 0x78, !PT ;  /* 0x0000003009007812 */ /* 0x002fc600078e780a */
[----:B------:R-:W4:Y:S04]  /*55e0*/  LDL.LU R14, [R1+0xb8] ;  /* 0x0000b800010e7983 */ /* 0x000f280000300800 */
[----:B------:R0:W-:Y:S04]  /*55f0*/  STL [R1+0x7c0], R0 ;  /* 0x0007c00001007387 */ /* 0x0001e80000100800 */
[----:B------:R-:W5:Y:S04]  /*5600*/  LDL.LU R13, [R1+0xb4] ;  /* 0x0000b400010d7983 */ /* 0x000f680000300800 */
[----:B------:R-:W5:Y:S04]  /*5610*/  LDL.LU R12, [R1+0xb0] ;  /* 0x0000b000010c7983 */ /* 0x000f680000300800 */
[----:B------:R-:W5:Y:S01]  /*5620*/  LDL.LU R11, [R1+0x9c] ;  /* 0x00009c00010b7983 */ /* 0x000f620000300800 */
[----:B------:R-:W-:-:S02]  /*5630*/  ISETP.GT.U32.AND P6, PT, R2, R28, PT ;  /* 0x0000001c0200720c */ /* 0x000fc40003fc4070 */
[----:B------:R-:W-:Y:S01]  /*5640*/  LOP3.LUT R16, R16, 0x3f, RZ, 0xc0, !PT ;  /* 0x0000003f10107812 */ /* 0x000fe200078ec0ff */
[----:B------:R-:W-:Y:S01]  /*5650*/  @!P1 IMAD.MOV R7, RZ, RZ, -R7 ;  /* 0x000000ffff079224 */ /* 0x000fe200078e0a07 */
[----:B------:R-:W-:Y:S01]  /*5660*/  ISETP.GE.AND P1, PT, R17, RZ, PT ;  /* 0x000000ff1100720c */ /* 0x000fe20003f26270 */
[----:B------:R-:W-:Y:S01]  /*5670*/  @!P5 IMAD.MOV R6, RZ, RZ, -R6 ;  /* 0x000000ffff06d224 */ /* 0x000fe200078e0a06 */
[----:B------:R-:W5:Y:S01]  /*5680*/  LDL.LU R10, [R1+0x70] ;  /* 0x00007000010a7983 */ /* 0x000f620000300800 */
[----:B0-----:R-:W-:Y:S02]  /*5690*/  IMAD R0, R16, UR4, RZ ;  /* 0x0000000410007c24 */ /* 0x001fe4000f8e02ff */
[----:B------:R-:W-:Y:S01]  /*56a0*/  @!P2 IMAD.MOV R4, RZ, RZ, -R4 ;  /* 0x000000ffff04a224 */ /* 0x000fe200078e0a04 */
[----:B------:R-:W5:Y:S03]  /*56b0*/  LDL.LU R9, [R1+0x78] ;  /* 0x0000780001097983 */ /* 0x000f660000300800 */
[----:B------:R-:W-:Y:S01]  /*56c0*/  @!P6 IMAD.IADD R28, R28, 0x1, -R2 ;  /* 0x000000011c1ce824 */ /* 0x000fe200078e0a02 */
[----:B------:R-:W-:Y:S01]  /*56d0*/  IADD3 R2, P6, R0, UR6, RZ ;  /* 0x0000000600027c10 */ /* 0x000fe2000ffde0ff */
[----:B------:R-:W-:Y:S01]  /*56e0*/  @!P4 IMAD.MOV R3, RZ, RZ, -R3 ;  /* 0x000000ffff03c224 */ /* 0x000fe200078e0a03 */
[----:B------:R-:W-:Y:S01]  /*56f0*/  STL [R1+0x152c], R7 ;  /* 0x00152c0701007387 */ /* 0x000fe20000100800 */
[----:B------:R-:W-:Y:S01]  /*5700*/  @!P3 IMAD.MOV R8, RZ, RZ, -R8 ;  /* 0x000000ffff08b224 */ /* 0x000fe200078e0a08 */
[----:B------:R-:W-:Y:S01]  /*5710*/  ULDC UR6, c[0x0][0x234] ;  /* 0x00008d0000067ab9 */ /* 0x000fe20000000800 */
[----:B------:R-:W-:Y:S01]  /*5720*/  @!P0 IMAD.MOV R29, RZ, RZ, -R29 ;  /* 0x000000ffff1d8224 */ /* 0x000fe200078e0a1d */
[----:B------:R-:W-:Y:S01]  /*5730*/  STL [R1+0x1530], R6 ;  /* 0x0015300601007387 */ /* 0x000fe20000100800 */
[----:B------:R-:W-:-:S03]  /*5740*/  @!P1 IMAD.MOV R28, RZ, RZ, -R28 ;  /* 0x000000ffff1c9224 */ /* 0x000fc600078e0a1c */
[----:B------:R-:W-:Y:S04]  /*5750*/  STL [R1+0x146c], R2 ;  /* 0x00146c0201007387 */ /* 0x000fe80000100800 */
[----:B------:R-:W-:Y:S04]  /*5760*/  STL [R1+0x1534], R4 ;  /* 0x0015340401007387 */ /* 0x000fe80000100800 */
[----:B------:R4:W-:Y:S04]  /*5770*/  STL [R1+0x1538], R3 ;  /* 0x0015380301007387 */ /* 0x0009e80000100800 */
[----:B------:R-:W-:Y:S04]  /*5780*/  STL [R1+0x153c], R8 ;  /* 0x00153c0801007387 */ /* 0x000fe80000100800 */
[----:B------:R-:W-:Y:S04]  /*5790*/  STL [R1+0x1540], R29 ;  /* 0x0015401d01007387 */ /* 0x000fe80000100800 */
[----:B------:R-:W-:Y:S01]  /*57a0*/  STL [R1+0x1544], R28 ;  /* 0x0015441c01007387 */ /* 0x000fe20000100800 */
[----:B--2---:R-:W-:-:S02]  /*57b0*/  ISETP.NE.AND P5, PT, R5, RZ, PT ;  /* 0x000000ff0500720c */ /* 0x004fc40003fa5270 */
[----:B------:R-:W-:-:S04]  /*57c0*/  LOP3.LUT R5, RZ, R5, RZ, 0x33, !PT ;  /* 0x00000005ff057212 */ /* 0x000fc800078e33ff */
[C---:B---3--:R-:W-:Y:S02]  /*57d0*/  SEL R0, R5.reuse, R15, !P5 ;  /* 0x0000000f05007207 */ /* 0x048fe40006800000 */
[----:B----4-:R-:W-:-:S03]  /*57e0*/  SEL R3, R5, R14, !P5 ;  /* 0x0000000e05037207 */ /* 0x010fc60006800000 */
[----:B------:R0:W-:Y:S04]  /*57f0*/  STL [R1+0x8], R0 ;  /* 0x0000080001007387 */ /* 0x0001e80000100800 */
[----:B------:R1:W-:Y:S01]  /*5800*/  STL [R1+0x40], R3 ;  /* 0x0000400301007387 */ /* 0x0003e20000100800 */
[C---:B-----5:R-:W-:Y:S02]  /*5810*/  SEL R2, R5.reuse, R13, !P5 ;  /* 0x0000000d05027207 */ /* 0x060fe40006800000 */
[----:B0-----:R-:W-:-:S03]  /*5820*/  SEL R0, R5, R12, !P5 ;  /* 0x0000000c05007207 */ /* 0x001fc60006800000 */
[----:B------:R0:W-:Y:S01]  /*5830*/  STL [R1+0x48], R2 ;  /* 0x0000480201007387 */ /* 0x0001e20000100800 */
[----:B-1----:R-:W-:-:S03]  /*5840*/  SEL R3, R5, R11, !P5 ;  /* 0x0000000b05037207 */ /* 0x002fc60006800000 */
[----:B------:R1:W-:Y:S04]  /*5850*/  STL [R1+0x50], R0 ;  /* 0x0000500001007387 */ /* 0x0003e80000100800 */
[----:B------:R-:W-:Y:S04]  /*5860*/  STL [R1+0x5c], R3 ;  /* 0x00005c0301007387 */ /* 0x000fe80000100800 */
[----:B------:R-:W2:Y:S01]  /*5870*/  LDL.LU R28, [R1+0x90] ;  /* 0x00009000011c7983 */ /* 0x000ea20000300800 */
[C---:B0-----:R-:W-:Y:S02]  /*5880*/  SEL R2, R5.reuse, R10, !P5 ;  /* 0x0000000a05027207 */ /* 0x041fe40006800000 */
[----:B-1----:R-:W-:-:S03]  /*5890*/  SEL R0, R5, R9, !P5 ;  /* 0x0000000905007207 */ /* 0x002fc60006800000 */
[----:B------:R-:W-:Y:S04]  /*58a0*/  STL [R1+0x70], R2 ;  /* 0x0000700201007387 */ /* 0x000fe80000100800 */
[----:B--2---:R0:W-:Y:S04]  /*58b0*/  STL [R1+0x1548], R28 ;  /* 0x0015481c01007387 */ /* 0x0041e80000100800 */
[----:B------:R-:W-:Y:S04]  /*58c0*/  STL [R1+0x78], R0 ;  /* 0x0000780001007387 */ /* 0x000fe80000100800 */
[----:B0-----:R-:W2:Y:S04]  /*58d0*/  LDL.LU R28, [R1+0x94] ;  /* 0x00009400011c7983 */ /* 0x001ea80000300800 */
[----:B--2---:R0:W-:Y:S04]  /*58e0*/  STL [R1+0x154c], R28 ;  /* 0x00154c1c01007387 */ /* 0x0041e80000100800 */
[----:B0-----:R-:W2:Y:S04]  /*58f0*/  LDL.LU R28, [R1+0x98] ;  /* 0x00009800011c7983 */ /* 0x001ea80000300800 */
[----:B--2---:R0:W-:Y:S04]  /*5900*/  STL [R1+0x1550], R28 ;  /* 0x0015501c01007387 */ /* 0x0041e80000100800 */
[----:B0-----:R-:W2:Y:S04]  /*5910*/  LDL.LU R28, [R1+0x80] ;  /* 0x00008000011c7983 */ /* 0x001ea80000300800 */
[----:B------:R-:W3:Y:S04]  /*5920*/  LDL.LU R29, [R1+0x8c] ;  /* 0x00008c00011d7983 */ /* 0x000ee80000300800 */
[----:B------:R-:W4:Y:S04]  /*5930*/  LDL.LU R8, [R1+0x88] ;  /* 0x0000880001087983 */ /* 0x000f280000300800 */
[----:B------:R-:W5:Y:S04]  /*5940*/  LDL.LU R3, [R1+0x84] ;  /* 0x0000840001037983 */ /* 0x000f680000300800 */
        /* <DEDUP_REMOVED lines=23> */
[----:B------:R-:W5:Y:S01]  /*5ac0*/  LDL.LU R0, [R1+0x4] ;  /* 0x0000040001007983 */ /* 0x000f620000300800 */
[----:B--2---:R-:W-:-:S05]  /*5ad0*/  SEL R28, R5, R28, !P5 ;  /* 0x0000001c051c7207 */ /* 0x004fca0006800000 */
[----:B------:R0:W-:Y:S04]  /*5ae0*/  STL [R1+0x80], R28 ;  /* 0x0000801c01007387 */ /* 0x0001e80000100800 */
[----:B0-----:R-:W2:Y:S02]  /*5af0*/  LDL.LU R28, [R1+0x1550] ;  /* 0x00155000011c7983 */ /* 0x001ea40000300800 */
[----:B--2---:R-:W-:-:S05]  /*5b00*/  SEL R28, R5, R28, !P5 ;  /* 0x0000001c051c7207 */ /* 0x004fca0006800000 */
[----:B------:R0:W-:Y:S04]  /*5b10*/  STL [R1+0x98], R28 ;  /* 0x0000981c01007387 */ /* 0x0001e80000100800 */
[----:B0-----:R-:W2:Y:S02]  /*5b20*/  LDL.LU R28, [R1+0x154c] ;  /* 0x00154c00011c7983 */ /* 0x001ea40000300800 */
[----:B--2---:R-:W-:-:S05]  /*5b30*/  SEL R28, R5, R28, !P5 ;  /* 0x0000001c051c7207 */ /* 0x004fca0006800000 */
[----:B------:R0:W-:Y:S04]  /*5b40*/  STL [R1+0xac], R28 ;  /* 0x0000ac1c01007387 */ /* 0x0001e80000100800 */
[----:B0-----:R-:W2:Y:S01]  /*5b50*/  LDL.LU R28, [R1+0x1548] ;  /* 0x00154800011c7983 */ /* 0x001ea20000300800 */
[C---:B---3--:R-:W-:Y:S02]  /*5b60*/  SEL R29, R5.reuse, R29, !P5 ;  /* 0x0000001d051d7207 */ /* 0x048fe40006800000 */
[C---:B----4-:R-:W-:Y:S02]  /*5b70*/  SEL R8, R5.reuse, R8, !P5 ;  /* 0x0000000805087207 */ /* 0x050fe40006800000 */
[C---:B-----5:R-:W-:Y:S02]  /*5b80*/  SEL R3, R5.reuse, R3, !P5 ;  /* 0x0000000305037207 */ /* 0x060fe40006800000 */
[----:B------:R-:W-:-:S02]  /*5b90*/  SEL R4, R5, R4, !P5 ;  /* 0x0000000405047207 */ /* 0x000fc40006800000 */
[C---:B------:R-:W-:Y:S02]  /*5ba0*/  SEL R6, R5.reuse, R6, !P5 ;  /* 0x0000000605067207 */ /* 0x040fe40006800000 */
[C---:B------:R-:W-:Y:S02]  /*5bb0*/  SEL R7, R5.reuse, R7, !P5 ;  /* 0x0000000705077207 */ /* 0x040fe40006800000 */
[C---:B------:R-:W-:Y:S02]  /*5bc0*/  SEL R21, R5.reuse, R21, !P5 ;  /* 0x0000001505157207 */ /* 0x040fe40006800000 */
[C---:B------:R-:W-:Y:S02]  /*5bd0*/  SEL R22, R5.reuse, R22, !P5 ;  /* 0x0000001605167207 */ /* 0x040fe40006800000 */
[C---:B------:R-:W-:Y:S02]  /*5be0*/  SEL R24, R5.reuse, R24, !P5 ;  /* 0x0000001805187207 */ /* 0x040fe40006800000 */
        /* <DEDUP_REMOVED lines=16> */
[----:B--2---:R-:W-:-:S05]  /*5cf0*/  SEL R28, R5, R28, !P5 ;  /* 0x0000001c051c7207 */ /* 0x004fca0006800000 */
[----:B------:R0:W-:Y:S04]  /*5d00*/  STL [R1+0xb8], R28 ;  /* 0x0000b81c01007387 */ /* 0x0001e80000100800 */
[----:B0-----:R-:W2:Y:S04]  /*5d10*/  LDL.LU R28, [R1+0x1544] ;  /* 0x00154400011c7983 */ /* 0x001ea80000300800 */
[----:B------:R0:W-:Y:S04]  /*5d20*/  STL [R1+0xc0], R29 ;  /* 0x0000c01d01007387 */ /* 0x0001e80000100800 */
[----:B0-----:R-:W3:Y:S04]  /*5d30*/  LDL.LU R29, [R1+0x1540] ;  /* 0x00154000011d7983 */ /* 0x001ee80000300800 */
[----:B------:R0:W-:Y:S04]  /*5d40*/  STL [R1+0xf8], R8 ;  /* 0x0000f80801007387 */ /* 0x0001e80000100800 */
[----:B0-----:R-:W4:Y:S04]  /*5d50*/  LDL.LU R8, [R1+0x153c] ;  /* 0x00153c0001087983 */ /* 0x001f280000300800 */
[----:B------:R0:W-:Y:S04]  /*5d60*/  STL [R1+0xf4], R3 ;  /* 0x0000f40301007387 */ /* 0x0001e80000100800 */
[----:B0-----:R-:W5:Y:S04]  /*5d70*/  LDL.LU R3, [R1+0x1538] ;  /* 0x0015380001037983 */ /* 0x001f680000300800 */
        /* <DEDUP_REMOVED lines=43> */
[----:B0-----:R-:W3:Y:S01]  /*6030*/  LDL.LU R9, [R1+0x14e0] ;  /* 0x0014e00001097983 */ /* 0x001ee20000300800 */
[----:B------:R-:W-:-:S02]  /*6040*/  SEL R2, R5, R2, !P5 ;  /* 0x0000000205027207 */ /* 0x000fc40006800000 */
[----:B------:R-:W-:-:S03]  /*6050*/  SEL R0, R5, R0, !P5 ;  /* 0x0000000005007207 */ /* 0x000fc60006800000 */
[----:B------:R-:W-:Y:S04]  /*6060*/  STL [R1+0x88], R2 ;  /* 0x0000880201007387 */ /* 0x000fe80000100800 */
[----:B------:R5:W-:Y:S02]  /*6070*/  STL [R1+0x84], R0 ;  /* 0x0000840001007387 */ /* 0x000be40000100800 */
[C---:B-----5:R-:W-:Y:S02]  /*6080*/  SEL R0, R5.reuse, R11, !P5 ;  /* 0x0000000b05007207 */ /* 0x060fe40006800000 */
[C---:B--2---:R-:W-:Y:S02]  /*6090*/  SEL R2, R5.reuse, R10, !P5 ;  /* 0x0000000a05027207 */ /* 0x044fe40006800000 */
[----:B---3--:R-:W-:-:S05]  /*60a0*/  SEL R9, R5, R9, !P5 ;  /* 0x0000000905097207 */ /* 0x008fca0006800000 */
[----:B------:R4:W-:Y:S04]  /*60b0*/  STL [R1+0x7c], R9 ;  /* 0x00007c0901007387 */ /* 0x0009e80000100800 */
[----:B------:R0:W-:Y:S01]  /*60c0*/  STL [R1+0x74], R2 ;  /* 0x0000740201007387 */ /* 0x0001e20000100800 */
[----:B----4-:R-:W-:-:S03]  /*60d0*/  SEL R9, R5, R12, !P5 ;  /* 0x0000000c05097207 */ /* 0x010fc60006800000 */
[----:B------:R1:W-:Y:S01]  /*60e0*/  STL [R1+0x6c], R0 ;  /* 0x00006c0001007387 */ /* 0x0003e20000100800 */
[----:B0-----:R-:W-:-:S03]  /*60f0*/  SEL R2, R5, R13, !P5 ;  /* 0x0000000d05027207 */ /* 0x001fc60006800000 */
[----:B------:R0:W-:Y:S04]  /*6100*/  STL [R1+0x68], R9 ;  /* 0x0000680901007387 */ /* 0x0001e80000100800 */
[----:B------:R2:W-:Y:S01]  /*6110*/  STL [R1+0x64], R2 ;  /* 0x0000640201007387 */ /* 0x0005e20000100800 */
[C---:B-1----:R-:W-:Y:S02]  /*6120*/  SEL R0, R5.reuse, R14, !P5 ;  /* 0x0000000e05007207 */ /* 0x042fe40006800000 */
[----:B0-----:R-:W-:-:S03]  /*6130*/  SEL R9, R5, R15, !P5 ;  /* 0x0000000f05097207 */ /* 0x001fc60006800000 */
[----:B------:R0:W-:Y:S01]  /*6140*/  STL [R1+0x60], R0 ;  /* 0x0000600001007387 */ /* 0x0001e20000100800 */
[----:B--2---:R-:W-:-:S03]  /*6150*/  SEL R2, R5, R16, !P5 ;  /* 0x0000001005027207 */ /* 0x004fc60006800000 */
[----:B------:R1:W-:Y:S04]  /*6160*/  STL [R1+0x58], R9 ;  /* 0x0000580901007387 */ /* 0x0003e80000100800 */
[----:B------:R2:W-:Y:S01]  /*6170*/  STL [R1+0x54], R2 ;  /* 0x0000540201007387 */ /* 0x0005e20000100800 */
[C---:B0-----:R-:W-:Y:S02]  /*6180*/  SEL R0, R5.reuse, R17, !P5 ;  /* 0x0000001105007207 */ /* 0x041fe40006800000 */
[----:B-1----:R-:W-:-:S03]  /*6190*/  SEL R9, R5, R18, !P5 ;  /* 0x0000001205097207 */ /* 0x002fc60006800000 */
        /* <DEDUP_REMOVED lines=8> */
[----:B------:R-:W-:Y:S04]  /*6220*/  STL [R1+0x34], R9 ;  /* 0x0000340901007387 */ /* 0x000fe80000100800 */
[----:B------:R-:W2:Y:S01]  /*6230*/  LDL.LU R20, [R1+0x134] ;  /* 0x0001340001147983 */ /* 0x000ea20000300800 */
[----:B0-----:R-:W-:-:S03]  /*6240*/  SEL R0, R5, R25, !P5 ;  /* 0x0000001905007207 */ /* 0x001fc60006800000 */
[----:B------:R0:W-:Y:S04]  /*6250*/  STL [R1+0x30], R2 ;  /* 0x0000300201007387 */ /* 0x0001e80000100800 */
[----:B------:R-:W3:Y:S04]  /*6260*/  LDL.LU R14, [R1+0x130] ;  /* 0x00013000010e7983 */ /* 0x000ee80000300800 */
[----:B------:R1:W-:Y:S01]  /*6270*/  STL [R1+0x2c], R0 ;  /* 0x00002c0001007387 */ /* 0x0003e20000100800 */
[----:B0-----:R-:W-:-:S03]  /*6280*/  SEL R2, R5, R26, !P5 ;  /* 0x0000001a05027207 */ /* 0x001fc60006800000 */
[----:B------:R-:W4:Y:S01]  /*6290*/  LDL.LU R15, [R1+0x12c] ;  /* 0x00012c00010f7983 */ /* 0x000f220000300800 */
[----:B------:R-:W-:-:S03]  /*62a0*/  SEL R9, R5, R22, !P5 ;  /* 0x0000001605097207 */ /* 0x000fc60006800000 */
[----:B-1----:R-:W5:Y:S04]  /*62b0*/  LDL.LU R0, [R1+0x128] ;  /* 0x0001280001007983 */ /* 0x002f680000300800 */
[----:B------:R0:W-:Y:S04]  /*62c0*/  STL [R1+0x28], R2 ;  /* 0x0000280201007387 */ /* 0x0001e80000100800 */
[----:B------:R-:W4:Y:S01]  /*62d0*/  LDL.LU R19, [R1+0x8] ;  /* 0x0000080001137983 */ /* 0x000f220000300800 */
[----:B0-----:R-:W-:-:S05]  /*62e0*/  SEL R2, R5, R24, !P5 ;  /* 0x0000001805027207 */ /* 0x001fca0006800000 */
[----:B------:R0:W-:Y:S04]  /*62f0*/  STL [R1+0x24], R2 ;  /* 0x0000240201007387 */ /* 0x0001e80000100800 */
[----:B------:R-:W-:Y:S04]  /*6300*/  STL [R1+0x20], R9 ;  /* 0x0000200901007387 */ /* 0x000fe80000100800 */
[----:B------:R-:W4:Y:S01]  /*6310*/  LDL.LU R16, [R1+0x40] ;  /* 0x0000400001107983 */ /* 0x000f220000300800 */
[C---:B0-----:R-:W-:Y:S02]  /*6320*/  SEL R2, R5.reuse, R21, !P5 ;  /* 0x0000001505027207 */ /* 0x041fe40006800000 */
[----:B------:R-:W-:-:S03]  /*6330*/  SEL R7, R5, R7, !P5 ;  /* 0x0000000705077207 */ /* 0x000fc60006800000 */
[----:B------:R0:W-:Y:S04]  /*6340*/  STL [R1+0x1c], R2 ;  /* 0x00001c0201007387 */ /* 0x0001e80000100800 */
[----:B------:R-:W4:Y:S01]  /*6350*/  LDL.LU R17, [R1+0x48] ;  /* 0x0000480001117983 */ /* 0x000f220000300800 */
[----:B0-----:R-:W-:-:S03]  /*6360*/  SEL R2, R5, R6, !P5 ;  /* 0x0000000605027207 */ /* 0x001fc60006800000 */
[----:B------:R-:W-:Y:S04]  /*6370*/  STL [R1+0x18], R7 ;  /* 0x0000180701007387 */ /* 0x000fe80000100800 */
[----:B------:R0:W-:Y:S02]  /*6380*/  STL [R1+0x14], R2 ;  /* 0x0000140201007387 */ /* 0x0001e40000100800 */
[----:B0-----:R-:W0:Y:S01]  /*6390*/  S2R R2, SR_TID.X ;  /* 0x0000000000027919 */ /* 0x001e220000002100 */
[C---:B------:R-:W-:Y:S02]  /*63a0*/  SEL R4, R5.reuse, R4, !P5 ;  /* 0x0000000405047207 */ /* 0x040fe40006800000 */
[----:B------:R-:W-:-:S03]  /*63b0*/  SEL R3, R5, R3, !P5 ;  /* 0x0000000305037207 */ /* 0x000fc60006800000 */
[----:B------:R-:W-:Y:S04]  /*63c0*/  STL [R1+0x10], R4 ;  /* 0x0000100401007387 */ /* 0x000fe80000100800 */
[----:B------:R-:W4:Y:S04]  /*63d0*/  LDL.LU R18, [R1+0x50] ;  /* 0x0000500001127983 */ /* 0x000f280000300800 */
[----:B------:R1:W-:Y:S04]  /*63e0*/  STL [R1+0xc], R3 ;  /* 0x00000c0301007387 */ /* 0x0003e80000100800 */
[----:B------:R-:W4:Y:S04]  /*63f0*/  LDL.LU R9, [R1+0x5c] ;  /* 0x00005c0001097983 */ /* 0x000f280000300800 */
[----:B------:R-:W4:Y:S01]  /*6400*/  LDL.LU R10, [R1+0x70] ;  /* 0x00007000010a7983 */ /* 0x000f220000300800 */
[----:B0-----:R-:W-:-:S02]  /*6410*/  LOP3.LUT R11, R2, 0x3f, RZ, 0xc0, !PT ;  /* 0x0000003f020b7812 */ /* 0x001fc400078ec0ff */
[----:B------:R-:W-:-:S03]  /*6420*/  SEL R2, R5, R8, !P5 ;  /* 0x0000000805027207 */ /* 0x000fc60006800000 */
[----:B------:R-:W-:Y:S02]  /*6430*/  IMAD R12, R11, UR4, RZ ;  /* 0x000000040b0c7c24 */ /* 0x000fe4000f8e02ff */
[----:B------:R0:W-:Y:S03]  /*6440*/  STL [R1+0x1470], R2 ;  /* 0x0014700201007387 */ /* 0x0001e60000100800 */
[----:B-1----:R-:W-:Y:S01]  /*6450*/  LEA.HI.X.SX32 R3, R12, UR7, 0x1, P6 ;  /* 0x000000070c037c11 */ /* 0x002fe2000b0f0eff */
[----:B------:R-:W4:Y:S01]  /*6460*/  LDL.LU R11, [R1+0x78] ;  /* 0x00007800010b7983 */ /* 0x000f220000300800 */
[----:B------:R-:W-:Y:S01]  /*6470*/  ULDC UR7, c[0x0][0x240] ;  /* 0x0000900000077ab9 */ /* 0x000fe20000000800 */
[C---:B0-----:R-:W-:Y:S02]  /*6480*/  SEL R2, R5.reuse, R29, !P5 ;  /* 0x0000001d05027207 */ /* 0x041fe40006800000 */
[----:B------:R-:W-:-:S03]  /*6490*/  SEL R5, R5, R28, !P5 ;  /* 0x0000001c05057207 */ /* 0x000fc60006800000 */
[----:B------:R2:W-:Y:S04]  /*64a0*/  STL [R1], R2 ;  /* 0x0000000201007387 */ /* 0x0005e80000100800 */
[----:B------:R-:W-:Y:S04]  /*64b0*/  STL [R1+0x1474], R5 ;  /* 0x0014740501007387 */ /* 0x000fe80000100800 */
[----:B------:R-:W4:Y:S04]  /*64c0*/  LDL.LU R12, [R1+0x80] ;  /* 0x00008000010c7983 */ /* 0x000f280000300800 */
[----:B------:R-:W4:Y:S04]  /*64d0*/  LDL.LU R13, [R1+0x98] ;  /* 0x00009800010d7983 */ /* 0x000f280000300800 */
[----:B------:R3:W-:Y:S01]  /*64e0*/  STL [R1+0x1468], R3 ;  /* 0x0014680301007387 */ /* 0x0007e20000100800 */
[----:B--2---:R-:W-:-:S02]  /*64f0*/  IMAD R2, R20, UR6, RZ ;  /* 0x0000000614027c24 */ /* 0x004fc4000f8e02ff */
[----:B---3--:R-:W-:Y:S02]  /*6500*/  IMAD R3, R14, UR6, RZ ;  /* 0x000000060e037c24 */ /* 0x008fe4000f8e02ff */
[----:B------:R-:W2:Y:S04]  /*6510*/  LDL.LU R14, [R1+0xac] ;  /* 0x0000ac00010e7983 */ /* 0x000ea80000300800 */
[----:B------:R4:W-:Y:S04]  /*6520*/  STL [R1+0xfc], R2 ;  /* 0x0000fc0201007387 */ /* 0x0009e80000100800 */
[----:B------:R-:W-:Y:S01]  /*6530*/  STL [R1+0x100], R3 ;  /* 0x0001000301007387 */ /* 0x000fe20000100800 */
[----:B-----5:R-:W-:-:S02]  /*6540*/  IMAD R0, R0, UR6, RZ ;  /* 0x0000000600007c24 */ /* 0x020fc4000f8e02ff */
[----:B----4-:R-:W-:Y:S01]  /*6550*/  IMAD R2, R15, UR6, RZ ;  /* 0x000000060f027c24 */ /* 0x010fe2000f8e02ff */
[----:B------:R-:W-:Y:S01]  /*6560*/  UIMAD UR48, UR21, 0x3f, URZ ;  /* 0x0000003f153078a4 */ /* 0x000fe2000f8e023f */
[----:B------:R-:W3:Y:S01]  /*6570*/  LDL.LU R15, [R1+0xb8] ;  /* 0x0000b800010f7983 */ /* 0x000ee20000300800 */
[----:B------:R-:W-:Y:S02]  /*6580*/  UIMAD UR49, UR21, 0x3e, URZ ;  /* 0x0000003e153178a4 */ /* 0x000fe4000f8e023f */
[----:B------:R-:W-:Y:S01]  /*6590*/  UIMAD UR50, UR21, 0x3d, URZ ;  /* 0x0000003d153278a4 */ /* 0x000fe2000f8e023f */
[----:B------:R-:W-:Y:S01]  /*65a0*/  IMAD R4, R19, UR7, RZ ;  /* 0x0000000713047c24 */ /* 0x000fe2000f8e02ff */
[----:B------:R-:W-:Y:S01]  /*65b0*/  STL [R1+0x104], R2 ;  /* 0x0001040201007387 */ /* 0x000fe20000100800 */
[----:B------:R-:W-:Y:S02]  /*65c0*/  UIMAD UR51, UR21, 0x3c, URZ ;  /* 0x0000003c153378a4 */ /* 0x000fe4000f8e023f */
[----:B------:R-:W-:Y:S01]  /*65d0*/  UIMAD UR52, UR21, 0x3b, URZ ;  /* 0x0000003b153478a4 */ /* 0x000fe2000f8e023f */
[----:B------:R-:W-:Y:S01]  /*65e0*/  STL [R1+0x1464], R0 ;  /* 0x0014640001007387 */ /* 0x000fe20000100800 */
[----:B------:R-:W-:-:S02]  /*65f0*/  UIMAD UR53, UR21, 0x3a, URZ ;  /* 0x0000003a153578a4 */ /* 0x000fc4000f8e023f */
[----:B------:R-:W-:Y:S01]  /*6600*/  UIMAD UR54, UR21, 0x39, URZ ;  /* 0x00000039153678a4 */ /* 0x000fe2000f8e023f */
[----:B------:R-:W-:Y:S01]  /*6610*/  STL [R1+0x1478], R4 ;  /* 0x0014780401007387 */ /* 0x000fe20000100800 */
[----:B------:R-:W-:Y:S02]  /*6620*/  UIMAD UR55, UR21, 0x38, URZ ;  /* 0x00000038153778a4 */ /* 0x000fe4000f8e023f */
[----:B------:R-:W-:Y:S02]  /*6630*/  UIMAD UR56, UR21, 0x37, URZ ;  /* 0x00000037153878a4 */ /* 0x000fe4000f8e023f */
[----:B------:R-:W-:Y:S02]  /*6640*/  UIMAD UR57, UR21, 0x36, URZ ;  /* 0x00000036153978a4 */ /* 0x000fe4000f8e023f */
[----:B------:R-:W-:Y:S02]  /*6650*/  UIMAD UR58, UR21, 0x35, URZ ;  /* 0x00000035153a78a4 */ /* 0x000fe4000f8e023f */
[----:B------:R-:W-:Y:S01]  /*6660*/  UIMAD UR59, UR21, 0x34, URZ ;  /* 0x00000034153b78a4 */ /* 0x000fe2000f8e023f */
[----:B------:R-:W-:Y:S01]  /*6670*/  IMAD R6, R16, UR7, RZ ;  /* 0x0000000710067c24 */ /* 0x000fe2000f8e02ff */
[----:B------:R-:W-:Y:S01]  /*6680*/  UIMAD UR60, UR21, 0x33, URZ ;  /* 0x00000033153c78a4 */ /* 0x000fe2000f8e023f */
[----:B------:R-:W4:Y:S01]  /*6690*/  LDL.LU R16, [R1+0xc0] ;  /* 0x0000c00001107983 */ /* 0x000f220000300800 */
[----:B------:R-:W-:-:S02]  /*66a0*/  UIMAD UR61, UR21, 0x32, URZ ;  /* 0x00000032153d78a4 */ /* 0x000fc4000f8e023f */
[----:B------:R-:W-:Y:S01]  /*66b0*/  UIMAD UR20, UR21, 0x31, URZ ;  /* 0x00000031151478a4 */ /* 0x000fe2000f8e023f */
[----:B------:R0:W-:Y:S01]  /*66c0*/  STL [R1+0x147c], R6 ;  /* 0x00147c0601007387 */ /* 0x0001e20000100800 */
[----:B------:R-:W-:Y:S02]  /*66d0*/  UIMAD UR43, UR21, 0x30, URZ ;  /* 0x00000030152b78a4 */ /* 0x000fe4000f8e023f */
[----:B------:R-:W-:Y:S01]  /*66e0*/  UIMAD UR44, UR21, 0x2f, URZ ;  /* 0x0000002f152c78a4 */ /* 0x000fe2000f8e023f */
[----:B------:R-:W-:Y:S01]  /*66f0*/  IMAD R7, R17, UR7, RZ ;  /* 0x0000000711077c24 */ /* 0x000fe2000f8e02ff */
[----:B------:R-:W-:Y:S01]  /*6700*/  UIMAD UR45, UR21, 0x2e, URZ ;  /* 0x0000002e152d78a4 */ /* 0x000fe2000f8e023f */
[----:B------:R-:W5:Y:S01]  /*6710*/  LDL.LU R17, [R1+0xf8] ;  /* 0x0000f80001117983 */ /* 0x000f620000300800 */
[----:B------:R-:W-:Y:S02]  /*6720*/  UIMAD UR46, UR21, 0x2d, URZ ;  /* 0x0000002d152e78a4 */ /* 0x000fe4000f8e023f */
[----:B------:R-:W-:Y:S01]  /*6730*/  UIMAD UR47, UR21, 0x2c, URZ ;  /* 0x0000002c152f78a4 */ /* 0x000fe2000f8e023f */
[----:B------:R-:W-:Y:S01]  /*6740*/  STL [R1+0x1480], R7 ;  /* 0x0014800701007387 */ /* 0x000fe20000100800 */
[----:B------:R-:W-:-:S02]  /*6750*/  UIMAD UR22, UR22, 0x1c, URZ ;  /* 0x0000001c161678a4 */ /* 0x000fc4000f8e023f */
[----:B------:R-:W-:Y:S02]  /*6760*/  UIMAD UR23, UR23, 0x1b, URZ ;  /* 0x0000001b171778a4 */ /* 0x000fe4000f8e023f */
[----:B------:R-:W-:Y:S02]  /*6770*/  UIMAD UR24, UR24, 0x1a, URZ ;  /* 0x0000001a181878a4 */ /* 0x000fe4000f8e023f */
[----:B------:R-:W-:Y:S02]  /*6780*/  UIMAD UR25, UR25, 0x19, URZ ;  /* 0x00000019191978a4 */ /* 0x000fe4000f8e023f */
[----:B------:R-:W-:Y:S02]  /*6790*/  UIMAD UR26, UR26, 0x18, URZ ;  /* 0x000000181a1a78a4 */ /* 0x000fe4000f8e023f */
[----:B------:R-:W-:Y:S02]  /*67a0*/  UIMAD UR27, UR27, 0x17, URZ ;  /* 0x000000171b1b78a4 */ /* 0x000fe4000f8e023f */
[----:B------:R-:W-:-:S02]  /*67b0*/  UIMAD UR28, UR28, 0x16, URZ ;  /* 0x000000161c1c78a4 */ /* 0x000fc4000f8e023f */
[----:B------:R-:W-:Y:S02]  /*67c0*/  UIMAD UR29, UR29, 0x15, URZ ;  /* 0x000000151d1d78a4 */ /* 0x000fe4000f8e023f */
[----:B------:R-:W-:Y:S02]  /*67d0*/  UIMAD UR30, UR30, 0x14, URZ ;  /* 0x000000141e1e78a4 */ /* 0x000fe4000f8e023f */
[----:B------:R-:W-:Y:S02]  /*67e0*/  UIMAD UR31, UR31, 0x13, URZ ;  /* 0x000000131f1f78a4 */ /* 0x000fe4000f8e023f */
[----:B------:R-:W-:Y:S02]  /*67f0*/  UIMAD UR34, UR34, 0x12, URZ ;  /* 0x00000012222278a4 */ /* 0x000fe4000f8e023f */
[----:B------:R-:W-:Y:S01]  /*6800*/  UIMAD UR35, UR35, 0x11, URZ ;  /* 0x00000011232378a4 */ /* 0x000fe2000f8e023f */
[----:B------:R-:W-:Y:S01]  /*6810*/  IMAD R8, R18, UR7, RZ ;  /* 0x0000000712087c24 */ /* 0x000fe2000f8e02ff */
[----:B------:R-:W-:-:S02]  /*6820*/  USHF.L.U32 UR36, UR36, 0x4, URZ ;  /* 0x0000000424247899 */ /* 0x000fc4000800063f */
[----:B------:R-:W-:Y:S01]  /*6830*/  UIMAD UR37, UR37, 0xf, URZ ;  /* 0x0000000f252578a4 */ /* 0x000fe2000f8e023f */
[----:B------:R-:W-:Y:S01]  /*6840*/  IMAD R9, R9, UR7, RZ ;  /* 0x0000000709097c24 */ /* 0x000fe2000f8e02ff */
[----:B------:R-:W-:Y:S01]  /*6850*/  STL [R1+0x1484], R8 ;  /* 0x0014840801007387 */ /* 0x000fe20000100800 */
[----:B------:R-:W-:Y:S01]  /*6860*/  ULDC UR6, c[0x0][0x238] ;  /* 0x00008e0000067ab9 */ /* 0x000fe20000000800 */
[----:B------:R-:W-:Y:S02]  /*6870*/  IMAD R10, R10, UR7, RZ ;  /* 0x000000070a0a7c24 */ /* 0x000fe4000f8e02ff */
[----:B------:R-:W-:Y:S04]  /*6880*/  STL [R1+0x1488], R9 ;  /* 0x0014880901007387 */ /* 0x000fe80000100800 */
[----:B------:R-:W-:Y:S04]  /*6890*/  STL [R1+0x148c], R10 ;  /* 0x00148c0a01007387 */ /* 0x000fe80000100800 */
[----:B------:R-:W5:Y:S04]  /*68a0*/  LDL.LU R18, [R1+0xf4] ;  /* 0x0000f40001127983 */ /* 0x000f680000300800 */
[----:B------:R-:W5:Y:S01]  /*68b0*/  LDL.LU R19, [R1+0xf0] ;  /* 0x0000f00001137983 */ /* 0x000f620000300800 */
[----:B------:R-:W-:-:S05]  /*68c0*/  IMAD R11, R11, UR7, RZ ;  /* 0x000000070b0b7c24 */ /* 0x000fca000f8e02ff */
[----:B------:R-:W-:Y:S04]  /*68d0*/  STL [R1+0x1490], R11 ;  /* 0x0014900b01007387 */ /* 0x000fe80000100800 */
[----:B------:R-:W5:Y:S04]  /*68e0*/  LDL.LU R20, [R1+0xec] ;  /* 0x0000ec0001147983 */ /* 0x000f680000300800 */
[----:B------:R-:W5:Y:S01]  /*68f0*/  LDL.LU R21, [R1+0xe8] ;  /* 0x0000e80001157983 */ /* 0x000f620000300800 */
[----:B------:R-:W-:Y:S02]  /*6900*/  IMAD R12, R12, UR7, RZ ;  /* 0x000000070c0c7c24 */ /* 0x000fe4000f8e02ff */
[----:B------:R-:W-:-:S03]  /*6910*/  IMAD R13, R13, UR7, RZ ;  /* 0x000000070d0d7c24 */ /* 0x000fc6000f8e02ff */
[----:B------:R-:W-:Y:S04]  /*6920*/  STL [R1+0x1494], R12 ;  /* 0x0014940c01007387 */ /* 0x000fe80000100800 */
[----:B------:R-:W5:Y:S04]  /*6930*/  LDL.LU R22, [R1+0xe4] ;  /* 0x0000e40001167983 */ /* 0x000f680000300800 */
[----:B------:R-:W5:Y:S04]  /*6940*/  LDL.LU R23, [R1+0xe0] ;  /* 0x0000e00001177983 */ /* 0x000f680000300800 */
[----:B------:R-:W-:Y:S04]  /*6950*/  STL [R1+0x1498], R13 ;  /* 0x0014980d01007387 */ /* 0x000fe80000100800 */
[----:B------:R-:W5:Y:S04]  /*6960*/  LDL.LU R24, [R1+0xdc] ;  /* 0x0000dc0001187983 */ /* 0x000f680000300800 */
[----:B------:R-:W5:Y:S01]  /*6970*/  LDL.LU R25, [R1+0xd8] ;  /* 0x0000d80001197983 */ /* 0x000f620000300800 */
[----:B--2---:R-:W-:-:S05]  /*6980*/  IMAD R14, R14, UR7, RZ ;  /* 0x000000070e0e7c24 */ /* 0x004fca000f8e02ff */
[----:B------:R-:W-:Y:S04]  /*6990*/  STL [R1+0x149c], R14 ;  /* 0x00149c0e01007387 */ /* 0x000fe80000100800 */
[----:B------:R-:W2:Y:S04]  /*69a0*/  LDL.LU R26, [R1+0xd4] ;  /* 0x0000d400011a7983 */ /* 0x000ea80000300800 */
[----:B------:R-:W2:Y:S01]  /*69b0*/  LDL.LU R27, [R1+0xd0] ;  /* 0x0000d000011b7983 */ /* 0x000ea20000300800 */
[----:B---3--:R-:W-:-:S05]  /*69c0*/  IMAD R15, R15, UR7, RZ ;  /* 0x000000070f0f7c24 */ /* 0x008fca000f8e02ff */
[----:B------:R-:W-:Y:S04]  /*69d0*/  STL [R1+0x14a0], R15 ;  /* 0x0014a00f01007387 */ /* 0x000fe80000100800 */
[----:B------:R-:W3:Y:S04]  /*69e0*/  LDL.LU R28, [R1+0xcc] ;  /* 0x0000cc00011c7983 */ /* 0x000ee80000300800 */
[----:B------:R-:W3:Y:S01]  /*69f0*/  LDL.LU R29, [R1+0xc8] ;  /* 0x0000c800011d7983 */ /* 0x000ee20000300800 */
[----:B----4-:R-:W-:-:S05]  /*6a00*/  IMAD R16, R16, UR7, RZ ;  /* 0x0000000710107c24 */ /* 0x010fca000f8e02ff */
[----:B------:R-:W-:Y:S04]  /*6a10*/  STL [R1+0x14a4], R16 ;  /* 0x0014a41001007387 */ /* 0x000fe80000100800 */
[----:B0-----:R-:W4:Y:S04]  /*6a20*/  LDL.LU R6, [R1+0xc4] ;  /* 0x0000c40001067983 */ /* 0x001f280000300800 */
[----:B------:R-:W4:Y:S04]  /*6a30*/  LDL.LU R4, [R1+0xbc] ;  /* 0x0000bc0001047983 */ /* 0x000f280000300800 */
[----:B------:R-:W4:Y:S04]  /*6a40*/  LDL.LU R0, [R1+0xb4] ;  /* 0x0000b40001007983 */ /* 0x000f280000300800 */
[----:B------:R-:W4:Y:S04]  /*6a50*/  LDL.LU R3, [R1+0xb0] ;  /* 0x0000b00001037983 */ /* 0x000f280000300800 */
[----:B------:R-:W4:Y:S01]  /*6a60*/  LDL.LU R5, [R1+0xa8] ;  /* 0x0000a80001057983 */ /* 0x000f220000300800 */
[----:B-----5:R-:W-:-:S03]  /*6a70*/  IMAD R17, R17, UR7, RZ ;  /* 0x0000000711117c24 */ /* 0x020fc6000f8e02ff */
[----:B------:R-:W5:Y:S04]  /*6a80*/  LDL.LU R2, [R1+0xa4] ;  /* 0x0000a40001027983 */ /* 0x000f680000300800 */
[----:B------:R-:W-:Y:S01]  /*6a90*/  STL [R1+0x14a8], R17 ;  /* 0x0014a81101007387 */ /* 0x000fe20000100800 */
[----:B------:R-:W-:Y:S02]  /*6aa0*/  IMAD R18, R18, UR7, RZ ;  /* 0x0000000712127c24 */ /* 0x000fe4000f8e02ff */
[----:B------:R-:W-:-:S03]  /*6ab0*/  IMAD R19, R19, UR7, RZ ;  /* 0x0000000713137c24 */ /* 0x000fc6000f8e02ff */
[----:B------:R-:W-:Y:S04]  /*6ac0*/  STL [R1+0x14ac], R18 ;  /* 0x0014ac1201007387 */ /* 0x000fe80000100800 */
[----:B------:R-:W-:Y:S01]  /*6ad0*/  STL [R1+0x14b0], R19 ;  /* 0x0014b01301007387 */ /* 0x000fe20000100800 */
[----:B------:R-:W-:Y:S02]  /*6ae0*/  IMAD R20, R20, UR7, RZ ;  /* 0x0000000714147c24 */ /* 0x000fe4000f8e02ff */
[----:B------:R-:W-:-:S03]  /*6af0*/  IMAD R21, R21, UR7, RZ ;  /* 0x0000000715157c24 */ /* 0x000fc6000f8e02ff */
[----:B------:R-:W-:Y:S04]  /*6b00*/  STL [R1+0x14b4], R20 ;  /* 0x0014b41401007387 */ /* 0x000fe80000100800 */
[----:B------:R-:W-:Y:S01]  /*6b10*/  STL [R1+0x14b8], R21 ;  /* 0x0014b81501007387 */ /* 0x000fe20000100800 */
[----:B------:R-:W-:Y:S02]  /*6b20*/  IMAD R22, R22, UR7, RZ ;  /* 0x0000000716167c24 */ /* 0x000fe4000f8e02ff */
[----:B------:R-:W-:-:S03]  /*6b30*/  IMAD R23, R23, UR7, RZ ;  /* 0x0000000717177c24 */ /* 0x000fc6000f8e02ff */
[----:B------:R-:W-:Y:S01]  /*6b40*/  STL [R1+0x14bc], R22 ;  /* 0x0014bc1601007387 */ /* 0x000fe20000100800 */
[----:B------:R-:W-:-:S03]  /*6b50*/  IMAD R24, R24, UR7, RZ ;  /* 0x0000000718187c24 */ /* 0x000fc6000f8e02ff */
[----:B------:R-:W-:Y:S01]  /*6b60*/  STL [R1+0x14c0], R23 ;  /* 0x0014c01701007387 */ /* 0x000fe20000100800 */
[----:B------:R-:W-:-:S03]  /*6b70*/  IMAD R25, R25, UR7, RZ ;  /* 0x0000000719197c24 */ /* 0x000fc6000f8e02ff */
[----:B------:R-:W-:Y:S04]  /*6b80*/  STL [R1+0x14c4], R24 ;  /* 0x0014c41801007387 */ /* 0x000fe80000100800 */
[----:B------:R-:W-:Y:S01]  /*6b90*/  STL [R1+0x14c8], R25 ;  /* 0x0014c81901007387 */ /* 0x000fe20000100800 */
[----:B--2---:R-:W-:Y:S02]  /*6ba0*/  IMAD R26, R26, UR7, RZ ;  /* 0x000000071a1a7c24 */ /* 0x004fe4000f8e02ff */
[----:B------:R-:W-:-:S03]  /*6bb0*/  IMAD R27, R27, UR7, RZ ;  /* 0x000000071b1b7c24 */ /* 0x000fc6000f8e02ff */
[----:B------:R-:W-:Y:S04]  /*6bc0*/  STL [R1+0x14cc], R26 ;  /* 0x0014cc1a01007387 */ /* 0x000fe80000100800 */
[----:B------:R-:W-:Y:S01]  /*6bd0*/  STL [R1+0x14d0], R27 ;  /* 0x0014d01b01007387 */ /* 0x000fe20000100800 */
[----:B---3--:R-:W-:Y:S02]  /*6be0*/  IMAD R28, R28, UR7, RZ ;  /* 0x000000071c1c7c24 */ /* 0x008fe4000f8e02ff */
[----:B------:R-:W-:-:S03]  /*6bf0*/  IMAD R29, R29, UR7, RZ ;  /* 0x000000071d1d7c24 */ /* 0x000fc6000f8e02ff */
[----:B------:R-:W-:Y:S04]  /*6c00*/  STL [R1+0x14d4], R28 ;  /* 0x0014d41c01007387 */ /* 0x000fe80000100800 */
[----:B------:R-:W-:Y:S01]  /*6c10*/  STL [R1+0x14d8], R29 ;  /* 0x0014d81d01007387 */ /* 0x000fe20000100800 */
[----:B----4-:R-:W-:Y:S02]  /*6c20*/  IMAD R6, R6, UR7, RZ ;  /* 0x0000000706067c24 */ /* 0x010fe4000f8e02ff */
[----:B------:R-:W-:-:S03]  /*6c30*/  IMAD R4, R4, UR7, RZ ;  /* 0x0000000704047c24 */ /* 0x000fc6000f8e02ff */
[----:B------:R-:W-:Y:S01]  /*6c40*/  STL [R1+0x8], R6 ;  /* 0x0000080601007387 */ /* 0x000fe20000100800 */
[----:B------:R-:W-:-:S03]  /*6c50*/  IMAD R0, R0, UR7, RZ ;  /* 0x0000000700007c24 */ /* 0x000fc6000f8e02ff */
[----:B------:R0:W-:Y:S01]  /*6c60*/  STL [R1+0x40], R4 ;  /* 0x0000400401007387 */ /* 0x0001e20000100800 */
[----:B------:R-:W-:-:S03]  /*6c70*/  IMAD R3, R3, UR7, RZ ;  /* 0x0000000703037c24 */ /* 0x000fc6000f8e02ff */
[----:B------:R-:W-:Y:S01]  /*6c80*/  STL [R1+0x48], R0 ;  /* 0x0000480001007387 */ /* 0x000fe20000100800 */
[----:B0-----:R-:W-:-:S03]  /*6c90*/  IMAD R4, R5, UR7, RZ ;  /* 0x0000000705047c24 */ /* 0x001fc6000f8e02ff */
[----:B------:R0:W-:Y:S04]  /*6ca0*/  STL [R1+0x50], R3 ;  /* 0x0000500301007387 */ /* 0x0001e80000100800 */
[----:B0-----:R-:W2:Y:S04]  /*6cb0*/  LDL.LU R3, [R1+0xa0] ;  /* 0x0000a00001037983 */ /* 0x001ea80000300800 */
[----:B------:R-:W-:Y:S04]  /*6cc0*/  STL [R1+0x5c], R4 ;  /* 0x00005c0401007387 */ /* 0x000fe80000100800 */
[----:B------:R-:W3:Y:S01]  /*6cd0*/  LDL.LU R29, [R1+0x94] ;  /* 0x00009400011d7983 */ /* 0x000ee20000300800 */
[----:B-----5:R-:W-:-:S05]  /*6ce0*/  IMAD R0, R2, UR7, RZ ;  /* 0x0000000702007c24 */ /* 0x020fca000f8e02ff */
[----:B------:R-:W-:Y:S04]  /*6cf0*/  STL [R1+0x70], R0 ;  /* 0x0000700001007387 */ /* 0x000fe80000100800 */
[----:B---3--:R0:W-:Y:S04]  /*6d00*/  STL [R1+0x14dc], R29 ;  /* 0x0014dc1d01007387 */ /* 0x0081e80000100800 */
[----:B0-----:R-:W3:Y:S04]  /*6d10*/  LDL.LU R29, [R1+0x9c] ;  /* 0x00009c00011d7983 */ /* 0x001ee80000300800 */
        /* <DEDUP_REMOVED lines=19> */
[----:B--2---:R-:W-:-:S03]  /*6e50*/  IMAD R3, R3, UR7, RZ ;  /* 0x0000000703037c24 */ /* 0x004fc6000f8e02ff */
[----:B------:R-:W2:Y:S04]  /*6e60*/  LDL.LU R9, [R1+0x28] ;  /* 0x0000280001097983 */ /* 0x000ea80000300800 */
[----:B------:R-:W2:Y:S04]  /*6e70*/  LDL.LU R8, [R1+0x24] ;  /* 0x0000240001087983 */ /* 0x000ea80000300800 */
[----:B------:R-:W2:Y:S04]  /*6e80*/  LDL.LU R7, [R1+0x20] ;  /* 0x0000200001077983 */ /* 0x000ea80000300800 */
[----:B------:R-:W2:Y:S04]  /*6e90*/  LDL.LU R6, [R1+0x1c] ;  /* 0x00001c0001067983 */ /* 0x000ea80000300800 */
[----:B------:R-:W2:Y:S04]  /*6ea0*/  LDL.LU R4, [R1+0x18] ;  /* 0x0000180001047983 */ /* 0x000ea80000300800 */
[----:B------:R-:W2:Y:S04]  /*6eb0*/  LDL.LU R5, [R1+0x14] ;  /* 0x0000140001057983 */ /* 0x000ea80000300800 */
[----:B------:R-:W2:Y:S04]  /*6ec0*/  LDL.LU R2, [R1+0x10] ;  /* 0x0000100001027983 */ /* 0x000ea80000300800 */
[----:B------:R-:W2:Y:S04]  /*6ed0*/  LDL.LU R0, [R1+0xc] ;  /* 0x00000c0001007983 */ /* 0x000ea80000300800 */
[----:B------:R0:W-:Y:S04]  /*6ee0*/  STL [R1+0x78], R3 ;  /* 0x0000780301007387 */ /* 0x0001e80000100800 */
[----:B0-----:R-:W2:Y:S01]  /*6ef0*/  LDL.LU R3, [R1] ;  /* 0x0000000001037983 */ /* 0x001ea20000300800 */
[----:B---3--:R-:W-:-:S05]  /*6f00*/  IMAD R29, R29, UR7, RZ ;  /* 0x000000071d1d7c24 */ /* 0x008fca000f8e02ff */
[----:B------:R0:W-:Y:S04]  /*6f10*/  STL [R1+0x80], R29 ;  /* 0x0000801d01007387 */ /* 0x0001e80000100800 */
[----:B0-----:R-:W3:Y:S01]  /*6f20*/  LDL.LU R29, [R1+0x14dc] ;  /* 0x0014dc00011d7983 */ /* 0x001ee20000300800 */
[----:B----4-:R-:W-:Y:S02]  /*6f30*/  IMAD R28, R28, UR7, RZ ;  /* 0x000000071c1c7c24 */ /* 0x010fe4000f8e02ff */
[----:B-----5:R-:W-:Y:S02]  /*6f40*/  IMAD R27, R27, UR7, RZ ;  /* 0x000000071b1b7c24 */ /* 0x020fe4000f8e02ff */
[----:B------:R-:W-:Y:S02]  /*6f50*/  IMAD R26, R26, UR7, RZ ;  /* 0x000000071a1a7c24 */ /* 0x000fe4000f8e02ff */
[----:B------:R-:W-:-:S02]  /*6f60*/  IMAD R25, R25, UR7, RZ ;  /* 0x0000000719197c24 */ /* 0x000fc4000f8e02ff */
[----:B------:R-:W-:Y:S02]  /*6f70*/  IMAD R24, R24, UR7, RZ ;  /* 0x0000000718187c24 */ /* 0x000fe4000f8e02ff */
[----:B------:R-:W-:Y:S02]  /*6f80*/  IMAD R23, R23, UR7, RZ ;  /* 0x0000000717177c24 */ /* 0x000fe4000f8e02ff */
[----:B------:R-:W-:Y:S02]  /*6f90*/  IMAD R22, R22, UR7, RZ ;  /* 0x0000000716167c24 */ /* 0x000fe4000f8e02ff */
[----:B------:R-:W-:Y:S02]  /*6fa0*/  IMAD R21, R21, UR7, RZ ;  /* 0x0000000715157c24 */ /* 0x000fe4000f8e02ff */
        /* <DEDUP_REMOVED lines=11> */
[----:B--2---:R-:W-:Y:S02]  /*7060*/  IMAD R9, R9, UR7, RZ ;  /* 0x0000000709097c24 */ /* 0x004fe4000f8e02ff */
[----:B------:R-:W-:Y:S02]  /*7070*/  IMAD R8, R8, UR7, RZ ;  /* 0x0000000708087c24 */ /* 0x000fe4000f8e02ff */
[----:B------:R-:W-:-:S02]  /*7080*/  IMAD R7, R7, UR7, RZ ;  /* 0x0000000707077c24 */ /* 0x000fc4000f8e02ff */
[----:B------:R-:W-:Y:S02]  /*7090*/  IMAD R6, R6, UR7, RZ ;  /* 0x0000000706067c24 */ /* 0x000fe4000f8e02ff */
[----:B------:R-:W-:Y:S02]  /*70a0*/  IMAD R4, R4, UR7, RZ ;  /* 0x0000000704047c24 */ /* 0x000fe4000f8e02ff */
[----:B------:R-:W-:Y:S02]  /*70b0*/  IMAD R5, R5, UR7, RZ ;  /* 0x0000000705057c24 */ /* 0x000fe4000f8e02ff */
[----:B------:R-:W-:Y:S02]  /*70c0*/  IMAD R2, R2, UR7, RZ ;  /* 0x0000000702027c24 */ /* 0x000fe4000f8e02ff */
[----:B---3--:R-:W-:-:S05]  /*70d0*/  IMAD R29, R29, UR7, RZ ;  /* 0x000000071d1d7c24 */ /* 0x008fca000f8e02ff */
        /* <DEDUP_REMOVED lines=53> */
[----:B0-----:R-:W4:Y:S02]  /*7430*/  LDL.LU R2, [R1+0x1470] ;  /* 0x0014700001027983 */ /* 0x001f240000300800 */
[----:B----4-:R-:W-:-:S05]  /*7440*/  IMAD R2, R2, UR7, RZ ;  /* 0x0000000702027c24 */ /* 0x010fca000f8e02ff */
[----:B------:R0:W-:Y:S04]  /*7450*/  STL [R1+0x4], R2 ;  /* 0x0000040201007387 */ /* 0x0001e80000100800 */
[----:B0-----:R-:W2:Y:S01]  /*7460*/  LDL.LU R2, [R1+0x146c] ;  /* 0x00146c0001027983 */ /* 0x001ea20000300800 */
[----:B------:R-:W-:-:S05]  /*7470*/  IMAD R3, R3, UR7, RZ ;  /* 0x0000000703037c24 */ /* 0x000fca000f8e02ff */
[----:B------:R2:W-:Y:S02]  /*7480*/  STL [R1], R3 ;  /* 0x0000000301007387 */ /* 0x0005e40000100800 */
[----:B--2---:R-:W-:-:S05]  /*7490*/  IADD3 R3, P6, R4, R2, RZ ;  /* 0x0000000204037210 */ /* 0x004fca0007fde0ff */
[----:B------:R5:W-:Y:S02]  /*74a0*/  STL [R1+0x12cc], R3 ;  /* 0x0012cc0301007387 */ /* 0x000be40000100800 */
[----:B-----5:R-:W-:-:S05]  /*74b0*/  IADD3 R3, P5, R6, R2, RZ ;  /* 0x0000000206037210 */ /* 0x020fca0007fbe0ff */
[----:B------:R0:W-:Y:S02]  /*74c0*/  STL [R1+0x12d0], R3 ;  /* 0x0012d00301007387 */ /* 0x0001e40000100800 */
[----:B0-----:R-:W-:-:S05]  /*74d0*/  IADD3 R3, P3, R7, R2, RZ ;  /* 0x0000000207037210 */ /* 0x001fca0007f7e0ff */
[----:B------:R3:W-:Y:S02]  /*74e0*/  STL [R1+0x12d4], R3 ;  /* 0x0012d40301007387 */ /* 0x0007e40000100800 */
[----:B---3--:R-:W-:-:S05]  /*74f0*/  IADD3 R3, P2, R8, R2, RZ ;  /* 0x0000000208037210 */ /* 0x008fca0007f5e0ff */
[----:B------:R0:W-:Y:S02]  /*7500*/  STL [R1+0x12d8], R3 ;  /* 0x0012d80301007387 */ /* 0x0001e40000100800 */
[----:B0-----:R-:W-:-:S05]  /*7510*/  IADD3 R3, P1, R9, R2, RZ ;  /* 0x0000000209037210 */ /* 0x001fca0007f3e0ff */
[----:B------:R0:W-:Y:S02]  /*7520*/  STL [R1+0x12dc], R3 ;  /* 0x0012dc0301007387 */ /* 0x0001e40000100800 */
[----:B0-----:R-:W-:-:S05]  /*7530*/  IADD3 R3, P0, R10, R2, RZ ;  /* 0x000000020a037210 */ /* 0x001fca0007f1e0ff */
[----:B------:R0:W-:Y:S02]  /*7540*/  STL [R1+0x12e0], R3 ;  /* 0x0012e00301007387 */ /* 0x0001e40000100800 */
[----:B0-----:R-:W-:-:S05]  /*7550*/  IADD3 R3, P4, R11, R2, RZ ;  /* 0x000000020b037210 */ /* 0x001fca0007f9e0ff */
[----:B------:R0:W-:Y:S04]  /*7560*/  STL [R1+0x12e4], R3 ;  /* 0x0012e40301007387 */ /* 0x0001e80000100800 */
[----:B0-----:R-:W2:Y:S02]  /*7570*/  LDL.LU R3, [R1+0x1468] ;  /* 0x0014680001037983 */ /* 0x001ea40000300800 */
[----:B--2---:R-:W-:-:S05]  /*7580*/  LEA.HI.X.SX32 R4, R4, R3, 0x1, P6 ;  /* 0x0000000304047211 */ /* 0x004fca00030f0eff */
[----:B------:R0:W-:Y:S01]  /*7590*/  STL [R1+0x12c4], R4 ;  /* 0x0012c40401007387 */ /* 0x0001e20000100800 */
[----:B------:R-:W-:Y:S02]  /*75a0*/  LEA.HI.X.SX32 R6, R6, R3, 0x1, P5 ;  /* 0x0000000306067211 */ /* 0x000fe400028f0eff */
[----:B0-----:R-:W-:-:S05]  /*75b0*/  IADD3 R4, P6, R12, R2, RZ ;  /* 0x000000020c047210 */ /* 0x001fca0007fde0ff */
[----:B------:R0:W-:Y:S04]  /*75c0*/  STL [R1+0x12c8], R4 ;  /* 0x0012c80401007387 */ /* 0x0001e80000100800 */
[----:B------:R1:W-:Y:S01]  /*75d0*/  STL [R1+0x12bc], R6 ;  /* 0x0012bc0601007387 */ /* 0x0003e20000100800 */
[----:B0-----:R-:W-:Y:S02]  /*75e0*/  IADD3 R4, P5, R13, R2, RZ ;  /* 0x000000020d047210 */ /* 0x001fe40007fbe0ff */
[----:B-1----:R-:W-:-:S03]  /*75f0*/  LEA.HI.X.SX32 R6, R7, R3, 0x1, P3 ;  /* 0x0000000307067211 */ /* 0x002fc600018f0eff */
[----:B------:R0:W-:Y:S01]  /*7600*/  STL [R1+0x12c0], R4 ;  /* 0x0012c00401007387 */ /* 0x0001e20000100800 */
[----:B------:R-:W-:-:S03]  /*7610*/  LEA.HI.X.SX32 R7, R8, R3, 0x1, P2 ;  /* 0x0000000308077211 */ /* 0x000fc600010f0eff */
[----:B------:R1:W-:Y:S01]  /*7620*/  STL [R1+0x12b4], R6 ;  /* 0x0012b40601007387 */ /* 0x0003e20000100800 */
[-C--:B0-----:R-:W-:Y:S02]  /*7630*/  IADD3 R4, P3, R14, R2.reuse, RZ ;  /* 0x000000020e047210 */ /* 0x081fe40007f7e0ff */
[----:B-1----:R-:W-:-:S03]  /*7640*/  IADD3 R6, P2, R15, R2, RZ ;  /* 0x000000020f067210 */ /* 0x002fc60007f5e0ff */
[----:B------:R0:W-:Y:S04]  /*7650*/  STL [R1+0x12b8], R4 ;  /* 0x0012b80401007387 */ /* 0x0001e80000100800 */
[----:B------:R1:W-:Y:S01]  /*7660*/  STL [R1+0x12ac], R7 ;  /* 0x0012ac0701007387 */ /* 0x0003e20000100800 */
[----:B0-----:R-:W-:-:S03]  /*7670*/  LEA.HI.X.SX32 R4, R9, R3, 0x1, P1 ;  /* 0x0000000309047211 */ /* 0x001fc600008f0eff */
[----:B------:R0:W-:Y:S01]  /*7680*/  STL [R1+0x12b0], R6 ;  /* 0x0012b00601007387 */ /* 0x0001e20000100800 */
[----:B-1----:R-:W-:-:S03]  /*7690*/  IADD3 R7, P1, R16, R2, RZ ;  /* 0x0000000210077210 */ /* 0x002fc60007f3e0ff */
        /* <DEDUP_REMOVED lines=20> */
[----:B------:R-:W-:Y:S04]  /*77e0*/  STL [R1+0x127c], R7 ;  /* 0x00127c0701007387 */ /* 0x000fe80000100800 */
[----:B------:R-:W2:Y:S01]  /*77f0*/  LDL.LU R11, [R1+0x48] ;  /* 0x00004800010b7983 */ /* 0x000ea20000300800 */
[----:B0-----:R-:W-:-:S03]  /*7800*/  LEA.HI.X.SX32 R4, R15, R3, 0x1, P2 ;  /* 0x000000030f047211 */ /* 0x001fc600010f0eff */
[----:B------:R0:W-:Y:S04]  /*7810*/  STL [R1+0x1280], R6 ;  /* 0x0012800601007387 */ /* 0x0001e80000100800 */
[----:B------:R1:W-:Y:S04]  /*7820*/  STL [R1+0x1274], R4 ;  /* 0x0012740401007387 */ /* 0x0003e80000100800 */
[----:B------:R-:W3:Y:S01]  /*7830*/  LDL.LU R10, [R1+0x50] ;  /* 0x00005000010a7983 */ /* 0x000ee20000300800 */
[----:B0-----:R-:W-:Y:S02]  /*7840*/  IADD3 R6, P2, R22, R2, RZ ;  /* 0x0000000216067210 */ /* 0x001fe40007f5e0ff */
[----:B-1----:R-:W-:-:S03]  /*7850*/  LEA.HI.X.SX32 R4, R16, R3, 0x1, P1 ;  /* 0x0000000310047211 */ /* 0x002fc600008f0eff */
[----:B------:R0:W-:Y:S04]  /*7860*/  STL [R1+0x1278], R6 ;  /* 0x0012780601007387 */ /* 0x0001e80000100800 */
[----:B------:R1:W-:Y:S01]  /*7870*/  STL [R1+0x126c], R4 ;  /* 0x00126c0401007387 */ /* 0x0003e20000100800 */
[----:B0-----:R-:W-:Y:S02]  /*7880*/  IADD3 R6, P1, R23, R2, RZ ;  /* 0x0000000217067210 */ /* 0x001fe40007f3e0ff */
[----:B-1----:R-:W-:-:S03]  /*7890*/  LEA.HI.X.SX32 R4, R17, R3, 0x1, P0 ;  /* 0x0000000311047211 */ /* 0x002fc600000f0eff */
[----:B------:R0:W-:Y:S01]  /*78a0*/  STL [R1+0x1270], R6 ;  /* 0x0012700601007387 */ /* 0x0001e20000100800 */
[----:B------:R-:W-:-:S03]  /*78b0*/  IADD3 R7, P0, R24, R2, RZ ;  /* 0x0000000218077210 */ /* 0x000fc60007f1e0ff */
[----:B------:R1:W-:Y:S01]  /*78c0*/  STL [R1+0x1264], R4 ;  /* 0x0012640401007387 */ /* 0x0003e20000100800 */
[----:B0-----:R-:W-:-:S03]  /*78d0*/  LEA.HI.X.SX32 R6, R18, R3, 0x1, P4 ;  /* 0x0000000312067211 */ /* 0x001fc600020f0eff */
[----:B-1----:R-:W4:Y:S04]  /*78e0*/  LDL.LU R4, [R1+0x70] ;  /* 0x0000700001047983 */ /* 0x002f280000300800 */
[----:B------:R0:W-:Y:S04]  /*78f0*/  STL [R1+0x1268], R7 ;  /* 0x0012680701007387 */ /* 0x0001e80000100800 */
[----:B------:R1:W-:Y:S01]  /*7900*/  STL [R1+0x125c], R6 ;  /* 0x00125c0601007387 */ /* 0x0003e20000100800 */
[----:B0-----:R-:W-:Y:S02]  /*7910*/  IADD3 R7, P4, R25, R2, RZ ;  /* 0x0000000219077210 */ /* 0x001fe40007f9e0ff */
[----:B-1----:R-:W-:-:S02]  /*7920*/  LEA.HI.X.SX32 R6, R19, R3, 0x1, P6 ;  /* 0x0000000313067211 */ /* 0x002fc400030f0eff */
[----:B------:R-:W5:Y:S04]  /*7930*/  LDL.LU R19, [R1+0x5c] ;  /* 0x00005c0001137983 */ /* 0x000f680000300800 */
[----:B------:R0:W-:Y:S04]  /*7940*/  STL [R1+0x1260], R7 ;  /* 0x0012600701007387 */ /* 0x0001e80000100800 */
[----:B------:R-:W4:Y:S04]  /*7950*/  LDL.LU R18, [R1+0x78] ;  /* 0x0000780001127983 */ /* 0x000f280000300800 */
[----:B------:R1:W-:Y:S01]  /*7960*/  STL [R1+0x1254], R6 ;  /* 0x0012540601007387 */ /* 0x0003e20000100800 */
[----:B0-----:R-:W-:-:S02]  /*7970*/  IADD3 R7, P6, R26, R2, RZ ;  /* 0x000000021a077210 */ /* 0x001fc40007fde0ff */
[-C--:B-1----:R-:W-:Y:S02]  /*7980*/  LEA.HI.X.SX32 R6, R20, R3.reuse, 0x1, P5 ;  /* 0x0000000314067211 */ /* 0x082fe400028f0eff */
[----:B------:R-:W2:Y:S04]  /*7990*/  LDL.LU R20, [R1+0x40] ;  /* 0x0000400001147983 */ /* 0x000ea80000300800 */
[----:B------:R-:W-:Y:S04]  /*79a0*/  STL [R1+0x1258], R7 ;  /* 0x0012580701007387 */ /* 0x000fe80000100800 */
[----:B------:R-:W4:Y:S04]  /*79b0*/  LDL.LU R17, [R1+0x80] ;  /* 0x0000800001117983 */ /* 0x000f280000300800 */
[----:B------:R0:W-:Y:S02]  /*79c0*/  STL [R1+0x124c], R6 ;  /* 0x00124c0601007387 */ /* 0x0001e40000100800 */
[----:B0-----:R-:W-:-:S02]  /*79d0*/  LEA.HI.X.SX32 R6, R21, R3, 0x1, P3 ;  /* 0x0000000315067211 */ /* 0x001fc400018f0eff */
[----:B------:R-:W3:Y:S01]  /*79e0*/  LDL.LU R21, [R1+0x8] ;  /* 0x0000080001157983 */ /* 0x000ee20000300800 */
[----:B------:R-:W-:-:S05]  /*79f0*/  IADD3 R7, P5, R27, R2, RZ ;  /* 0x000000021b077210 */ /* 0x000fca0007fbe0ff */
[----:B------:R0:W-:Y:S04]  /*7a00*/  STL [R1+0x1250], R7 ;  /* 0x0012500701007387 */ /* 0x0001e80000100800 */
[----:B------:R-:W4:Y:S04]  /*7a10*/  LDL.LU R16, [R1+0x94] ;  /* 0x0000940001107983 */ /* 0x000f280000300800 */
[----:B------:R1:W-:Y:S01]  /*7a20*/  STL [R1+0x1244], R6 ;  /* 0x0012440601007387 */ /* 0x0003e20000100800 */
[----:B0-----:R-:W-:-:S03]  /*7a30*/  IADD3 R7, P3, R28, R2, RZ ;  /* 0x000000021c077210 */ /* 0x001fc60007f7e0ff */
[----:B------:R-:W4:Y:S01]  /*7a40*/  LDL.LU R15, [R1+0x90] ;  /* 0x00009000010f7983 */ /* 0x000f220000300800 */
[----:B-1----:R-:W-:-:S03]  /*7a50*/  LEA.HI.X.SX32 R6, R22, R3, 0x1, P2 ;  /* 0x0000000316067211 */ /* 0x002fc600010f0eff */
[----:B------:R0:W-:Y:S04]  /*7a60*/  STL [R1+0x1248], R7 ;  /* 0x0012480701007387 */ /* 0x0001e80000100800 */
[----:B------:R1:W-:Y:S04]  /*7a70*/  STL [R1+0x123c], R6 ;  /* 0x00123c0601007387 */ /* 0x0003e80000100800 */
[----:B------:R-:W4:Y:S01]  /*7a80*/  LDL.LU R14, [R1+0x8c] ;  /* 0x00008c00010e7983 */ /* 0x000f220000300800 */
[----:B0-----:R-:W-:-:S05]  /*7a90*/  IADD3 R7, P2, R29, R2, RZ ;  /* 0x000000021d077210 */ /* 0x001fca0007f5e0ff */
[----:B------:R-:W-:Y:S04]  /*7aa0*/  STL [R1+0x1240], R7 ;  /* 0x0012400701007387 */ /* 0x000fe80000100800 */
[----:B------:R-:W4:Y:S01]  /*7ab0*/  LDL.LU R13, [R1+0x88] ;  /* 0x00008800010d7983 */ /* 0x000f220000300800 */
[----:B-1----:R-:W-:-:S05]  /*7ac0*/  LEA.HI.X.SX32 R6, R23, R3, 0x1, P1 ;  /* 0x0000000317067211 */ /* 0x002fca00008f0eff */
[----:B------:R0:W-:Y:S02]  /*7ad0*/  STL [R1+0x1234], R6 ;  /* 0x0012340601007387 */ /* 0x0001e40000100800 */
[----:B0-----:R-:W-:Y:S02]  /*7ae0*/  LEA.HI.X.SX32 R6, R24, R3, 0x1, P0 ;  /* 0x0000000318067211 */ /* 0x001fe400000f0eff */
[----:B---3--:R-:W-:-:S05]  /*7af0*/  IADD3 R7, P1, R21, R2, RZ ;  /* 0x0000000215077210 */ /* 0x008fca0007f3e0ff */
[----:B------:R2:W-:Y:S04]  /*7b00*/  STL [R1+0x1238], R7 ;  /* 0x0012380701007387 */ /* 0x0005e80000100800 */
[----:B------:R-:W3:Y:S04]  /*7b10*/  LDL.LU R12, [R1+0x84] ;  /* 0x00008400010c7983 */ /* 0x000ee80000300800 */
[----:B------:R0:W-:Y:S01]  /*7b20*/  STL [R1+0x122c], R6 ;  /* 0x00122c0601007387 */ /* 0x0001e20000100800 */
[----:B--2---:R-:W-:-:S05]  /*7b30*/  IADD3 R7, P0, R20, R2, RZ ;  /* 0x0000000214077210 */ /* 0x004fca0007f1e0ff */
[----:B------:R1:W-:Y:S01]  /*7b40*/  STL [R1+0x1230], R7 ;  /* 0x0012300701007387 */ /* 0x0003e20000100800 */
[----:B0-----:R-:W-:-:S03]  /*7b50*/  LEA.HI.X.SX32 R6, R25, R3, 0x1, P4 ;  /* 0x0000000319067211 */ /* 0x001fc600020f0eff */
[----:B------:R-:W2:Y:S04]  /*7b60*/  LDL.LU R9, [R1+0x7c] ;  /* 0x00007c0001097983 */ /* 0x000ea80000300800 */
[----:B------:R0:W-:Y:S01]  /*7b70*/  STL [R1+0x1224], R6 ;  /* 0x0012240601007387 */ /* 0x0001e20000100800 */
[----:B-1----:R-:W-:-:S05]  /*7b80*/  IADD3 R7, P4, R11, R2, RZ ;  /* 0x000000020b077210 */ /* 0x002fca0007f9e0ff */
[----:B------:R1:W-:Y:S01]  /*7b90*/  STL [R1+0x1228], R7 ;  /* 0x0012280701007387 */ /* 0x0003e20000100800 */
[----:B0-----:R-:W-:-:S03]  /*7ba0*/  LEA.HI.X.SX32 R6, R26, R3, 0x1, P6 ;  /* 0x000000031a067211 */ /* 0x001fc600030f0eff */
[----:B------:R-:W2:Y:S04]  /*7bb0*/  LDL.LU R8, [R1+0x74] ;  /* 0x0000740001087983 */ /* 0x000ea80000300800 */
[----:B------:R0:W-:Y:S01]  /*7bc0*/  STL [R1+0x121c], R6 ;  /* 0x00121c0601007387 */ /* 0x0001e20000100800 */
[----:B-1----:R-:W-:-:S05]  /*7bd0*/  IADD3 R7, P6, R10, R2, RZ ;  /* 0x000000020a077210 */ /* 0x002fca0007fde0ff */
[----:B------:R1:W-:Y:S01]  /*7be0*/  STL [R1+0x1220], R7 ;  /* 0x0012200701007387 */ /* 0x0003e20000100800 */
[-C--:B0-----:R-:W-:Y:S02]  /*7bf0*/  LEA.HI.X.SX32 R6, R27, R3.reuse, 0x1, P5 ;  /* 0x000000031b067211 */ /* 0x081fe400028f0eff */
[----:B-----5:R-:W-:Y:S01]  /*7c00*/  IADD3 R22, P5, R19, R2, RZ ;  /* 0x0000000213167210 */ /* 0x020fe20007fbe0ff */
[----:B-1----:R-:W5:Y:S04]  /*7c10*/  LDL.LU R7, [R1+0x6c] ;  /* 0x00006c0001077983 */ /* 0x002f680000300800 */
[----:B------:R0:W-:Y:S04]  /*7c20*/  STL [R1+0x1214], R6 ;  /* 0x0012140601007387 */ /* 0x0001e80000100800 */
[----:B------:R1:W-:Y:S01]  /*7c30*/  STL [R1+0x1218], R22 ;  /* 0x0012181601007387 */ /* 0x0003e20000100800 */
[----:B0-----:R-:W-:-:S02]  /*7c40*/  LEA.HI.X.SX32 R6, R28, R3, 0x1, P3 ;  /* 0x000000031c067211 */ /* 0x001fc400018f0eff */
[-C--:B----4-:R-:W-:Y:S02]  /*7c50*/  IADD3 R23, P3, R4, R2.reuse, RZ ;  /* 0x0000000204177210 */ /* 0x090fe40007f7e0ff */
[----:B-1----:R-:W-:Y:S01]  /*7c60*/  LEA.HI.X.SX32 R22, R29, R3, 0x1, P2 ;  /* 0x000000031d167211 */ /* 0x002fe200010f0eff */
[----:B------:R0:W-:Y:S04]  /*7c70*/  STL [R1+0x120c], R6 ;  /* 0x00120c0601007387 */ /* 0x0001e80000100800 */
[----:B0-----:R-:W4:Y:S04]  /*7c80*/  LDL.LU R6, [R1+0x68] ;  /* 0x0000680001067983 */ /* 0x001f280000300800 */
[----:B------:R0:W-:Y:S04]  /*7c90*/  STL [R1+0x1210], R23 ;  /* 0x0012101701007387 */ /* 0x0001e80000100800 */
[----:B------:R1:W-:Y:S04]  /*7ca0*/  STL [R1+0x1108], R22 ;  /* 0x0011081601007387 */ /* 0x0003e80000100800 */
[----:B------:R-:W4:Y:S01]  /*7cb0*/  LDL.LU R24, [R1+0x64] ;  /* 0x0000640001187983 */ /* 0x000f220000300800 */
[----:B0-----:R-:W-:-:S02]  /*7cc0*/  IADD3 R23, P2, R18, R2, RZ ;  /* 0x0000000212177210 */ /* 0x001fc40007f5e0ff */
[-C--:B-1----:R-:W-:Y:S02]  /*7cd0*/  LEA.HI.X.SX32 R22, R21, R3.reuse, 0x1, P1 ;  /* 0x0000000315167211 */ /* 0x082fe400008f0eff */
[----:B------:R-:W-:Y:S01]  /*7ce0*/  IADD3 R21, P1, R17, R2, RZ ;  /* 0x0000000211157210 */ /* 0x000fe20007f3e0ff */
[----:B------:R0:W-:Y:S04]  /*7cf0*/  STL [R1+0x1128], R23 ;  /* 0x0011281701007387 */ /* 0x0001e80000100800 */
[----:B------:R1:W-:Y:S04]  /*7d00*/  STL [R1+0x110c], R22 ;  /* 0x00110c1601007387 */ /* 0x0003e80000100800 */
[----:B0-----:R-:W4:Y:S01]  /*7d10*/  LDL.LU R23, [R1+0x60] ;  /* 0x0000600001177983 */ /* 0x001f220000300800 */
[----:B-1----:R-:W-:-:S03]  /*7d20*/  LEA.HI.X.SX32 R22, R20, R3, 0x1, P0 ;  /* 0x0000000314167211 */ /* 0x002fc600000f0eff */
[----:B------:R0:W-:Y:S01]  /*7d30*/  STL [R1+0x1130], R21 ;  /* 0x0011301501007387 */ /* 0x0001e20000100800 */
[----:B------:R-:W-:-:S03]  /*7d40*/  LEA.HI.X.SX32 R20, R11, R3, 0x1, P4 ;  /* 0x000000030b147211 */ /* 0x000fc600020f0eff */
[----:B------:R1:W-:Y:S04]  /*7d50*/  STL [R1+0x1110], R22 ;  /* 0x0011101601007387 */ /* 0x0003e80000100800 */
[----:B------:R-:W4:Y:S01]  /*7d60*/  LDL.LU R11, [R1+0x58] ;  /* 0x00005800010b7983 */ /* 0x000f220000300800 */
[-C--:B0-----:R-:W-:Y:S02]  /*7d70*/  IADD3 R21, P0, R16, R2.reuse, RZ ;  /* 0x0000000210157210 */ /* 0x081fe40007f1e0ff */
[----:B-1----:R-:W-:-:S03]  /*7d80*/  IADD3 R22, P4, R15, R2, RZ ;  /* 0x000000020f167210 */ /* 0x002fc60007f9e0ff */
[----:B------:R0:W-:Y:S04]  /*7d90*/  STL [R1+0x1138], R21 ;  /* 0x0011381501007387 */ /* 0x0001e80000100800 */
[----:B------:R1:W-:Y:S01]  /*7da0*/  STL [R1+0x1114], R20 ;  /* 0x0011141401007387 */ /* 0x0003e20000100800 */
[----:B0-----:R-:W-:-:S03]  /*7db0*/  LEA.HI.X.SX32 R21, R10, R3, 0x1, P6 ;  /* 0x000000030a157211 */ /* 0x001fc600030f0eff */
[----:B------:R-:W-:Y:S01]  /*7dc0*/  STL [R1+0x1140], R22 ;  /* 0x0011401601007387 */ /* 0x000fe20000100800 */
[----:B-1----:R-:W-:-:S03]  /*7dd0*/  IADD3 R20, P6, R14, R2, RZ ;  /* 0x000000020e147210 */ /* 0x002fc60007fde0ff */
[----:B------:R-:W4:Y:S04]  /*7de0*/  LDL.LU R10, [R1+0x54] ;  /* 0x00005400010a7983 */ /* 0x000f280000300800 */
[----:B------:R0:W-:Y:S04]  /*7df0*/  STL [R1+0x1118], R21 ;  /* 0x0011181501007387 */ /* 0x0001e80000100800 */
[----:B------:R1:W-:Y:S01]  /*7e00*/  STL [R1+0x1148], R20 ;  /* 0x0011481401007387 */ /* 0x0003e20000100800 */
[----:B0-----:R-:W-:Y:S02]  /*7e10*/  LEA.HI.X.SX32 R21, R19, R3, 0x1, P5 ;  /* 0x0000000313157211 */ /* 0x001fe400028f0eff */
[----:B------:R-:W-:-:S02]  /*7e20*/  IADD3 R19, P5, R13, R2, RZ ;  /* 0x000000020d137210 */ /* 0x000fc40007fbe0ff */
[-C--:B-1----:R-:W-:Y:S01]  /*7e30*/  LEA.HI.X.SX32 R20, R4, R3.reuse, 0x1, P3 ;  /* 0x0000000304147211 */ /* 0x082fe200018f0eff */
[----:B------:R-:W-:Y:S04]  /*7e40*/  STL [R1+0x111c], R21 ;  /* 0x00111c1501007387 */ /* 0x000fe80000100800 */
[----:B------:R-:W4:Y:S04]  /*7e50*/  LDL.LU R4, [R1+0x4c] ;  /* 0x00004c0001047983 */ /* 0x000f280000300800 */
[----:B------:R3:W-:Y:S04]  /*7e60*/  STL [R1+0x1150], R19 ;  /* 0x0011501301007387 */ /* 0x0007e80000100800 */
[----:B------:R-:W-:Y:S04]  /*7e70*/  STL [R1+0x1120], R20 ;  /* 0x0011201401007387 */ /* 0x000fe80000100800 */
[----:B------:R-:W4:Y:S01]  /*7e80*/  LDL.LU R22, [R1+0x44] ;  /* 0x0000440001167983 */ /* 0x000f220000300800 */
[----:B------:R-:W-:-:S02]  /*7e90*/  LEA.HI.X.SX32 R18, R18, R3, 0x1, P2 ;  /* 0x0000000312127211 */ /* 0x000fc400010f0eff */
[----:B------:R-:W-:Y:S02]  /*7ea0*/  LEA.HI.X.SX32 R16, R16, R3, 0x1, P0 ;  /* 0x0000000310107211 */ /* 0x000fe400000f0eff */
[----:B---3--:R-:W-:-:S05]  /*7eb0*/  IADD3 R19, P3, R12, R2, RZ ;  /* 0x000000020c137210 */ /* 0x008fca0007f7e0ff */
[----:B------:R2:W-:Y:S04]  /*7ec0*/  STL [R1+0x1158], R19 ;  /* 0x0011581301007387 */ /* 0x0005e80000100800 */
[----:B------:R0:W-:Y:S04]  /*7ed0*/  STL [R1+0x1124], R18 ;  /* 0x0011241201007387 */ /* 0x0001e80000100800 */
[----:B------:R-:W3:Y:S01]  /*7ee0*/  LDL.LU R21, [R1+0x3c] ;  /* 0x00003c0001157983 */ /* 0x000ee20000300800 */
[----:B--2---:R-:W-:Y:S02]  /*7ef0*/  IADD3 R19, P2, R9, R2, RZ ;  /* 0x0000000209137210 */ /* 0x004fe40007f5e0ff */
[----:B0-----:R-:W-:-:S03]  /*7f00*/  LEA.HI.X.SX32 R18, R17, R3, 0x1, P1 ;  /* 0x0000000311127211 */ /* 0x001fc600008f0eff */
[----:B------:R0:W-:Y:S04]  /*7f10*/  STL [R1+0x1160], R19 ;  /* 0x0011601301007387 */ /* 0x0001e80000100800 */
[----:B------:R-:W-:Y:S04]  /*7f20*/  STL [R1+0x112c], R18 ;  /* 0x00112c1201007387 */ /* 0x000fe80000100800 */
[----:B------:R-:W2:Y:S01]  /*7f30*/  LDL.LU R20, [R1+0x38] ;  /* 0x0000380001147983 */ /* 0x000ea20000300800 */
[----:B------:R-:W-:-:S05]  /*7f40*/  IADD3 R17, P1, R8, R2, RZ ;  /* 0x0000000208117210 */ /* 0x000fca0007f3e0ff */
[----:B------:R-:W-:Y:S04]  /*7f50*/  STL [R1+0x1168], R17 ;  /* 0x0011681101007387 */ /* 0x000fe80000100800 */
[----:B------:R1:W-:Y:S04]  /*7f60*/  STL [R1+0x1134], R16 ;  /* 0x0011341001007387 */ /* 0x0003e80000100800 */
[----:B0-----:R-:W2:Y:S01]  /*7f70*/  LDL.LU R19, [R1+0x34] ;  /* 0x0000340001137983 */ /* 0x001ea20000300800 */
[----:B-1----:R-:W-:Y:S02]  /*7f80*/  LEA.HI.X.SX32 R16, R15, R3, 0x1, P4 ;  /* 0x000000030f107211 */ /* 0x002fe400020f0eff */
[----:B-----5:R-:W-:-:S05]  /*7f90*/  IADD3 R17, P0, R7, R2, RZ ;  /* 0x0000000207117210 */ /* 0x020fca0007f1e0ff */
[----:B------:R0:W-:Y:S04]  /*7fa0*/  STL [R1+0x1170], R17 ;  /* 0x0011701101007387 */ /* 0x0001e80000100800 */
[----:B------:R-:W5:Y:S04]  /*7fb0*/  LDL.LU R18, [R1+0x30] ;  /* 0x0000300001127983 */ /* 0x000f680000300800 */
[----:B------:R1:W-:Y:S04]  /*7fc0*/  STL [R1+0x113c], R16 ;  /* 0x00113c1001007387 */ /* 0x0003e80000100800 */
[----:B0-----:R-:W5:Y:S01]  /*7fd0*/  LDL.LU R17, [R1+0x2c] ;  /* 0x00002c0001117983 */ /* 0x001f620000300800 */
[----:B-1----:R-:W-:-:S02]  /*7fe0*/  LEA.HI.X.SX32 R16, R14, R3, 0x1, P6 ;  /* 0x000000030e107211 */ /* 0x002fc400030f0eff */
[----:B----4-:R-:W-:Y:S02]  /*7ff0*/  IADD3 R15, P4, R6, R2, RZ ;  /* 0x00000002060f7210 */ /* 0x010fe40007f9e0ff */
[----:B------:R-:W-:-:S03]  /*8000*/  LEA.HI.X.SX32 R14, R13, R3, 0x1, P5 ;  /* 0x000000030d0e7211 */ /* 0x000fc600028f0eff */
[----:B------:R0:W-:Y:S01]  /*8010*/  STL [R1+0x1178], R15 ;  /* 0x0011780f01007387 */ /* 0x0001e20000100800 */
[----:B------:R-:W-:-:S03]  /*8020*/  LEA.HI.X.SX32 R12, R12, R3, 0x1, P3 ;  /* 0x000000030c0c7211 */ /* 0x000fc600018f0eff */
[----:B------:R1:W-:Y:S01]  /*8030*/  STL [R1+0x1144], R16 ;  /* 0x0011441001007387 */ /* 0x0003e20000100800 */
[----:B0-----:R-:W-:-:S05]  /*8040*/  IADD3 R15, P6, R24, R2, RZ ;  /* 0x00000002180f7210 */ /* 0x001fca0007fde0ff */
[----:B------:R0:W-:Y:S04]  /*8050*/  STL [R1+0x1180], R15 ;  /* 0x0011800f01007387 */ /* 0x0001e80000100800 */
[----:B-1----:R-:W4:Y:S01]  /*8060*/  LDL.LU R16, [R1+0x28] ;  /* 0x0000280001107983 */ /* 0x002f220000300800 */
[----:B------:R-:W-:-:S03]  /*8070*/  IADD3 R13, P5, R23, R2, RZ ;  /* 0x00000002170d7210 */ /* 0x000fc60007fbe0ff */
[----:B------:R-:W-:Y:S04]  /*8080*/  STL [R1+0x114c], R14 ;  /* 0x00114c0e01007387 */ /* 0x000fe80000100800 */
[----:B------:R1:W-:Y:S04]  /*8090*/  STL [R1+0x1188], R13 ;  /* 0x0011880d01007387 */ /* 0x0003e80000100800 */
[----:B0-----:R-:W4:Y:S04]  /*80a0*/  LDL.LU R15, [R1+0x24] ;  /* 0x00002400010f7983 */ /* 0x001f280000300800 */
[----:B------:R0:W-:Y:S01]  /*80b0*/  STL [R1+0x1154], R12 ;  /* 0x0011540c01007387 */ /* 0x0001e20000100800 */
[----:B-1----:R-:W-:-:S03]  /*80c0*/  IADD3 R13, P3, R11, R2, RZ ;  /* 0x000000020b0d7210 */ /* 0x002fc60007f7e0ff */
[----:B------:R-:W4:Y:S01]  /*80d0*/  LDL.LU R14, [R1+0x20] ;  /* 0x00002000010e7983 */ /* 0x000f220000300800 */
[----:B0-----:R-:W-:-:S03]  /*80e0*/  LEA.HI.X.SX32 R12, R9, R3, 0x1, P2 ;  /* 0x00000003090c7211 */ /* 0x001fc600010f0eff */
[----:B------:R0:W-:Y:S01]  /*80f0*/  STL [R1+0x1190], R13 ;  /* 0x0011900d01007387 */ /* 0x0001e20000100800 */
[----:B------:R-:W-:-:S03]  /*8100*/  LEA.HI.X.SX32 R8, R8, R3, 0x1, P1 ;  /* 0x0000000308087211 */ /* 0x000fc600008f0eff */
[----:B0-----:R-:W4:Y:S01]  /*8110*/  LDL.LU R13, [R1+0x1c] ;  /* 0x00001c00010d7983 */ /* 0x001f220000300800 */
[----:B------:R-:W-:-:S03]  /*8120*/  IADD3 R9, P2, R10, R2, RZ ;  /* 0x000000020a097210 */ /* 0x000fc60007f5e0ff */
[----:B------:R0:W-:Y:S01]  /*8130*/  STL [R1+0x115c], R12 ;  /* 0x00115c0c01007387 */ /* 0x0001e20000100800 */
[----:B------:R-:W-:-:S03]  /*8140*/  LEA.HI.X.SX32 R7, R7, R3, 0x1, P0 ;  /* 0x0000000307077211 */ /* 0x000fc600000f0eff */
[----:B0-----:R-:W4:Y:S04]  /*8150*/  LDL.LU R12, [R1+0x18] ;  /* 0x00001800010c7983 */ /* 0x001f280000300800 */
[----:B------:R0:W-:Y:S01]  /*8160*/  STL [R1+0x1198], R9 ;  /* 0x0011980901007387 */ /* 0x0001e20000100800 */
[----:B------:R-:W-:-:S03]  /*8170*/  IADD3 R25, P1, R4, R2, RZ ;  /* 0x0000000204197210 */ /* 0x000fc60007f3e0ff */
[----:B0-----:R-:W4:Y:S04]  /*8180*/  LDL.LU R9, [R1+0x14] ;  /* 0x0000140001097983 */ /* 0x001f280000300800 */
[----:B------:R0:W-:Y:S01]  /*8190*/  STL [R1+0x1164], R8 ;  /* 0x0011640801007387 */ /* 0x0001e20000100800 */
[----:B------:R-:W-:-:S03]  /*81a0*/  LEA.HI.X.SX32 R6, R6, R3, 0x1, P4 ;  /* 0x0000000306067211 */ /* 0x000fc600020f0eff */
[----:B0-----:R-:W4:Y:S04]  /*81b0*/  LDL.LU R8, [R1+0x10] ;  /* 0x0000100001087983 */ /* 0x001f280000300800 */
[----:B------:R0:W-:Y:S04]  /*81c0*/  STL [R1+0x11a0], R25 ;  /* 0x0011a01901007387 */ /* 0x0001e80000100800 */
[----:B------:R1:W-:Y:S01]  /*81d0*/  STL [R1+0x116c], R7 ;  /* 0x00116c0701007387 */ /* 0x0003e20000100800 */
[----:B0-----:R-:W-:-:S03]  /*81e0*/  IADD3 R25, P0, R22, R2, RZ ;  /* 0x0000000216197210 */ /* 0x001fc60007f1e0ff */
[----:B-1----:R-:W4:Y:S04]  /*81f0*/  LDL.LU R7, [R1+0x4] ;  /* 0x0000040001077983 */ /* 0x002f280000300800 */
[----:B------:R-:W-:Y:S04]  /*8200*/  STL [R1+0x11a8], R25 ;  /* 0x0011a81901007387 */ /* 0x000fe80000100800 */
[----:B------:R0:W-:Y:S04]  /*8210*/  STL [R1+0x1174], R6 ;  /* 0x0011740601007387 */ /* 0x0001e80000100800 */
[----:B0-----:R-:W4:Y:S01]  /*8220*/  LDL.LU R6, [R1] ;  /* 0x0000000001067983 */ /* 0x001f220000300800 */
[----:B------:R-:W-:-:S02]  /*8230*/  LEA.HI.X.SX32 R25, R24, R3, 0x1, P6 ;  /* 0x0000000318197211 */ /* 0x000fc400030f0eff */
[-C--:B------:R-:W-:Y:S02]  /*8240*/  LEA.HI.X.SX32 R23, R23, R3.reuse, 0x1, P5 ;  /* 0x0000000317177211 */ /* 0x080fe400028f0eff */
[----:B------:R-:W-:Y:S01]  /*8250*/  LEA.HI.X.SX32 R4, R4, R3, 0x1, P1 ;  /* 0x0000000304047211 */ /* 0x000fe200008f0eff */
[----:B------:R-:W-:Y:S02]  /*8260*/  IMAD R0, R0, UR7, RZ ;  /* 0x0000000700007c24 */ /* 0x000fe4000f8e02ff */
[----:B------:R-:W-:Y:S01]  /*8270*/  IMAD R5, R5, UR7, RZ ;  /* 0x0000000705057c24 */ /* 0x000fe2000f8e02ff */
[----:B------:R-:W-:Y:S02]  /*8280*/  USHF.R.S32.HI UR38, URZ, 0x1f, UR48 ;  /* 0x0000001f3f267899 */ /* 0x000fe40008011430 */
[----:B------:R-:W-:Y:S01]  /*8290*/  UIMAD UR6, UR6, 0xe, URZ ;  /* 0x0000000e060678a4 */ /* 0x000fe2000f8e023f */
[----:B------:R-:W-:Y:S01]  /*82a0*/  ULDC UR7, c[0x0][0x238] ;  /* 0x00008e0000077ab9 */ /* 0x000fe20000000800 */
[----:B---3--:R-:W-:-:S05]  /*82b0*/  IADD3 R26, P4, R21, R2, RZ ;  /* 0x00000002151a7210 */ /* 0x008fca0007f9e0ff */
[----:B------:R-:W-:Y:S04]  /*82c0*/  STL [R1+0x11b0], R26 ;  /* 0x0011b01a01007387 */ /* 0x000fe80000100800 */
[----:B------:R0:W-:Y:S01]  /*82d0*/  STL [R1+0x117c], R25 ;  /* 0x00117c1901007387 */ /* 0x0001e20000100800 */
[----:B--2---:R-:W-:-:S05]  /*82e0*/  IADD3 R24, P6, R20, R2, RZ ;  /* 0x0000000214187210 */ /* 0x004fca0007fde0ff */
[----:B------:R1:W-:Y:S04]  /*82f0*/  STL [R1+0x11b8], R24 ;  /* 0x0011b81801007387 */ /* 0x0003e80000100800 */
[----:B------:R5:W-:Y:S01]  /*8300*/  STL [R1+0x1184], R23 ;  /* 0x0011841701007387 */ /* 0x000be20000100800 */
[-C--:B0-----:R-:W-:Y:S02]  /*8310*/  IADD3 R25, P5, R19, R2.reuse, RZ ;  /* 0x0000000213197210 */ /* 0x081fe40007fbe0ff */
[-C--:B-1----:R-:W-:Y:S02]  /*8320*/  LEA.HI.X.SX32 R24, R11, R3.reuse, 0x1, P3 ;  /* 0x000000030b187211 */ /* 0x082fe400018f0eff */
[----:B------:R-:W-:Y:S01]  /*8330*/  LEA.HI.X.SX32 R11, R10, R3, 0x1, P2 ;  /* 0x000000030a0b7211 */ /* 0x000fe200010f0eff */
[----:B------:R-:W-:Y:S04]  /*8340*/  STL [R1+0x11c0], R25 ;  /* 0x0011c01901007387 */ /* 0x000fe80000100800 */
[----:B------:R-:W-:Y:S01]  /*8350*/  STL [R1+0x118c], R24 ;  /* 0x00118c1801007387 */ /* 0x000fe20000100800 */
[----:B-----5:R-:W-:-:S05]  /*8360*/  IADD3 R23, P3, R18, R2, RZ ;  /* 0x0000000212177210 */ /* 0x020fca0007f7e0ff */
[----:B------:R0:W-:Y:S01]  /*8370*/  STL [R1+0x11c8], R23 ;  /* 0x0011c81701007387 */ /* 0x0001e20000100800 */
[----:B------:R-:W-:-:S03]  /*8380*/  IADD3 R10, P2, R17, R2, RZ ;  /* 0x00000002110a7210 */ /* 0x000fc60007f5e0ff */
[----:B------:R1:W-:Y:S01]  /*8390*/  STL [R1+0x1194], R11 ;  /* 0x0011940b01007387 */ /* 0x0003e20000100800 */
[-C--:B------:R-:W-:Y:S02]  /*83a0*/  LEA.HI.X.SX32 R21, R21, R3.reuse, 0x1, P4 ;  /* 0x0000000315157211 */ /* 0x080fe400020f0eff */
[----:B0-----:R-:W-:Y:S01]  /*83b0*/  LEA.HI.X.SX32 R23, R22, R3, 0x1, P0 ;  /* 0x0000000316177211 */ /* 0x001fe200000f0eff */
[----:B-1----:R-:W2:Y:S04]  /*83c0*/  LDL.LU R11, [R1+0xfc] ;  /* 0x0000fc00010b7983 */ /* 0x002ea80000300800 */
[----:B------:R0:W-:Y:S04]  /*83d0*/  STL [R1+0x11d0], R10 ;  /* 0x0011d00a01007387 */ /* 0x0001e80000100800 */
[----:B0-----:R-:W3:Y:S04]  /*83e0*/  LDL.LU R10, [R1+0x100] ;  /* 0x00010000010a7983 */ /* 0x001ee80000300800 */
[----:B------:R0:W-:Y:S01]  /*83f0*/  STL [R1+0x119c], R4 ;  /* 0x00119c0401007387 */ /* 0x0001e20000100800 */
[----:B----4-:R-:W-:-:S03]  /*8400*/  IADD3 R24, P1, R16, R2, RZ ;  /* 0x0000000210187210 */ /* 0x010fc60007f3e0ff */
[----:B0-----:R-:W4:Y:S04]  /*8410*/  LDL.LU R4, [R1+0x104] ;  /* 0x0001040001047983 */ /* 0x001f280000300800 */
[----:B------:R-:W-:Y:S04]  /*8420*/  STL [R1+0x11d8], R24 ;  /* 0x0011d81801007387 */ /* 0x000fe80000100800 */
[----:B------:R0:W-:Y:S01]  /*8430*/  STL [R1+0x11a4], R23 ;  /* 0x0011a41701007387 */ /* 0x0001e20000100800 */
[----:B------:R-:W-:-:S05]  /*8440*/  IADD3 R22, P0, R15, R2, RZ ;  /* 0x000000020f167210 */ /* 0x000fca0007f1e0ff */
[----:B------:R1:W-:Y:S01]  /*8450*/  STL [R1+0x11e0], R22 ;  /* 0x0011e01601007387 */ /* 0x0003e20000100800 */
[----:B0-----:R-:W-:-:S03]  /*8460*/  IADD3 R23, P4, R14, R2, RZ ;  /* 0x000000020e177210 */ /* 0x001fc60007f9e0ff */
[----:B------:R0:W-:Y:S01]  /*8470*/  STL [R1+0x11ac], R21 ;  /* 0x0011ac1501007387 */ /* 0x0001e20000100800 */
[-C--:B------:R-:W-:Y:S02]  /*8480*/  LEA.HI.X.SX32 R18, R18, R3.reuse, 0x1, P3 ;  /* 0x0000000312127211 */ /* 0x080fe400018f0eff */
[-C--:B-1----:R-:W-:Y:S02]  /*8490*/  LEA.HI.X.SX32 R22, R20, R3.reuse, 0x1, P6 ;  /* 0x0000000314167211 */ /* 0x082fe400030f0eff */
[----:B------:R-:W-:Y:S01]  /*84a0*/  LEA.HI.X.SX32 R20, R19, R3, 0x1, P5 ;  /* 0x0000000313147211 */ /* 0x000fe200028f0eff */
[----:B------:R-:W-:Y:S01]  /*84b0*/  STL [R1+0x11e8], R23 ;  /* 0x0011e81701007387 */ /* 0x000fe20000100800 */
[----:B0-----:R-:W-:-:S03]  /*84c0*/  IADD3 R21, P6, R13, R2, RZ ;  /* 0x000000020d157210 */ /* 0x001fc60007fde0ff */
[----:B------:R-:W-:Y:S04]  /*84d0*/  STL [R1+0x11b4], R22 ;  /* 0x0011b41601007387 */ /* 0x000fe80000100800 */
[----:B------:R-:W-:Y:S04]  /*84e0*/  STL [R1+0x11f0], R21 ;  /* 0x0011f01501007387 */ /* 0x000fe80000100800 */
[----:B------:R0:W-:Y:S01]  /*84f0*/  STL [R1+0x11bc], R20 ;  /* 0x0011bc1401007387 */ /* 0x0001e20000100800 */
[----:B------:R-:W-:-:S05]  /*8500*/  IADD3 R19, P5, R12, R2, RZ ;  /* 0x000000020c137210 */ /* 0x000fca0007fbe0ff */
[----:B------:R1:W-:Y:S04]  /*8510*/  STL [R1+0x11f4], R19 ;  /* 0x0011f41301007387 */ /* 0x0003e80000100800 */
[----:B------:R5:W-:Y:S01]  /*8520*/  STL [R1+0x11c4], R18 ;  /* 0x0011c41201007387 */ /* 0x000be20000100800 */
[-C--:B0-----:R-:W-:Y:S02]  /*8530*/  IADD3 R20, P3, R9, R2.reuse, RZ ;  /* 0x0000000209147210 */ /* 0x081fe40007f7e0ff */
[-C--:B-1----:R-:W-:Y:S02]  /*8540*/  LEA.HI.X.SX32 R19, R17, R3.reuse, 0x1, P2 ;  /* 0x0000000311137211 */ /* 0x082fe400010f0eff */
[----:B------:R-:W-:Y:S01]  /*8550*/  LEA.HI.X.SX32 R17, R16, R3, 0x1, P1 ;  /* 0x0000000310117211 */ /* 0x000fe200008f0eff */
[----:B------:R-:W-:Y:S01]  /*8560*/  STL [R1+0x11f8], R20 ;  /* 0x0011f81401007387 */ /* 0x000fe20000100800 */
[----:B------:R-:W-:-:S02]  /*8570*/  IADD3 R16, P1, R0, R2, RZ ;  /* 0x0000000200107210 */ /* 0x000fc40007f3e0ff */
[----:B------:R-:W-:Y:S01]  /*8580*/  LEA.HI.X.SX32 R15, R15, R3, 0x1, P0 ;  /* 0x000000030f0f7211 */ /* 0x000fe200000f0eff */
[----:B------:R-:W-:Y:S01]  /*8590*/  STL [R1+0x11cc], R19 ;  /* 0x0011cc1301007387 */ /* 0x000fe20000100800 */
[----:B-----5:R-:W-:-:S05]  /*85a0*/  IADD3 R18, P2, R8, R2, RZ ;  /* 0x0000000208127210 */ /* 0x020fca0007f5e0ff */
[----:B------:R-:W-:Y:S04]  /*85b0*/  STL [R1+0x11fc], R18 ;  /* 0x0011fc1201007387 */ /* 0x000fe80000100800 */
[----:B------:R0:W-:Y:S04]  /*85c0*/  STL [R1+0x11d4], R17 ;  /* 0x0011d41101007387 */ /* 0x0001e80000100800 */
[----:B------:R1:W-:Y:S04]  /*85d0*/  STL [R1+0x1200], R16 ;  /* 0x0012001001007387 */ /* 0x0003e80000100800 */
[----:B------:R5:W-:Y:S01]  /*85e0*/  STL [R1+0x11dc], R15 ;  /* 0x0011dc0f01007387 */ /* 0x000be20000100800 */
[----:B0-----:R-:W-:-:S02]  /*85f0*/  IADD3 R17, P0, R7, R2, RZ ;  /* 0x0000000207117210 */ /* 0x001fc40007f1e0ff */
[-C--:B-1----:R-:W-:Y:S02]  /*8600*/  LEA.HI.X.SX32 R16, R14, R3.reuse, 0x1, P4 ;  /* 0x000000030e107211 */ /* 0x082fe400020f0eff */
[-C--:B------:R-:W-:Y:S01]  /*8610*/  LEA.HI.X.SX32 R14, R13, R3.reuse, 0x1, P6 ;  /* 0x000000030d0e7211 */ /* 0x080fe200030f0eff */
[----:B------:R-:W-:Y:S01]  /*8620*/  STL [R1+0x1204], R17 ;  /* 0x0012041101007387 */ /* 0x000fe20000100800 */
[-C--:B------:R-:W-:Y:S02]  /*8630*/  IADD3 R13, P6, R5, R2.reuse, RZ ;  /* 0x00000002050d7210 */ /* 0x080fe40007fde0ff */
[-C--:B------:R-:W-:Y:S01]  /*8640*/  LEA.HI.X.SX32 R9, R9, R3.reuse, 0x1, P3 ;  /* 0x0000000309097211 */ /* 0x080fe200018f0eff */
[----:B------:R-:W-:Y:S01]  /*8650*/  STL [R1+0x11e4], R16 ;  /* 0x0011e41001007387 */ /* 0x000fe20000100800 */
[----:B-----5:R-:W-:Y:S02]  /*8660*/  IADD3 R15, P4, R6, R2, RZ ;  /* 0x00000002060f7210 */ /* 0x020fe40007f9e0ff */
[----:B------:R-:W-:-:S03]  /*8670*/  LEA.HI.X.SX32 R2, R12, R3, 0x1, P5 ;  /* 0x000000030c027211 */ /* 0x000fc600028f0eff */
[----:B------:R-:W-:Y:S04]  /*8680*/  STL [R1+0x1208], R15 ;  /* 0x0012080f01007387 */ /* 0x000fe80000100800 */
[----:B------:R-:W-:Y:S04]  /*8690*/  STL [R1+0x11ec], R14 ;  /* 0x0011ec0e01007387 */ /* 0x000fe80000100800 */
[----:B------:R-:W-:Y:S04]  /*86a0*/  STL [R1+0x1104], R13 ;  /* 0x0011040d01007387 */ /* 0x000fe80000100800 */
[----:B------:R0:W-:Y:S04]  /*86b0*/  STL [R1+0x10ec], R2 ;  /* 0x0010ec0201007387 */ /* 0x0001e80000100800 */
[----:B------:R-:W-:Y:S01]  /*86c0*/  STL [R1+0x10f0], R9 ;  /* 0x0010f00901007387 */ /* 0x000fe20000100800 */
[----:B0-----:R-:W-:-:S03]  /*86d0*/  LEA.HI.X.SX32 R2, R0, R3, 0x1, P1 ;  /* 0x0000000300027211 */ /* 0x001fc600008f0eff */
[----:B------:R-:W5:Y:S01]  /*86e0*/  LDL.LU R0, [R1+0x1464] ;  /* 0x0014640001007983 */ /* 0x000f620000300800 */
[----:B------:R-:W-:-:S05]  /*86f0*/  LEA.HI.X.SX32 R8, R8, R3, 0x1, P2 ;  /* 0x0000000308087211 */ /* 0x000fca00010f0eff */
[----:B------:R0:W-:Y:S04]  /*8700*/  STL [R1+0x10f4], R8 ;  /* 0x0010f40801007387 */ /* 0x0001e80000100800 */
[----:B------:R1:W-:Y:S01]  /*8710*/  STL [R1+0x10f8], R2 ;  /* 0x0010f80201007387 */ /* 0x0003e20000100800 */
[-C--:B0-----:R-:W-:Y:S02]  /*8720*/  LEA.HI.X.SX32 R8, R7, R3.reuse, 0x1, P0 ;  /* 0x0000000307087211 */ /* 0x081fe400000f0eff */
[-C--:B------:R-:W-:Y:S02]  /*8730*/  LEA.HI.X.SX32 R7, R6, R3.reuse, 0x1, P4 ;  /* 0x0000000306077211 */ /* 0x080fe400020f0eff */
[----:B-1----:R-:W-:Y:S01]  /*8740*/  LEA.HI.X.SX32 R2, R5, R3, 0x1, P6 ;  /* 0x0000000305027211 */ /* 0x002fe200030f0eff */
[----:B------:R-:W-:Y:S04]  /*8750*/  STL [R1+0x10fc], R8 ;  /* 0x0010fc0801007387 */ /* 0x000fe80000100800 */
[----:B------:R-:W-:Y:S04]  /*8760*/  STL [R1+0x1100], R7 ;  /* 0x0011000701007387 */ /* 0x000fe80000100800 */
[----:B------:R0:W-:Y:S01]  /*8770*/  STL [R1+0x908], R2 ;  /* 0x0009080201007387 */ /* 0x0001e20000100800 */
[----:B--2---:R-:W-:-:S04]  /*8780*/  IADD3 R6, P0, R11, UR8, RZ ;  /* 0x000000080b067c10 */ /* 0x004fc8000ff1e0ff */
[----:B0-----:R-:W-:Y:S01]  /*8790*/  LEA.HI.X.SX32 R2, R11, UR9, 0x1, P0 ;  /* 0x000000090b027c11 */ /* 0x001fe200080f0eff */
[----:B------:R-:W-:Y:S01]  /*87a0*/  STL [R1+0x7cc], R6 ;  /* 0x0007cc0601007387 */ /* 0x000fe20000100800 */
[----:B---3--:R-:W-:-:S04]  /*87b0*/  IADD3 R7, P1, R10, UR8, RZ ;  /* 0x000000080a077c10 */ /* 0x008fc8000ff3e0ff */
[----:B------:R-:W-:Y:S01]  /*87c0*/  LEA.HI.X.SX32 R3, R10, UR9, 0x1, P1 ;  /* 0x000000090a037c11 */ /* 0x000fe200088f0eff */
[----:B------:R-:W-:Y:S01]  /*87d0*/  STL [R1+0x7d4], R7 ;  /* 0x0007d40701007387 */ /* 0x000fe20000100800 */
[----:B----4-:R-:W-:-:S04]  /*87e0*/  IADD3 R8, P2, R4, UR8, RZ ;  /* 0x0000000804087c10 */ /* 0x010fc8000ff5e0ff */
[----:B------:R-:W-:Y:S01]  /*87f0*/  LEA.HI.X.SX32 R4, R4, UR9, 0x1, P2 ;  /* 0x0000000904047c11 */ /* 0x000fe200090f0eff */
[----:B------:R-:W-:Y:S01]  /*8800*/  STL [R1+0x7dc], R8 ;  /* 0x0007dc0801007387 */ /* 0x000fe20000100800 */
[----:B-----5:R-:W-:Y:S01]  /*8810*/  IADD3 R9, P3, R0, UR8, RZ ;  /* 0x0000000800097c10 */ /* 0x020fe2000ff7e0ff */
[----:B------:R-:W-:Y:S01]  /*8820*/  UIMAD UR7, UR7, 0xd, URZ ;  /* 0x0000000d070778a4 */ /* 0x000fe2000f8e023f */
[----:B------:R-:W-:Y:S01]  /*8830*/  IADD3 R12, P1, R8, UR48, RZ ;  /* 0x00000030080c7c10 */ /* 0x000fe2000ff3e0ff */
[----:B------:R-:W-:Y:S01]  /*8840*/  ULDC UR8, c[0x0][0x238] ;  /* 0x00008e0000087ab9 */ /* 0x000fe20000000800 */
[----:B------:R-:W-:Y:S01]  /*8850*/  LEA.HI.X.SX32 R5, R0, UR9, 0x1, P3 ;  /* 0x0000000900057c11 */ /* 0x000fe200098f0eff */
[----:B------:R-:W-:Y:S01]  /*8860*/  STL [R1+0x7e4], R9 ;  /* 0x0007e40901007387 */ /* 0x000fe20000100800 */
[----:B------:R-:W-:Y:S02]  /*8870*/  IADD3 R11, P0, R9, UR48, RZ ;  /* 0x00000030090b7c10 */ /* 0x000fe4000ff1e0ff */
[----:B------:R-:W-:Y:S01]  /*8880*/  IADD3 R10, P2, R7, UR48, RZ ;  /* 0x00000030070a7c10 */ /* 0x000fe2000ff5e0ff */
[----:B------:R-:W2:Y:S01]  /*8890*/  LDL.LU R0, [R1+0x1460] ;  /* 0x0014600001007983 */ /* 0x000ea20000300800 */
[----:B------:R-:W-:Y:S01]  /*88a0*/  UIMAD UR8, UR8, 0xc, URZ ;  /* 0x0000000c080878a4 */ /* 0x000fe2000f8e023f */
[----:B------:R-:W-:-:S02]  /*88b0*/  ULDC UR9, c[0x0][0x238] ;  /* 0x00008e0000097ab9 */ /* 0x000fc40000000800 */
[----:B------:R-:W-:Y:S04]  /*88c0*/  STL [R1+0x7c8], R2 ;  /* 0x0007c80201007387 */ /* 0x000fe80000100800 */
[----:B------:R-:W-:Y:S04]  /*88d0*/  STL [R1+0x7d0], R3 ;  /* 0x0007d00301007387 */ /* 0x000fe80000100800 */
[----:B------:R-:W-:Y:S04]  /*88e0*/  STL [R1+0x7d8], R4 ;  /* 0x0007d80401007387 */ /* 0x000fe80000100800 */
[----:B------:R-:W-:Y:S04]  /*88f0*/  STL [R1+0x7e0], R5 ;  /* 0x0007e00501007387 */ /* 0x000fe80000100800 */
[----:B------:R-:W-:Y:S04]  /*8900*/  STL [R1+0x85c], RZ ;  /* 0x00085cff01007387 */ /* 0x000fe80000100800 */
        /* <DEDUP_REMOVED lines=227> */
[----:B------:R0:W-:Y:S04]  /*9740*/  STL [R1+0x910], R11 ;  /* 0x0009100b01007387 */ /* 0x0001e80000100800 */
[----:B------:R1:W-:Y:S04]  /*9750*/  STL [R1+0x918], R12 ;  /* 0x0009180c01007387 */ /* 0x0003e80000100800 */
[----:B------:R3:W-:Y:S01]  /*9760*/  STL [R1+0x920], R10 ;  /* 0x0009200a01007387 */ /* 0x0007e20000100800 */
[----:B0-----:R-:W-:-:S02]  /*9770*/  IADD3 R11, P3, R6, UR48, RZ ;  /* 0x00000030060b7c10 */ /* 0x001fc4000ff7e0ff */
[----:B-1----:R-:W-:-:S03]  /*9780*/  IADD3.X R12, R4, UR38, RZ, P1, !PT ;  /* 0x00000026040c7c10 */ /* 0x002fc60008ffe4ff */
[----:B------:R0:W-:Y:S01]  /*9790*/  STL [R1+0x928], R11 ;  /* 0x0009280b01007387 */ /* 0x0001e20000100800 */
[----:B---3--:R-:W-:-:S05]  /*97a0*/  IADD3.X R10, R5, UR38, RZ, P0, !PT ;  /* 0x00000026050a7c10 */ /* 0x008fca00087fe4ff */
[----:B------:R1:W-:Y:S01]  /*97b0*/  STL [R1+0x90c], R10 ;  /* 0x00090c0a01007387 */ /* 0x0003e20000100800 */
[----:B0-----:R-:W-:-:S03]  /*97c0*/  IADD3.X R11, R3, UR38, RZ, P2, !PT ;  /* 0x00000026030b7c10 */ /* 0x001fc600097fe4ff */
[----:B------:R0:W-:Y:S01]  /*97d0*/  STL [R1+0x914], R12 ;  /* 0x0009140c01007387 */ /* 0x0001e20000100800 */
[----:B-1----:R-:W-:-:S03]  /*97e0*/  IADD3.X R10, R2, UR38, RZ, P3, !PT ;  /* 0x00000026020a7c10 */ /* 0x002fc60009ffe4ff */
[----:B------:R1:W-:Y:S01]  /*97f0*/  STL [R1+0x91c], R11 ;  /* 0x00091c0b01007387 */ /* 0x0003e20000100800 */
[----:B------:R-:W-:Y:S02]  /*9800*/  USHF.R.S32.HI UR38, URZ, 0x1f, UR49 ;  /* 0x0000001f3f267899 */ /* 0x000fe40008011431 */
[----:B0-----:R-:W-:Y:S01]  /*9810*/  IADD3 R12, P1, R8, UR49, RZ ;  /* 0x00000031080c7c10 */ /* 0x001fe2000ff3e0ff */
[----:B------:R0:W-:Y:S01]  /*9820*/  STL [R1+0x924], R10 ;  /* 0x0009240a01007387 */ /* 0x0001e20000100800 */
[----:B-1----:R-:W-:Y:S02]  /*9830*/  IADD3 R11, P0, R9, UR49, RZ ;  /* 0x00000031090b7c10 */ /* 0x002fe4000ff1e0ff */
[----:B0-----:R-:W-:-:S03]  /*9840*/  IADD3 R10, P2, R7, UR49, RZ ;  /* 0x00000031070a7c10 */ /* 0x001fc6000ff5e0ff */
[----:B------:R0:W-:Y:S04]  /*9850*/  STL [R1+0x930], R11 ;  /* 0x0009300b01007387 */ /* 0x0001e80000100800 */
[----:B------:R1:W-:Y:S04]  /*9860*/  STL [R1+0x938], R12 ;  /* 0x0009380c01007387 */ /* 0x0003e80000100800 */
[----:B------:R3:W-:Y:S01]  /*9870*/  STL [R1+0x940], R10 ;  /* 0x0009400a01007387 */ /* 0x0007e20000100800 */
[----:B0-----:R-:W-:Y:S02]  /*9880*/  IADD3 R11, P3, R6, UR49, RZ ;  /* 0x00000031060b7c10 */ /* 0x001fe4000ff7e0ff */
        /* <DEDUP_REMOVED lines=204> */
[----:B-1----:R-:W-:-:S02]  /*a550*/  IADD3.X R12, R4, UR38, RZ, P1, !PT ;  /* 0x00000026040c7c10 */ /* 0x002fc40008ffe4ff */
[----:B---3--:R-:W-:Y:S01]  /*a560*/  IADD3.X R10, R5, UR38, RZ, P0, !PT ;  /* 0x00000026050a7c10 */ /* 0x008fe200087fe4ff */
[----:B------:R0:W-:Y:S04]  /*a570*/  STL [R1+0xac8], R11 ;  /* 0x000ac80b01007387 */ /* 0x0001e80000100800 */
[----:B------:R1:W-:Y:S01]  /*a580*/  STL [R1+0xaac], R10 ;  /* 0x000aac0a01007387 */ /* 0x0003e20000100800 */
[----:B0-----:R-:W-:-:S03]  /*a590*/  IADD3.X R11, R3, UR38, RZ, P2, !PT ;  /* 0x00000026030b7c10 */ /* 0x001fc600097fe4ff */
[----:B------:R-:W-:Y:S01]  /*a5a0*/  STL [R1+0xab4], R12 ;  /* 0x000ab40c01007387 */ /* 0x000fe20000100800 */
[----:B-1----:R-:W-:-:S03]  /*a5b0*/  IADD3.X R10, R2, UR38, RZ, P3, !PT ;  /* 0x00000026020a7c10 */ /* 0x002fc60009ffe4ff */
[----:B------:R-:W-:Y:S04]  /*a5c0*/  STL [R1+0xabc], R11 ;  /* 0x000abc0b01007387 */ /* 0x000fe80000100800 */
[----:B------:R0:W-:Y:S04]  /*a5d0*/  STL [R1+0xac4], R10 ;  /* 0x000ac40a01007387 */ /* 0x0001e80000100800 */
        /* <DEDUP_REMOVED lines=17> */
[----:B------:R-:W-:Y:S01]  /*a6f0*/  STL [R1+0x420], RZ ;  /* 0x000420ff01007387 */ /* 0x000fe20000100800 */
[----:B0-----:R-:W-:-:S03]  /*a700*/  IADD3 R10, P0, R9, UR20, RZ ;  /* 0x00000014090a7c10 */ /* 0x001fc6000ff1e0ff */
[----:B------:R-:W-:Y:S04]  /*a710*/  STL [R1+0x424], RZ ;  /* 0x000424ff01007387 */ /* 0x000fe80000100800 */
[----:B------:R-:W-:Y:S04]  /*a720*/  STL [R1+0x428], RZ ;  /* 0x000428ff01007387 */ /* 0x000fe80000100800 */
[----:B------:R-:W-:Y:S04]  /*a730*/  STL [R1+0x42c], RZ ;  /* 0x00042cff01007387 */ /* 0x000fe80000100800 */
[----:B------:R-:W-:Y:S04]  /*a740*/  STL [R1+0x410], RZ ;  /* 0x000410ff01007387 */ /* 0x000fe80000100800 */
[----:B------:R-:W-:Y:S04]  /*a750*/  STL [R1+0x414], RZ ;  /* 0x000414ff01007387 */ /* 0x000fe80000100800 */
[----:B------:R-:W-:Y:S01]  /*a760*/  STL [R1+0x418], RZ ;  /* 0x000418ff01007387 */ /* 0x000fe20000100800 */
[----:B------:R-:W-:-:S03]  /*a770*/  IADD3 R12, P1, R8, UR20, RZ ;  /* 0x00000014080c7c10 */ /* 0x000fc6000ff3e0ff */
[----:B------:R-:W-:Y:S01]  /*a780*/  STL [R1+0x41c], RZ ;  /* 0x00041cff01007387 */ /* 0x000fe20000100800 */
[----:B------:R-:W-:-:S03]  /*a790*/  IADD3 R11, P2, R7, UR20, RZ ;  /* 0x00000014070b7c10 */ /* 0x000fc6000ff5e0ff */
[----:B------:R-:W-:Y:S04]  /*a7a0*/  STL [R1+0xa0], RZ ;  /* 0x0000a0ff01007387 */ /* 0x000fe80000100800 */
[----:B------:R0:W-:Y:S04]  /*a7b0*/  STL [R1+0xad0], R10 ;  /* 0x000ad00a01007387 */ /* 0x0001e80000100800 */
[----:B------:R1:W-:Y:S01]  /*a7c0*/  STL [R1+0xad8], R12 ;  /* 0x000ad80c01007387 */ /* 0x0003e20000100800 */
[----:B0-----:R-:W-:Y:S01]  /*a7d0*/  IADD3 R10, P3, R6, UR20, RZ ;  /* 0x00000014060a7c10 */ /* 0x001fe2000ff7e0ff */
[----:B------:R-:W-:-:S02]  /*a7e0*/  USHF.R.S32.HI UR20, URZ, 0x1f, UR20 ;  /* 0x0000001f3f147899 */ /* 0x000fc40008011414 */
[----:B------:R0:W-:Y:S04]  /*a7f0*/  STL [R1+0xae0], R11 ;  /* 0x000ae00b01007387 */ /* 0x0001e80000100800 */
[----:B------:R3:W-:Y:S01]  /*a800*/  STL [R1+0xae8], R10 ;  /* 0x000ae80a01007387 */ /* 0x0007e20000100800 */
[----:B-1----:R-:W-:-:S03]  /*a810*/  IADD3.X R12, R4, UR20, RZ, P1, !PT ;  /* 0x00000014040c7c10 */ /* 0x002fc60008ffe4ff */
[----:B------:R-:W-:Y:S01]  /*a820*/  STL [R1+0xa4], RZ ;  /* 0x0000a4ff01007387 */ /* 0x000fe20000100800 */
[----:B0-----:R-:W-:-:S03]  /*a830*/  IADD3.X R11, R5, UR20, RZ, P0, !PT ;  /* 0x00000014050b7c10 */ /* 0x001fc600087fe4ff */
[----:B------:R-:W-:Y:S01]  /*a840*/  STL [R1+0xa8], RZ ;  /* 0x0000a8ff01007387 */ /* 0x000fe20000100800 */
[----:B---3--:R-:W-:-:S03]  /*a850*/  IADD3.X R10, R3, UR20, RZ, P2, !PT ;  /* 0x00000014030a7c10 */ /* 0x008fc600097fe4ff */
[----:B------:R-:W-:Y:S04]  /*a860*/  STL [R1+0xac], RZ ;  /* 0x0000acff01007387 */ /* 0x000fe80000100800 */
[----:B------:R0:W-:Y:S04]  /*a870*/  STL [R1+0xacc], R11 ;  /* 0x000acc0b01007387 */ /* 0x0001e80000100800 */
[----:B------:R1:W-:Y:S01]  /*a880*/  STL [R1+0xad4], R12 ;  /* 0x000ad40c01007387 */ /* 0x0003e20000100800 */
[----:B0-----:R-:W-:-:S03]  /*a890*/  IADD3.X R11, R2, UR20, RZ, P3, !PT ;  /* 0x00000014020b7c10 */ /* 0x001fc60009ffe4ff */
[----:B------:R0:W-:Y:S01]  /*a8a0*/  STL [R1+0xadc], R10 ;  /* 0x000adc0a01007387 */ /* 0x0001e20000100800 */
[----:B------:R-:W-:Y:S02]  /*a8b0*/  USHF.R.S32.HI UR20, URZ, 0x1f, UR43 ;  /* 0x0000001f3f147899 */ /* 0x000fe4000801142b */
[----:B-1----:R-:W-:Y:S01]  /*a8c0*/  IADD3 R12, P1, R8, UR43, RZ ;  /* 0x0000002b080c7c10 */ /* 0x002fe2000ff3e0ff */
[----:B------:R1:W-:Y:S01]  /*a8d0*/  STL [R1+0xae4], R11 ;  /* 0x000ae40b01007387 */ /* 0x0003e20000100800 */
[----:B0-----:R-:W-:Y:S02]  /*a8e0*/  IADD3 R10, P0, R9, UR43, RZ ;  /* 0x0000002b090a7c10 */ /* 0x001fe4000ff1e0ff */
[----:B-1----:R-:W-:-:S03]  /*a8f0*/  IADD3 R11, P2, R7, UR43, RZ ;  /* 0x0000002b070b7c10 */ /* 0x002fc6000ff5e0ff */
        /* <DEDUP_REMOVED lines=71> */
[----:B0-----:R-:W-:Y:S01]  /*ad70*/  IADD3 R10, P3, R6, UR47, RZ ;  /* 0x0000002f060a7c10 */ /* 0x001fe2000ff7e0ff */
[----:B------:R-:W-:Y:S01]  /*ad80*/  UIMAD UR48, UR21, 0x2b, URZ ;  /* 0x0000002b153078a4 */ /* 0x000fe2000f8e023f */
        /* <DEDUP_REMOVED lines=197> */
[----:B------:R-:W-:Y:S01]  /*b9e0*/  USHF.L.U32 UR59, UR21, 0x5, URZ ;  /* 0x00000005153b7899 */ /* 0x000fe2000800063f */
        /* <DEDUP_REMOVED lines=53> */
[----:B------:R-:W-:-:S02]  /*bd40*/  USHF.L.U32 UR38, UR21, 0x6, URZ ;  /* 0x0000000615267899 */ /* 0x000fc4000800063f */
[----:B------:R-:W-:Y:S01]  /*bd50*/  UIMAD UR21, UR21, 0x1d, URZ ;  /* 0x0000001d151578a4 */ /* 0x000fe2000f8e023f */
[----:B-1----:R-:W-:Y:S01]  /*bd60*/  IADD3.X R12, R4, UR44, RZ, P1, !PT ;  /* 0x0000002c040c7c10 */ /* 0x002fe20008ffe4ff */
        /* <DEDUP_REMOVED lines=58> */
[----:B------:R0:W-:Y:S02]  /*c110*/  STL [R1+0xda4], R11 ;  /* 0x000da40b01007387 */ /* 0x0001e40000100800 */
[----:B0-----:R-:W0:Y:S01]  /*c120*/  LDC R11, c[0x0][0x230] ;  /* 0x00008c00ff0b7b82 */ /* 0x001e220000000800 */
[----:B------:R-:W-:Y:S01]  /*c130*/  IADD3 R10, P0, R9, UR24, RZ ;  /* 0x00000018090a7c10 */ /* 0x000fe2000ff1e0ff */
[----:B------:R-:W-:Y:S02]  /*c140*/  USHF.R.S32.HI UR43, URZ, 0x1f, UR24 ;  /* 0x0000001f3f2b7899 */ /* 0x000fe40008011418 */
[----:B------:R-:W-:-:S02]  /*c150*/  IADD3 R13, P2, R7, UR24, RZ ;  /* 0x00000018070d7c10 */ /* 0x000fc4000ff5e0ff */
[----:B------:R1:W-:Y:S01]  /*c160*/  STL [R1+0xdb0], R10 ;  /* 0x000db00a01007387 */ /* 0x0003e20000100800 */
[----:B------:R-:W-:Y:S02]  /*c170*/  IADD3 R12, P3, R6, UR24, RZ ;  /* 0x00000018060c7c10 */ /* 0x000fe4000ff7e0ff */
[----:B-1----:R-:W-:-:S05]  /*c180*/  IADD3 R10, P1, R8, UR24, RZ ;  /* 0x00000018080a7c10 */ /* 0x002fca000ff3e0ff */
[----:B------:R1:W-:Y:S01]  /*c190*/  STL [R1+0xdb8], R10 ;  /* 0x000db80a01007387 */ /* 0x0003e20000100800 */
[----:B0-----:R-:W-:-:S03]  /*c1a0*/  VIADD R11, R11, 0x3f ;  /* 0x0000003f0b0b7836 */ /* 0x001fc60000000000 */
[----:B------:R-:W-:Y:S04]  /*c1b0*/  STL [R1+0xdc0], R13 ;  /* 0x000dc00d01007387 */ /* 0x000fe80000100800 */
[----:B------:R0:W-:Y:S01]  /*c1c0*/  STL [R1+0xdc8], R12 ;  /* 0x000dc80c01007387 */ /* 0x0001e20000100800 */
[----:B-1----:R-:W-:Y:S02]  /*c1d0*/  SHF.R.S32.HI R10, RZ, 0x1f, R11 ;  /* 0x0000001fff0a7819 */ /* 0x002fe4000001140b */
[----:B0-----:R-:W-:Y:S02]  /*c1e0*/  IADD3.X R12, R5, UR43, RZ, P0, !PT ;  /* 0x0000002b050c7c10 */ /* 0x001fe400087fe4ff */
[----:B------:R-:W-:Y:S02]  /*c1f0*/  IADD3.X R13, R4, UR43, RZ, P1, !PT ;  /* 0x0000002b040d7c10 */ /* 0x000fe40008ffe4ff */
[----:B------:R-:W-:Y:S01]  /*c200*/  LEA.HI R10, R10, R11, RZ, 0x6 ;  /* 0x0000000b0a0a7211 */ /* 0x000fe200078f30ff */
[----:B------:R0:W-:Y:S01]  /*c210*/  STL [R1+0xdac], R12 ;  /* 0x000dac0c01007387 */ /* 0x0001e20000100800 */
[----:B------:R-:W-:-:S03]  /*c220*/  IADD3.X R11, R2, UR43, RZ, P3, !PT ;  /* 0x0000002b020b7c10 */ /* 0x000fc60009ffe4ff */
[----:B------:R-:W-:Y:S01]  /*c230*/  STL [R1+0xdb4], R13 ;  /* 0x000db40d01007387 */ /* 0x000fe20000100800 */
[----:B0-----:R-:W-:Y:S01]  /*c240*/  IADD3.X R12, R3, UR43, RZ, P2, !PT ;  /* 0x0000002b030c7c10 */ /* 0x001fe200097fe4ff */
[----:B------:R-:W-:Y:S01]  /*c250*/  USHF.R.S32.HI UR54, URZ, 0x1f, UR25 ;  /* 0x0000001f3f367899 */ /* 0x000fe20008011419 */
[----:B------:R-:W-:-:S03]  /*c260*/  SHF.R.S32.HI R10, RZ, 0x6, R10 ;  /* 0x00000006ff0a7819 */ /* 0x000fc6000001140a */
[----:B------:R0:W-:Y:S01]  /*c270*/  STL [R1+0xdbc], R12 ;  /* 0x000dbc0c01007387 */ /* 0x0001e20000100800 */
[----:B------:R-:W-:-:S03]  /*c280*/  IADD3 R10, P2, R7, UR25, RZ ;  /* 0x00000019070a7c10 */ /* 0x000fc6000ff5e0ff */
[----:B------:R1:W-:Y:S01]  /*c290*/  STL [R1+0xdc4], R11 ;  /* 0x000dc40b01007387 */ /* 0x0003e20000100800 */
[----:B0-----:R-:W-:Y:S02]  /*c2a0*/  IADD3 R12, P1, R8, UR25, RZ ;  /* 0x00000019080c7c10 */ /* 0x001fe4000ff3e0ff */
[----:B-1----:R-:W-:-:S05]  /*c2b0*/  IADD3 R11, P0, R9, UR25, RZ ;  /* 0x00000019090b7c10 */ /* 0x002fca000ff1e0ff */
        /* <DEDUP_REMOVED lines=9> */
[----:B------:R2:W-:Y:S01]  /*c350*/  STL [R1+0xdd4], R12 ;  /* 0x000dd40c01007387 */ /* 0x0005e20000100800 */
[----:B-1----:R-:W-:-:S03]  /*c360*/  IADD3.X R10, R2, UR54, RZ, P3, !PT ;  /* 0x00000036020a7c10 */ /* 0x002fc60009ffe4ff */
[----:B------:R0:W-:Y:S04]  /*c370*/  STL [R1+0xddc], R11 ;  /* 0x000ddc0b01007387 */ /* 0x0001e80000100800 */
[----:B------:R1:W-:Y:S01]  /*c380*/  STL [R1+0xde4], R10 ;  /* 0x000de40a01007387 */ /* 0x0003e20000100800 */
[C---:B--2---:R-:W-:Y:S02]  /*c390*/  LOP3.LUT R12, R0.reuse, 0x230, RZ, 0x3c, !PT ;  /* 0x00000230000c7812 */ /* 0x044fe400078e3cff */
[C---:B------:R-:W-:Y:S02]  /*c3a0*/  LOP3.LUT R12, R0.reuse, 0x60, RZ, 0x3c, !PT ;  /* 0x00000060000c7812 */ /* 0x040fe400078e3cff */
[C---:B0-----:R-:W-:Y:S02]  /*c3b0*/  LOP3.LUT R11, R0.reuse, 0x210, RZ, 0x3c, !PT ;  /* 0x00000210000b7812 */ /* 0x041fe400078e3cff */
[----:B-1----:R-:W-:-:S02]  /*c3c0*/  LOP3.LUT R10, R0, 0x20, RZ, 0x3c, !PT ;  /* 0x00000020000a7812 */ /* 0x002fc400078e3cff */
[C---:B------:R-:W-:Y:S02]  /*c3d0*/  LOP3.LUT R10, R0.reuse, 0x250, RZ, 0x3c, !PT ;  /* 0x00000250000a7812 */ /* 0x040fe400078e3cff */
[----:B------:R-:W-:Y:S02]  /*c3e0*/  IADD3 R10, P3, R9, UR26, RZ ;  /* 0x0000001a090a7c10 */ /* 0x000fe4000ff7e0ff */
[C---:B------:R-:W-:Y:S02]  /*c3f0*/  LOP3.LUT R11, R0.reuse, 0x40, RZ, 0x3c, !PT ;  /* 0x00000040000b7812 */ /* 0x040fe400078e3cff */
[----:B------:R-:W-:Y:S01]  /*c400*/  LOP3.LUT R11, R0, 0x270, RZ, 0x3c, !PT ;  /* 0x00000270000b7812 */ /* 0x000fe200078e3cff */
[----:B------:R0:W-:Y:S01]  /*c410*/  STL [R1+0xdf0], R10 ;  /* 0x000df00a01007387 */ /* 0x0001e20000100800 */
[----:B------:R-:W-:Y:S02]  /*c420*/  IADD3 R12, P2, R8, UR26, RZ ;  /* 0x0000001a080c7c10 */ /* 0x000fe4000ff5e0ff */
[----:B------:R-:W-:Y:S01]  /*c430*/  IADD3 R11, P6, R7, UR26, RZ ;  /* 0x0000001a070b7c10 */ /* 0x000fe2000ffde0ff */
[----:B------:R-:W-:-:S02]  /*c440*/  USHF.R.S32.HI UR48, URZ, 0x1f, UR26 ;  /* 0x0000001f3f307899 */ /* 0x000fc4000801141a */
[----:B------:R1:W-:Y:S01]  /*c450*/  STL [R1+0xdf8], R12 ;  /* 0x000df80c01007387 */ /* 0x0003e20000100800 */
[----:B0-----:R-:W-:-:S03]  /*c460*/  IADD3 R10, P5, R6, UR26, RZ ;  /* 0x0000001a060a7c10 */ /* 0x001fc6000ffbe0ff */
[----:B------:R0:W-:Y:S04]  /*c470*/  STL [R1+0xe00], R11 ;  /* 0x000e000b01007387 */ /* 0x0001e80000100800 */
[----:B------:R2:W-:Y:S01]  /*c480*/  STL [R1+0xe08], R10 ;  /* 0x000e080a01007387 */ /* 0x0005e20000100800 */
[----:B-1----:R-:W-:Y:S02]  /*c490*/  IADD3 R12, P1, R9, UR27, RZ ;  /* 0x0000001b090c7c10 */ /* 0x002fe4000ff3e0ff */
[----:B0-----:R-:W-:-:S03]  /*c4a0*/  IADD3 R11, P0, R8, UR27, RZ ;  /* 0x0000001b080b7c10 */ /* 0x001fc6000ff1e0ff */
[----:B------:R0:W-:Y:S01]  /*c4b0*/  STL [R1+0xe10], R12 ;  /* 0x000e100c01007387 */ /* 0x0001e20000100800 */
[----:B--2---:R-:W-:-:S03]  /*c4c0*/  IADD3 R10, P4, R7, UR27, RZ ;  /* 0x0000001b070a7c10 */ /* 0x004fc6000ff9e0ff */
[----:B------:R1:W-:Y:S04]  /*c4d0*/  STL [R1+0xe18], R11 ;  /* 0x000e180b01007387 */ /* 0x0003e80000100800 */
[----:B------:R2:W-:Y:S01]  /*c4e0*/  STL [R1+0xe20], R10 ;  /* 0x000e200a01007387 */ /* 0x0005e20000100800 */
[----:B0-----:R-:W-:Y:S02]  /*c4f0*/  IADD3.X R12, R5, UR48, RZ, P3, !PT ;  /* 0x00000030050c7c10 */ /* 0x001fe40009ffe4ff */
[----:B-1----:R-:W-:-:S03]  /*c500*/  IADD3 R11, P3, R6, UR27, RZ ;  /* 0x0000001b060b7c10 */ /* 0x002fc6000ff7e0ff */
[----:B------:R0:W-:Y:S01]  /*c510*/  STL [R1+0xdec], R12 ;  /* 0x000dec0c01007387 */ /* 0x0001e20000100800 */
[----:B--2---:R-:W-:-:S03]  /*c520*/  IADD3.X R10, R4, UR48, RZ, P2, !PT ;  /* 0x00000030040a7c10 */ /* 0x004fc600097fe4ff */
[----:B------:R1:W-:Y:S01]  /*c530*/  STL [R1+0xe28], R11 ;  /* 0x000e280b01007387 */ /* 0x0003e20000100800 */
[----:B------:R-:W-:-:S03]  /*c540*/  USHF.R.S32.HI UR55, URZ, 0x1f, UR27 ;  /* 0x0000001f3f377899 */ /* 0x000fc6000801141b */
[----:B------:R2:W-:Y:S01]  /*c550*/  STL [R1+0xdf4], R10 ;  /* 0x000df40a01007387 */ /* 0x0005e20000100800 */
[----:B0-----:R-:W-:Y:S02]  /*c560*/  IADD3 R12, P2, R9, UR28, RZ ;  /* 0x0000001c090c7c10 */ /* 0x001fe4000ff5e0ff */
[----:B-1----:R-:W-:-:S03]  /*c570*/  IADD3.X R11, R3, UR48, RZ, P6, !PT ;  /* 0x00000030030b7c10 */ /* 0x002fc6000b7fe4ff */
        /* <DEDUP_REMOVED lines=8> */
[----:B------:R1:W-:Y:S04]  /*c600*/  STL [R1+0xe40], R11 ;  /* 0x000e400b01007387 */ /* 0x0003e80000100800 */
[----:B------:R2:W-:Y:S01]  /*c610*/  STL [R1+0xe0c], R10 ;  /* 0x000e0c0a01007387 */ /* 0x0005e20000100800 */
[----:B0-----:R-:W-:Y:S02]  /*c620*/  IADD3 R12, P1, R6, UR28, RZ ;  /* 0x0000001c060c7c10 */ /* 0x001fe4000ff3e0ff */
[----:B-1----:R-:W-:-:S03]  /*c630*/  IADD3.X R11, R4, UR55, RZ, P0, !PT ;  /* 0x00000037040b7c10 */ /* 0x002fc600087fe4ff */
[----:B------:R0:W-:Y:S01]  /*c640*/  STL [R1+0xe48], R12 ;  /* 0x000e480c01007387 */ /* 0x0001e20000100800 */
[----:B--2---:R-:W-:-:S03]  /*c650*/  IADD3 R10, P0, R9, UR29, RZ ;  /* 0x0000001d090a7c10 */ /* 0x004fc6000ff1e0ff */
[----:B------:R1:W-:Y:S01]  /*c660*/  STL [R1+0xe14], R11 ;  /* 0x000e140b01007387 */ /* 0x0003e20000100800 */
[----:B------:R-:W-:-:S03]  /*c670*/  USHF.R.S32.HI UR45, URZ, 0x1f, UR28 ;  /* 0x0000001f3f2d7899 */ /* 0x000fc6000801141c */
        /* <DEDUP_REMOVED lines=16> */
[----:B--2---:R-:W-:Y:S01]  /*c780*/  IADD3.X R10, R3, UR45, RZ, P5, !PT ;  /* 0x0000002d030a7c10 */ /* 0x004fe2000affe4ff */
[----:B------:R-:W-:Y:S02]  /*c790*/  USHF.R.S32.HI UR56, URZ, 0x1f, UR29 ;  /* 0x0000001f3f387899 */ /* 0x000fe4000801141d */
        /* <DEDUP_REMOVED lines=140> */
[----:B------:R1:W-:Y:S01]  /*d060*/  STL [R1+0xf78], R11 ;  /* 0x000f780b01007387 */ /* 0x0003e20000100800 */
[----:B------:R-:W-:-:S03]  /*d070*/  UIMAD UR9, UR9, 0xb, URZ ;  /* 0x0000000b090978a4 */ /* 0x000fc6000f8e023f */
        /* <DEDUP_REMOVED lines=17> */
[----:B--2---:R-:W-:Y:S01]  /*d190*/  IADD3 R10, P0, R7, UR9, RZ ;  /* 0x00000009070a7c10 */ /* 0x004fe2000ff1e0ff */
[----:B------:R-:W-:Y:S02]  /*d1a0*/  UIMAD UR10, UR10, 0xa, URZ ;  /* 0x0000000a0a0a78a4 */ /* 0x000fe4000f8e023f */
        /* <DEDUP_REMOVED lines=13> */
[----:B------:R1:W-:Y:S01]  /*d280*/  STL [R1+0xf7c], R11 ;  /* 0x000f7c0b01007387 */ /* 0x0003e20000100800 */
[----:B------:R-:W-:-:S03]  /*d290*/  UIMAD UR11, UR11, 0x9, URZ ;  /* 0x000000090b0b78a4 */ /* 0x000fc6000f8e023f */
        /* <DEDUP_REMOVED lines=19> */
[----:B------:R-:W-:-:S03]  /*d3d0*/  USHF.L.U32 UR12, UR12, 0x3, URZ ;  /* 0x000000030c0c7899 */ /* 0x000fc6000800063f */
        /* <DEDUP_REMOVED lines=72> */
[----:B------:R-:W-:Y:S02]  /*d860*/  USHF.L.U32 UR16, UR16, 0x2, URZ ;  /* 0x0000000210107899 */ /* 0x000fe4000800063f */
        /* <DEDUP_REMOVED lines=56> */
[----:B-1----:R-:W-:Y:S01]  /*dbf0*/  IADD3 R11, P3, R6, UR18, RZ ;  /* 0x00000012060b7c10 */ /* 0x002fe2000ff7e0ff */
[----:B------:R-:W-:Y:S01]  /*dc00*/  USHF.R.S32.HI UR43, URZ, 0x1f, UR18 ;  /* 0x0000001f3f2b7899 */ /* 0x000fe20008011412 */
[----:B--2---:R-:W-:Y:S02]  /*dc10*/  IADD3.X R10, R4, UR24, RZ, P2, !PT ;  /* 0x00000018040a7c10 */ /* 0x004fe400097fe4ff */
[----:B------:R-:W-:Y:S01]  /*dc20*/  IADD3 R9, P2, R9, UR39, RZ ;  /* 0x0000002709097c10 */ /* 0x000fe2000ff5e0ff */
[----:B------:R-:W-:Y:S04]  /*dc30*/  STL [R1+0x108c], R12 ;  /* 0x00108c0c01007387 */ /* 0x000fe80000100800 */
[----:B------:R0:W-:Y:S04]  /*dc40*/  STL [R1+0x10c8], R11 ;  /* 0x0010c80b01007387 */ /* 0x0001e80000100800 */
[----:B------:R1:W-:Y:S04]  /*dc50*/  STL [R1+0x1094], R10 ;  /* 0x0010940a01007387 */ /* 0x0003e80000100800 */
[----:B------:R2:W-:Y:S01]  /*dc60*/  STL [R1+0x10d0], R9 ;  /* 0x0010d00901007387 */ /* 0x0005e20000100800 */
[----:B0-----:R-:W-:-:S02]  /*dc70*/  IADD3.X R11, R3, UR24, RZ, P6, !PT ;  /* 0x00000018030b7c10 */ /* 0x001fc4000b7fe4ff */
[----:B-1----:R-:W-:-:S03]  /*dc80*/  IADD3 R10, P6, R8, UR40, RZ ;  /* 0x00000028080a7c10 */ /* 0x002fc6000ffde0ff */
[----:B------:R-:W-:Y:S01]  /*dc90*/  STL [R1+0x109c], R11 ;  /* 0x00109c0b01007387 */ /* 0x000fe20000100800 */
[----:B--2---:R-:W-:Y:S02]  /*dca0*/  IADD3.X R9, R2, UR24, RZ, P5, !PT ;  /* 0x0000001802097c10 */ /* 0x004fe4000affe4ff */
[----:B------:R-:W-:Y:S02]  /*dcb0*/  IADD3 R8, P5, R7, UR41, RZ ;  /* 0x0000002907087c10 */ /* 0x000fe4000ffbe0ff */
[C---:B------:R-:W-:Y:S01]  /*dcc0*/  IADD3.X R7, R5.reuse, UR43, RZ, P1, !PT ;  /* 0x0000002b05077c10 */ /* 0x040fe20008ffe4ff */
[----:B------:R-:W-:Y:S01]  /*dcd0*/  USHF.R.S32.HI UR19, URZ, 0x1f, UR19 ;  /* 0x0000001f3f137899 */ /* 0x000fe20008011413 */
[----:B------:R-:W-:Y:S01]  /*dce0*/  IADD3 R6, P1, R6, UR42, RZ ;  /* 0x0000002a06067c10 */ /* 0x000fe2000ff3e0ff */
[----:B------:R-:W-:Y:S04]  /*dcf0*/  STL [R1+0x10d8], R10 ;  /* 0x0010d80a01007387 */ /* 0x000fe80000100800 */
[----:B------:R-:W-:Y:S04]  /*dd00*/  STL [R1+0x10a4], R9 ;  /* 0x0010a40901007387 */ /* 0x000fe80000100800 */
[----:B------:R0:W-:Y:S01]  /*dd10*/  STL [R1+0x10e0], R8 ;  /* 0x0010e00801007387 */ /* 0x0001e20000100800 */
[----:B------:R-:W-:-:S03]  /*dd20*/  IADD3.X R5, R5, UR19, RZ, P2, !PT ;  /* 0x0000001305057c10 */ /* 0x000fc600097fe4ff */
[----:B------:R1:W-:Y:S04]  /*dd30*/  STL [R1+0x10ac], R7 ;  /* 0x0010ac0701007387 */ /* 0x0003e80000100800 */
[----:B------:R2:W-:Y:S01]  /*dd40*/  STL [R1+0x10e8], R6 ;  /* 0x0010e80601007387 */ /* 0x0005e20000100800 */
[----:B0-----:R-:W-:Y:S02]  /*dd50*/  IADD3.X R8, R4, UR43, RZ, P0, !PT ;  /* 0x0000002b04087c10 */ /* 0x001fe400087fe4ff */
[----:B-1----:R-:W-:-:S03]  /*dd60*/  IADD3.X R7, R3, UR43, RZ, P4, !PT ;  /* 0x0000002b03077c10 */ /* 0x002fc6000a7fe4ff */
[----:B------:R0:W-:Y:S01]  /*dd70*/  STL [R1+0x10b4], R8 ;  /* 0x0010b40801007387 */ /* 0x0001e20000100800 */
[----:B------:R-:W-:Y:S02]  /*dd80*/  IADD3.X R4, R4, UR19, RZ, P6, !PT ;  /* 0x0000001304047c10 */ /* 0x000fe4000b7fe4ff */
[C---:B--2---:R-:W-:Y:S01]  /*dd90*/  IADD3.X R6, R2.reuse, UR43, RZ, P3, !PT ;  /* 0x0000002b02067c10 */ /* 0x044fe20009ffe4ff */
[----:B------:R0:W-:Y:S01]  /*dda0*/  STL [R1+0x10bc], R7 ;  /* 0x0010bc0701007387 */ /* 0x0001e20000100800 */
[----:B------:R-:W-:Y:S02]  /*ddb0*/  IADD3.X R2, R2, UR19, RZ, P1, !PT ;  /* 0x0000001302027c10 */ /* 0x000fe40008ffe4ff */
[----:B------:R-:W-:Y:S01]  /*ddc0*/  IADD3.X R3, R3, UR19, RZ, P5, !PT ;  /* 0x0000001303037c10 */ /* 0x000fe2000affe4ff */
[----:B------:R0:W-:Y:S04]  /*ddd0*/  STL [R1+0x10c4], R6 ;  /* 0x0010c40601007387 */ /* 0x0001e80000100800 */
[----:B------:R0:W-:Y:S04]  /*dde0*/  STL [R1+0x10cc], R5 ;  /* 0x0010cc0501007387 */ /* 0x0001e80000100800 */
[----:B------:R0:W-:Y:S04]  /*ddf0*/  STL [R1+0x10d4], R4 ;  /* 0x0010d40401007387 */ /* 0x0001e80000100800 */
[----:B------:R0:W-:Y:S04]  /*de00*/  STL [R1+0x10e4], R2 ;  /* 0x0010e40201007387 */ /* 0x0001e80000100800 */
[----:B------:R0:W-:Y:S01]  /*de10*/  STL [R1+0x10dc], R3 ;  /* 0x0010dc0301007387 */ /* 0x0001e20000100800 */
[----:B------:R-:W-:-:S02]  /*de20*/  USHF.L.U32 UR4, UR4, 0x6, URZ ;  /* 0x0000000604047899 */ /* 0x000fc4000800063f */
[----:B------:R-:W-:Y:S02]  /*de30*/  USHF.R.S32.HI UR25, URZ, 0x1f, UR38 ;  /* 0x0000001f3f197899 */ /* 0x000fe40008011426 */
[----:B------:R-:W-:-:S12]  /*de40*/  USHF.R.S32.HI UR54, URZ, 0x1f, UR4 ;  /* 0x0000001f3f367899 */ /* 0x000fd80008011404 */
.L_x_2:
[----:B01----:R-:W2:Y:S01]  /*de50*/  LDL R5, [R1+0x7c8] ;  /* 0x0007c80001057983 */ /* 0x003ea20000100800 */
[----:B------:R-:W0:Y:S03]  /*de60*/  LDC R2, c[0x0][0x230] ;  /* 0x00008c00ff027b82 */ /* 0x000e260000000800 */
[----:B--2---:R1:W-:Y:S04]  /*de70*/  STL [R1+0x26b0], R5 ;  /* 0x0026b00501007387 */ /* 0x0043e80000100800 */
[----:B------:R-:W2:Y:S04]  /*de80*/  LDL R4, [R1+0x7cc] ;  /* 0x0007cc0001047983 */ /* 0x000ea80000100800 */
[----:B-1----:R-:W0:Y:S04]  /*de90*/  LDL R5, [R1+0x85c] ;  /* 0x00085c0001057983 */ /* 0x002e280000100800 */
[----:B------:R-:W-:Y:S04]  /*dea0*/  STL [R1+0x23ac], R11 ;  /* 0x0023ac0b01007387 */ /* 0x000fe80000100800 */
        /* <DEDUP_REMOVED lines=95> */
[----:B------:R1:W-:Y:S04]  /*e4a0*/  STL [R1+0x26ac], R11 ;  /* 0x0026ac0b01007387 */ /* 0x0003e80000100800 */
        /* <DEDUP_REMOVED lines=120> */
[----:B-----5:R-:W-:Y:S04]  /*ec30*/  STL [R1+0x2220], R0 ;  /* 0x0022200001007387 */ /* 0x020fe80000100800 */
        /* <DEDUP_REMOVED lines=10> */
[----:B------:R-:W-:Y:S01]  /*ece0*/  STL [R1+0x2268], R0 ;  /* 0x0022680001007387 */ /* 0x000fe20000100800 */
[----:B0-----:R-:W-:-:S03]  /*ecf0*/  IMAD R2, R5, -0x40, R2 ;  /* 0xffffffc005027824 */ /* 0x001fc600078e0202 */
[----:B------:R-:W-:Y:S04]  /*ed00*/  STL [R1+0x2270], R0 ;  /* 0x0022700001007387 */ /* 0x000fe80000100800 */
[----:B------:R-:W-:Y:S04]  /*ed10*/  STL [R1+0x2278], R0 ;  /* 0x0022780001007387 */ /* 0x000fe80000100800 */
[----:B------:R-:W-:Y:S04]  /*ed20*/  STL [R1+0x2280], R0 ;  /* 0x0022800001007387 */ /* 0x000fe80000100800 */
[----:B------:R-:W-:Y:S04]  /*ed30*/  STL [R1+0x2288], R0 ;  /* 0x0022880001007387 */ /* 0x000fe80000100800 */
[----:B------:R-:W2:Y:S01]  /*ed40*/  LDL.LU R5, [R1+0x26b0] ;  /* 0x0026b00001057983 */ /* 0x000ea20000300800 */
[----:B------:R-:W-:-:S02]  /*ed50*/  ISETP.GT.AND P0, PT, R2, RZ, PT ;  /* 0x000000ff0200720c */ /* 0x000fc40003f04270 */
[----:B-1----:R-:W-:-:S11]  /*ed60*/  PRMT R11, RZ, 0x7610, R11 ;  /* 0x00007610ff0b7816 */ /* 0x002fd6000000000b */
[----:B--2---:R-:W2:Y:S04]  /*ed70*/  @P0 LDG.E.U8 R11, desc[UR32][R4.64] ;  /* 0x00000020040b0981 */ /* 0x004ea8000c1e1100 */
[----:B--2---:R0:W-:Y:S04]  /*ed80*/  STL [R1+0x798], R11 ;  /* 0x0007980b01007387 */ /* 0x0041e80000100800 */
[----:B0-----:R-:W2:Y:S04]  /*ed90*/  LDL.LU R11, [R1+0x26ac] ;  /* 0x0026ac00010b7983 */ /* 0x001ea80000300800 */
[----:B------:R-:W3:Y:S04]  /*eda0*/  LDL R4, [R1+0x7d0] ;  /* 0x0007d00001047983 */ /* 0x000ee80000100800 */
[----:B------:R-:W3:Y:S01]  /*edb0*/  LDL R5, [R1+0x7d4] ;  /* 0x0007d40001057983 */ /* 0x000ee20000100800 */
[----:B------:R-:W-:-:S02]  /*edc0*/  PRMT R28, RZ, 0x7610, R28 ;  /* 0x00007610ff1c7816 */ /* 0x000fc4000000001c */
[----:B---3--:R-:W-:-:S04]  /*edd0*/  @P0 LOP3.LUT R5, R5, R4, RZ, 0x3c, !PT ;  /* 0x0000000405050212 */ /* 0x008fc800078e3cff */
[----:B------:R-:W-:-:S04]  /*ede0*/  @P0 LOP3.LUT R4, R5, R4, RZ, 0x3c, !PT ;  /* 0x0000000405040212 */ /* 0x000fc800078e3cff */
[----:B------:R-:W-:-:S05]  /*edf0*/  @P0 LOP3.LUT R5, R5, R4, RZ, 0x3c, !PT ;  /* 0x0000000405050212 */ /* 0x000fca00078e3cff */
[----:B------:R-:W3:Y:S04]  /*ee00*/  @P0 LDG.E.U8 R28, desc[UR32][R4.64] ;  /* 0x00000020041c0981 */ /* 0x000ee8000c1e1100 */
[----:B---3--:R0:W-:Y:S04]  /*ee10*/  STL [R1+0x794], R28 ;  /* 0x0007941c01007387 */ /* 0x0081e80000100800 */
[----:B0-----:R-:W3:Y:S04]  /*ee20*/  LDL.LU R28, [R1+0x26a8] ;  /* 0x0026a800011c7983 */ /* 0x001ee80000300800 */
[----:B------:R-:W4:Y:S04]  /*ee30*/  LDL R4, [R1+0x7d8] ;  /* 0x0007d80001047983 */ /* 0x000f280000100800 */
[----:B------:R-:W4:Y:S01]  /*ee40*/  LDL R5, [R1+0x7dc] ;  /* 0x0007dc0001057983 */ /* 0x000f220000100800 */
[----:B--2---:R-:W-:-:S02]  /*ee50*/  PRMT R11, RZ, 0x7610, R11 ;  /* 0x00007610ff0b7816 */ /* 0x004fc4000000000b */
[----:B----4-:R-:W-:-:S04]  /*ee60*/  @P0 LOP3.LUT R5, R5, R4, RZ, 0x3c, !PT ;  /* 0x0000000405050212 */ /* 0x010fc800078e3cff */
[----:B------:R-:W-:-:S04]  /*ee70*/  @P0 LOP3.LUT R4, R5, R4, RZ, 0x3c, !PT ;  /* 0x0000000405040212 */ /* 0x000fc800078e3cff */
[----:B------:R-:W-:-:S05]  /*ee80*/  @P0 LOP3.LUT R5, R5, R4, RZ, 0x3c, !PT ;  /* 0x0000000405050212 */ /* 0x000fca00078e3cff */
[----:B------:R-:W2:Y:S04]  /*ee90*/  @P0 LDG.E.U8 R11, desc[UR32][R4.64] ;  /* 0x00000020040b0981 */ /* 0x000ea8000c1e1100 */
[----:B--2---:R0:W-:Y:S04]  /*eea0*/  STL [R1+0x790], R11 ;  /* 0x0007900b01007387 */ /* 0x0041e80000100800 */
[----:B0-----:R-:W2:Y:S04]  /*eeb0*/  LDL.LU R11, [R1+0x26a4] ;  /* 0x0026a400010b7983 */ /* 0x001ea80000300800 */
[----:B------:R-:W4:Y:S04]  /*eec0*/  LDL R4, [R1+0x7e0] ;  /* 0x0007e00001047983 */ /* 0x000f280000100800 */
[----:B------:R-:W4:Y:S01]  /*eed0*/  LDL R5, [R1+0x7e4] ;  /* 0x0007e40001057983 */ /* 0x000f220000100800 */
[----:B---3--:R-:W-:-:S02]  /*eee0*/  PRMT R28, RZ, 0x7610, R28 ;  /* 0x00007610ff1c7816 */ /* 0x008fc4000000001c */
[----:B----4-:R-:W-:-:S04]  /*eef0*/  @P0 LOP3.LUT R5, R5, R4, RZ, 0x3c, !PT ;  /* 0x0000000405050212 */ /* 0x010fc800078e3cff */
[----:B------:R-:W-:-:S04]  /*ef00*/  @P0 LOP3.LUT R4, R5, R4, RZ, 0x3c, !PT ;  /* 0x0000000405040212 */ /* 0x000fc800078e3cff */
[----:B------:R-:W-:-:S05]  /*ef10*/  @P0 LOP3.LUT R5, R5, R4, RZ, 0x3c, !PT ;  /* 0x0000000405050212 */ /* 0x000fca00078e3cff */
[----:B------:R-:W3:Y:S01]  /*ef20*/  @P0 LDG.E.U8 R28, desc[UR32][R4.64] ;  /* 0x00000020041c0981 */ /* 0x000ee2000c1e1100 */
[----:B------:R-:W-:-:S03]  /*ef30*/  ISETP.GT.AND P1, PT, R2, 0x1, PT ;  /* 0x000000010200780c */ /* 0x000fc60003f24270 */
        /* <DEDUP_REMOVED lines=1691> */
[----:B------:R-:W2:Y:S01]  /*158f0*/  @P2 LDG.E.U8 R11, desc[UR32][R4.64] ;  /* 0x00000020040b2981 */ /* 0x000ea2000c1e1100 */
[----:B------:R-:W-:-:S03]  /*15900*/  ISETP.GT.AND P0, PT, R2, 0x30, PT ;  /* 0x000000300200780c */ /* 0x000fc60003f04270 */
        /* <DEDUP_REMOVED lines=68> */
[----:B------:R-:W-:-:S02]  /*15d50*/  PRMT R7, RZ, 0x7610, R7 ;  /* 0x00007610ff077816 */ /* 0x000fc40000000007 */
[----:B----4-:R-:W-:-:S04]  /*15d60*/  @P3 LOP3.LUT R5, R5, R4, RZ, 0x3c, !PT ;  /* 0x0000000405053212 */ /* 0x010fc800078e3cff */
[----:B------:R-:W-:-:S04]  /*15d70*/  @P3 LOP3.LUT R4, R5, R4, RZ, 0x3c, !PT ;  /* 0x0000000405043212 */ /* 0x000fc800078e3cff */
[----:B------:R-:W-:-:S05]  /*15d80*/  @P3 LOP3.LUT R5, R5, R4, RZ, 0x3c, !PT ;  /* 0x0000000405053212 */ /* 0x000fca00078e3cff */
[----:B------:R-:W4:Y:S04]  /*15d90*/  @P3 LDG.E.U8 R7, desc[UR32][R4.64] ;  /* 0x0000002004073981 */ /* 0x000f28000c1e1100 */
[----:B----4-:R0:W-:Y:S04]  /*15da0*/  STL [R1+0x490], R7 ;  /* 0x0004900701007387 */ /* 0x0101e80000100800 */
[----:B0-----:R-:W4:Y:S04]  /*15db0*/  LDL.LU R7, [R1+0x23a4] ;  /* 0x0023a40001077983 */ /* 0x001f280000300800 */
[----:B------:R-:W2:Y:S04]  /*15dc0*/  LDL R4, [R1+0xb2c] ;  /* 0x000b2c0001047983 */ /* 0x000ea80000100800 */
[----:B------:R-:W2:Y:S01]  /*15dd0*/  LDL R5, [R1+0xb30] ;  /* 0x000b300001057983 */ /* 0x000ea20000100800 */
[----:B------:R-:W-:-:S02]  /*15de0*/  PRMT R9, RZ, 0x7610, R9 ;  /* 0x00007610ff097816 */ /* 0x000fc40000000009 */
[----:B--2---:R-:W-:-:S04]  /*15df0*/  @P2 LOP3.LUT R5, R5, R4, RZ, 0x3c, !PT ;  /* 0x0000000405052212 */ /* 0x004fc800078e3cff */
[----:B------:R-:W-:-:S04]  /*15e00*/  @P2 LOP3.LUT R4, R5, R4, RZ, 0x3c, !PT ;  /* 0x0000000405042212 */ /* 0x000fc800078e3cff */
[----:B------:R-:W-:-:S05]  /*15e10*/  @P2 LOP3.LUT R5, R5, R4, RZ, 0x3c, !PT ;  /* 0x0000000405052212 */ /* 0x000fca00078e3cff */
[----:B------:R-:W2:Y:S01]  /*15e20*/  @P2 LDG.E.U8 R9, desc[UR32][R4.64] ;  /* 0x0000002004092981 */ /* 0x000ea2000c1e1100 */
[----:B------:R-:W-:-:S03]  /*15e30*/  ISETP.GT.AND P0, PT, R2, 0x2f, PT ;  /* 0x0000002f0200780c */ /* 0x000fc60003f04270 */
        /* <DEDUP_REMOVED lines=27> */
[----:B------:R-:W2:Y:S04]  /*15ff0*/  @P1 LDG.E.U8 R16, desc[UR32][R4.64] ;  /* 0x0000002004101981 */ /* 0x000ea8000c1e1100 */
        /* <DEDUP_REMOVED lines=17> */
[----:B------:R-:W4:Y:S01]  /*16110*/  @P1 LDG.E.U8 R13, desc[UR32][R4.64] ;  /* 0x00000020040d1981 */ /* 0x000f22000c1e1100 */
[----:B------:R-:W-:-:S03]  /*16120*/  ISETP.GT.AND P2, PT, R2, 0x39, PT ;  /* 0x000000390200780c */ /* 0x000fc60003f44270 */
        /* <DEDUP_REMOVED lines=118> */
[----:B------:R0:W2:Y:S04]  /*16890*/  @P2 LDG.E.U8 R11, desc[UR32][R4.64] ;  /* 0x00000020040b2981 */ /* 0x0000a8000c1e1100 */
[----:B------:R-:W0:Y:S04]  /*168a0*/  LDL R4, [R1+0x9ac] ;  /* 0x0009ac0001047983 */ /* 0x000e280000100800 */
[----:B------:R-:W0:Y:S01]  /*168b0*/  LDL R5, [R1+0x9b0] ;  /* 0x0009b00001057983 */ /* 0x000e220000100800 */
[----:B------:R-:W-:Y:S02]  /*168c0*/  PRMT R28, RZ, 0x7610, R28 ;  /* 0x00007610ff1c7816 */ /* 0x000fe4000000001c */
[----:B0-----:R-:W-:-:S04]  /*168d0*/  @P2 LOP3.LUT R5, R5, R4, RZ, 0x3c, !PT ;  /* 0x0000000405052212 */ /* 0x001fc800078e3cff */
[----:B------:R-:W-:-:S04]  /*168e0*/  @P2 LOP3.LUT R4, R5, R4, RZ, 0x3c, !PT ;  /* 0x0000000405042212 */ /* 0x000fc800078e3cff */
[----:B------:R-:W-:Y:S01]  /*168f0*/  @P2 LOP3.LUT R5, R5, R4, RZ, 0x3c, !PT ;  /* 0x0000000405052212 */ /* 0x000fe200078e3cff */
[----:B--2---:R0:W-:Y:S04]  /*16900*/  STL [R1], R11 ;  /* 0x0000000b01007387 */ /* 0x0041e80000100800 */
[----:B------:R1:W2:Y:S01]  /*16910*/  @P2 LDG.E.U8 R28, desc[UR32][R4.64] ;  /* 0x00000020041c2981 */ /* 0x0002a2000c1e1100 */
[----:B------:R-:W-:-:S03]  /*16920*/  PRMT R23, RZ, 0x7610, R23 ;  /* 0x00007610ff177816 */ /* 0x000fc60000000017 */
[----:B0-----:R-:W3:Y:S04]  /*16930*/  LDL R11, [R1+0xa98] ;  /* 0x000a9800010b7983 */ /* 0x001ee80000100800 */
[----:B------:R-:W1:Y:S04]  /*16940*/  LDL R4, [R1+0xb0c] ;  /* 0x000b0c0001047983 */ /* 0x000e680000100800 */
[----:B------:R-:W1:Y:S02]  /*16950*/  LDL R5, [R1+0xb10] ;  /* 0x000b100001057983 */ /* 0x000e640000100800 */
[----:B-1----:R-:W-:-:S04]  /*16960*/  @P0 LOP3.LUT R5, R5, R4, RZ, 0x3c, !PT ;  /* 0x0000000405050212 */ /* 0x002fc800078e3cff */
[----:B------:R-:W-:-:S04]  /*16970*/  @P0 LOP3.LUT R4, R5, R4, RZ, 0x3c, !PT ;  /* 0x0000000405040212 */ /* 0x000fc800078e3cff */
[----:B------:R-:W-:-:S05]  /*16980*/  @P0 LOP3.LUT R5, R5, R4, RZ, 0x3c, !PT ;  /* 0x0000000405050212 */ /* 0x000fca00078e3cff */
[----:B------:R-:W4:Y:S04]  /*16990*/  @P0 LDG.E.U8 R23, desc[UR32][R4.64] ;  /* 0x0000002004170981 */ /* 0x000f28000c1e1100 */
[----:B--2---:R-:W-:Y:S01]  /*169a0*/  STL [R1+0x2340], R28 ;  /* 0x0023401c01007387 */ /* 0x004fe20000100800 */
[----:B------:R-:W-:-:S03]  /*169b0*/  ISETP.GT.AND P1, PT, R2, 0x33, PT ;  /* 0x000000330200780c */ /* 0x000fc60003f24270 */
[----:B----4-:R0:W-:Y:S04]  /*169c0*/  STL [R1+0x44], R23 ;  /* 0x0000441701007387 */ /* 0x0101e80000100800 */
[----:B0-----:R-:W2:Y:S04]  /*169d0*/  LDL.LU R23, [R1+0x2358] ;  /* 0x0023580001177983 */ /* 0x001ea80000300800 */
[----:B------:R-:W4:Y:S04]  /*169e0*/  LDL R4, [R1+0xaa4] ;  /* 0x000aa40001047983 */ /* 0x000f280000100800 */
[----:B------:R-:W4:Y:S01]  /*169f0*/  LDL R5, [R1+0xaa8] ;  /* 0x000aa80001057983 */ /* 0x000f220000100800 */
[----:B------:R-:W-:-:S03]  /*16a00*/  PRMT R25, RZ, 0x7610, R25 ;  /* 0x00007610ff197816 */ /* 0x000fc60000000019 */
[----:B------:R-:W2:Y:S01]  /*16a10*/  LDL R28, [R1+0xa88] ;  /* 0x000a8800011c7983 */ /* 0x000ea20000100800 */
[----:B----4-:R-:W-:-:S04]  /*16a20*/  @P1 LOP3.LUT R5, R5, R4, RZ, 0x3c, !PT ;  /* 0x0000000405051212 */ /* 0x010fc800078e3cff */
[----:B------:R-:W-:-:S04]  /*16a30*/  @P1 LOP3.LUT R4, R5, R4, RZ, 0x3c, !PT ;  /* 0x0000000405041212 */ /* 0x000fc800078e3cff */
[----:B------:R-:W-:-:S05]  /*16a40*/  @P1 LOP3.LUT R5, R5, R4, RZ, 0x3c, !PT ;  /* 0x0000000405051212 */ /* 0x000fca00078e3cff */
[----:B------:R-:W4:Y:S04]  /*16a50*/  @P1 LDG.E.U8 R25, desc[UR32][R4.64] ;  /* 0x0000002004191981 */ /* 0x000f28000c1e1100 */
[----:B----4-:R0:W-:Y:S04]  /*16a60*/  STL [R1+0x40], R25 ;  /* 0x0000401901007387 */ /* 0x0101e80000100800 */
[----:B0-----:R-:W4:Y:S04]  /*16a70*/  LDL.LU R25, [R1+0x2354] ;  /* 0x0023540001197983 */ /* 0x001f280000300800 */
[----:B------:R-:W3:Y:S04]  /*16a80*/  LDL R4, [R1+0xa9c] ;  /* 0x000a9c0001047983 */ /* 0x000ee80000100800 */
[----:B------:R-:W3:Y:S01]  /*16a90*/  LDL R5, [R1+0xaa0] ;  /* 0x000aa00001057983 */ /* 0x000ee20000100800 */
[----:B------:R-:W-:-:S02]  /*16aa0*/  PRMT R27, RZ, 0x7610, R27 ;  /* 0x00007610ff1b7816 */ /* 0x000fc4000000001b */
[----:B---3--:R-:W-:-:S04]  /*16ab0*/  @P1 LOP3.LUT R5, R5, R4, RZ, 0x3c, !PT ;  /* 0x0000000405051212 */ /* 0x008fc800078e3cff */
[----:B------:R-:W-:-:S04]  /*16ac0*/  @P1 LOP3.LUT R4, R5, R4, RZ, 0x3c, !PT ;  /* 0x0000000405041212 */ /* 0x000fc800078e3cff */
[----:B------:R-:W-:-:S05]  /*16ad0*/  @P1 LOP3.LUT R5, R5, R4, RZ, 0x3c, !PT ;  /* 0x0000000405051212 */ /* 0x000fca00078e3cff */
[----:B------:R-:W3:Y:S01]  /*16ae0*/  @P1 LDG.E.U8 R27, desc[UR32][R4.64] ;  /* 0x00000020041b1981 */ /* 0x000ee2000c1e1100 */
[----:B------:R-:W-:-:S03]  /*16af0*/  PRMT R7, RZ, 0x7610, R7 ;  /* 0x00007610ff077816 */ /* 0x000fc60000000007 */
[----:B---3--:R0:W-:Y:S04]  /*16b00*/  STL [R1+0x3c], R27 ;  /* 0x00003c1b01007387 */ /* 0x0081e80000100800 */
[----:B0-----:R-:W3:Y:S04]  /*16b10*/  LDL.LU R27, [R1+0x2350] ;  /* 0x00235000011b7983 */ /* 0x001ee80000300800 */
[----:B------:R-:W2:Y:S01]  /*16b20*/  LDL R5, [R1+0xa94] ;  /* 0x000a940001057983 */ /* 0x000ea20000100800 */
[----:B------:R-:W-:Y:S01]  /*16b30*/  @P1 IMAD.MOV.U32 R4, RZ, RZ, R11 ;  /* 0x000000ffff041224 */ /* 0x000fe200078e000b */
[----:B------:R-:W-:-:S02]  /*16b40*/  PRMT R29, RZ, 0x7610, R29 ;  /* 0x00007610ff1d7816 */ /* 0x000fc4000000001d */
[----:B------:R-:W4:Y:S04]  /*16b50*/  LDL R11, [R1+0x994] ;  /* 0x00099400010b7983 */ /* 0x000f280000100800 */
[----:B--2---:R0:W2:Y:S04]  /*16b60*/  @P1 LDG.E.U8 R7, desc[UR32][R4.64] ;  /* 0x0000002004071981 */ /* 0x0040a8000c1e1100 */
[----:B------:R-:W0:Y:S04]  /*16b70*/  LDL R4, [R1+0xa8c] ;  /* 0x000a8c0001047983 */ /* 0x000e280000100800 */
[----:B------:R-:W0:Y:S02]  /*16b80*/  LDL R5, [R1+0xa90] ;  /* 0x000a900001057983 */ /* 0x000e240000100800 */
[----:B0-----:R-:W-:-:S04]  /*16b90*/  @P1 LOP3.LUT R5, R5, R4, RZ, 0x3c, !PT ;  /* 0x0000000405051212 */ /* 0x001fc800078e3cff */
[----:B------:R-:W-:-:S04]  /*16ba0*/  @P1 LOP3.LUT R4, R5, R4, RZ, 0x3c, !PT ;  /* 0x0000000405041212 */ /* 0x000fc800078e3cff */
[----:B------:R-:W-:-:S05]  /*16bb0*/  @P1 LOP3.LUT R5, R5, R4, RZ, 0x3c, !PT ;  /* 0x0000000405051212 */ /* 0x000fca00078e3cff */
[----:B------:R-:W3:Y:S04]  /*16bc0*/  @P1 LDG.E.U8 R29, desc[UR32][R4.64] ;  /* 0x00000020041d1981 */ /* 0x000ee8000c1e1100 */
[----:B--2---:R0:W-:Y:S04]  /*16bd0*/  STL [R1+0x38], R7 ;  /* 0x0000380701007387 */ /* 0x0041e80000100800 */
[----:B0-----:R-:W2:Y:S01]  /*16be0*/  LDL R7, [R1+0x998] ;  /* 0x0009980001077983 */ /* 0x001ea20000100800 */
[----:B------:R-:W-:-:S03]  /*16bf0*/  ISETP.GT.AND P0, PT, R2, 0x34, PT ;  /* 0x000000340200780c */ /* 0x000fc60003f04270 */
[----:B---3--:R0:W-:Y:S04]  /*16c00*/  STL [R1+0x34], R29 ;  /* 0x0000341d01007387 */ /* 0x0081e80000100800 */
[----:B0-----:R-:W3:Y:S04]  /*16c10*/  LDL.LU R29, [R1+0x234c] ;  /* 0x00234c00011d7983 */ /* 0x001ee80000300800 */
[----:B------:R-:W4:Y:S01]  /*16c20*/  LDL R5, [R1+0xa84] ;  /* 0x000a840001057983 */ /* 0x000f220000100800 */
[----:B------:R-:W-:Y:S01]  /*16c30*/  PRMT R9, RZ, 0x7610, R9 ;  /* 0x00007610ff097816 */ /* 0x000fe20000000009 */
[----:B------:R-:W-:Y:S01]  /*16c40*/  @P0 IMAD.MOV.U32 R4, RZ, RZ, R28 ;  /* 0x000000ffff040224 */ /* 0x000fe200078e001c */
[----:B------:R-:W-:-:S02]  /*16c50*/  ISETP.GT.AND P2, PT, R2, 0x3b, PT ;  /* 0x0000003b0200780c */ /* 0x000fc40003f44270 */
[----:B------:R-:W-:Y:S01]  /*16c60*/  PRMT R26, RZ, 0x7610, R26 ;  /* 0x00007610ff1a7816 */ /* 0x000fe2000000001a */
[----:B------:R-:W3:Y:S04]  /*16c70*/  LDL R28, [R1+0x98c] ;  /* 0x00098c00011c7983 */ /* 0x000ee80000100800 */
[----:B----4-:R0:W4:Y:S04]  /*16c80*/  @P0 LDG.E.U8 R9, desc[UR32][R4.64] ;  /* 0x0000002004090981 */ /* 0x010128000c1e1100 */
[----:B------:R-:W0:Y:S04]  /*16c90*/  LDL R4, [R1+0x9a4] ;  /* 0x0009a40001047983 */ /* 0x000e280000100800 */
[----:B------:R-:W0:Y:S02]  /*16ca0*/  LDL R5, [R1+0x9a8] ;  /* 0x0009a80001057983 */ /* 0x000e240000100800 */
[----:B0-----:R-:W-:-:S04]  /*16cb0*/  @P2 LOP3.LUT R5, R5, R4, RZ, 0x3c, !PT ;  /* 0x0000000405052212 */ /* 0x001fc800078e3cff */
[----:B------:R-:W-:-:S04]  /*16cc0*/  @P2 LOP3.LUT R4, R5, R4, RZ, 0x3c, !PT ;  /* 0x0000000405042212 */ /* 0x000fc800078e3cff */
[----:B------:R-:W-:Y:S01]  /*16cd0*/  @P2 LOP3.LUT R5, R5, R4, RZ, 0x3c, !PT ;  /* 0x0000000405052212 */ /* 0x000fe200078e3cff */
[----:B----4-:R0:W-:Y:S04]  /*16ce0*/  STL [R1+0x30], R9 ;  /* 0x0000300901007387 */ /* 0x0101e80000100800 */
[----:B------:R1:W4:Y:S01]  /*16cf0*/  @P2 LDG.E.U8 R26, desc[UR32][R4.64] ;  /* 0x00000020041a2981 */ /* 0x000322000c1e1100 */
[----:B------:R-:W-:Y:S02]  /*16d00*/  PRMT R18, RZ, 0x7610, R18 ;  /* 0x00007610ff127816 */ /* 0x000fe40000000012 */
[----:B------:R-:W-:Y:S01]  /*16d10*/  PRMT R16, RZ, 0x7610, R16 ;  /* 0x00007610ff107816 */ /* 0x000fe20000000010 */
[----:B0-----:R-:W3:Y:S04]  /*16d20*/  LDL R9, [R1+0x990] ;  /* 0x0009900001097983 */ /* 0x001ee80000100800 */
[----:B------:R-:W1:Y:S04]  /*16d30*/  LDL R4, [R1+0x99c] ;  /* 0x00099c0001047983 */ /* 0x000e680000100800 */
[----:B------:R-:W1:Y:S02]  /*16d40*/  LDL R5, [R1+0x9a0] ;  /* 0x0009a00001057983 */ /* 0x000e640000100800 */
[----:B-1----:R-:W-:-:S04]  /*16d50*/  @P2 LOP3.LUT R5, R5, R4, RZ, 0x3c, !PT ;  /* 0x0000000405052212 */ /* 0x002fc800078e3cff */
[----:B------:R-:W-:-:S04]  /*16d60*/  @P2 LOP3.LUT R4, R5, R4, RZ, 0x3c, !PT ;  /* 0x0000000405042212 */ /* 0x000fc800078e3cff */
[----:B------:R-:W-:-:S05]  /*16d70*/  @P2 LOP3.LUT R5, R5, R4, RZ, 0x3c, !PT ;  /* 0x0000000405052212 */ /* 0x000fca00078e3cff */
[----:B------:R2:W3:Y:S02]  /*16d80*/  @P2 LDG.E.U8 R18, desc[UR32][R4.64] ;  /* 0x0000002004122981 */ /* 0x0004e4000c1e1100 */
[----:B--2---:R-:W-:Y:S02]  /*16d90*/  @P2 IMAD.MOV.U32 R4, RZ, RZ, R7 ;  /* 0x000000ffff042224 */ /* 0x004fe400078e0007 */
[----:B------:R-:W-:-:S05]  /*16da0*/  @P2 IMAD.MOV.U32 R5, RZ, RZ, R11 ;  /* 0x000000ffff052224 */ /* 0x000fca00078e000b */
[----:B------:R3:W2:Y:S04]  /*16db0*/  @P2 LDG.E.U8 R16, desc[UR32][R4.64] ;  /* 0x0000002004102981 */ /* 0x0006a8000c1e1100 */
[----:B----4-:R-:W-:Y:S01]  /*16dc0*/  STL [R1+0x232c], R26 ;  /* 0x00232c1a01007387 */ /* 0x010fe20000100800 */
[----:B------:R-:W-:Y:S01]  /*16dd0*/  PRMT R3, RZ, 0x7610, R3 ;  /* 0x00007610ff037816 */ /* 0x000fe20000000003 */
[----:B---3--:R-:W-:Y:S02]  /*16de0*/  @P2 IMAD.MOV.U32 R4, RZ, RZ, R9 ;  /* 0x000000ffff042224 */ /* 0x008fe400078e0009 */
[----:B------:R-:W-:-:S05]  /*16df0*/  @P2 IMAD.MOV.U32 R5, RZ, RZ, R28 ;  /* 0x000000ffff052224 */ /* 0x000fca00078e001c */
[----:B------:R-:W3:Y:S04]  /*16e00*/  @P2 LDG.E.U8 R3, desc[UR32][R4.64] ;  /* 0x0000002004032981 */ /* 0x000ee8000c1e1100 */
[----:B------:R0:W-:Y:S04]  /*16e10*/  STL [R1+0x2330], R18 ;  /* 0x0023301201007387 */ /* 0x0001e80000100800 */
[----:B------:R-:W4:Y:S04]  /*16e20*/  LDL R11, [R1+0xa74] ;  /* 0x000a7400010b7983 */ /* 0x000f280000100800 */
[----:B------:R-:W4:Y:S04]  /*16e30*/  LDL R7, [R1+0xa78] ;  /* 0x000a780001077983 */ /* 0x000f280000100800 */
[----:B--2---:R1:W-:Y:S04]  /*16e40*/  STL [R1+0x2334], R16 ;  /* 0x0023341001007387 */ /* 0x0043e80000100800 */
[----:B------:R-:W2:Y:S01]  /*16e50*/  LDL R5, [R1+0xa7c] ;  /* 0x000a7c0001057983 */ /* 0x000ea20000100800 */
[----:B------:R-:W-:-:S02]  /*16e60*/  PRMT R13, RZ, 0x7610, R13 ;  /* 0x00007610ff0d7816 */ /* 0x000fc4000000000d */
[----:B------:R-:W-:Y:S01]  /*16e70*/  PRMT R6, RZ, 0x7610, R6 ;  /* 0x00007610ff067816 */ /* 0x000fe20000000006 */
[----:B------:R-:W4:Y:S04]  /*16e80*/  LDL R28, [R1+0xa70] ;  /* 0x000a7000011c7983 */ /* 0x000f280000100800 */
[----:B0-----:R-:W4:Y:S04]  /*16e90*/  LDL R18, [R1+0xa64] ;  /* 0x000a640001127983 */ /* 0x001f280000100800 */
[----:B------:R-:W4:Y:S04]  /*16ea0*/  LDL R9, [R1+0xa68] ;  /* 0x000a680001097983 */ /* 0x000f280000100800 */
[----:B-1----:R-:W2:Y:S04]  /*16eb0*/  LDL R16, [R1+0xa80] ;  /* 0x000a800001107983 */ /* 0x002ea80000100800 */
[----:B---3--:R0:W-:Y:S04]  /*16ec0*/  STL [R1+0x2338], R3 ;  /* 0x0023380301007387 */ /* 0x0081e80000100800 */
[----:B0-----:R-:W3:Y:S01]  /*16ed0*/  LDL R3, [R1+0xa60] ;  /* 0x000a600001037983 */ /* 0x001ee20000100800 */
[----:B--2---:R-:W-:-:S03]  /*16ee0*/  @P0 IMAD.MOV.U32 R4, RZ, RZ, R16 ;  /* 0x000000ffff040224 */ /* 0x004fc600078e0010 */
[----:B------:R-:W2:Y:S04]  /*16ef0*/  LDL R16, [R1+0xa5c] ;  /* 0x000a5c0001107983 */ /* 0x000ea80000100800 */
[----:B------:R4:W3:Y:S02]  /*16f00*/  @P0 LDG.E.U8 R13, desc[UR32][R4.64] ;  /* 0x00000020040d0981 */ /* 0x0008e4000c1e1100 */
[----:B----4-:R-:W-:Y:S02]  /*16f10*/  @P0 IMAD.MOV.U32 R4, RZ, RZ, R7 ;  /* 0x000000ffff040224 */ /* 0x010fe400078e0007 */
[----:B------:R-:W-:Y:S01]  /*16f20*/  @P0 IMAD.MOV.U32 R5, RZ, RZ, R11 ;  /* 0x000000ffff050224 */ /* 0x000fe200078e000b */
[----:B------:R-:W-:Y:S02]  /*16f30*/  ISETP.GT.AND P1, PT, R2, 0x35, PT ;  /* 0x000000350200780c */ /* 0x000fe40003f24270 */
[----:B------:R-:W-:-:S02]  /*16f40*/  PRMT R26, RZ, 0x7610, R26 ;  /* 0x00007610ff1a7816 */ /* 0x000fc4000000001a */
[----:B------:R-:W-:Y:S02]  /*16f50*/  PRMT R8, RZ, 0x7610, R8 ;  /* 0x00007610ff087816 */ /* 0x000fe40000000008 */
[----:B------:R-:W-:Y:S01]  /*16f60*/  PRMT R0, RZ, 0x7610, R0 ;  /* 0x00007610ff007816 */ /* 0x000fe20000000000 */
[----:B------:R0:W4:Y:S04]  /*16f70*/  @P0 LDG.E.U8 R6, desc[UR32][R4.64] ;  /* 0x0000002004060981 */ /* 0x000128000c1e1100 */
[----:B------:R-:W2:Y:S04]  /*16f80*/  LDL R7, [R1+0xa54] ;  /* 0x000a540001077983 */ /* 0x000ea80000100800 */
[----:B------:R-:W3:Y:S01]  /*16f90*/  LDL R5, [R1+0xa6c] ;  /* 0x000a6c0001057983 */ /* 0x000ee20000100800 */
[----:B0-----:R-:W-:-:S03]  /*16fa0*/  @P0 IMAD.MOV.U32 R4, RZ, RZ, R28 ;  /* 0x000000ffff040224 */ /* 0x001fc600078e001c */
[----:B----4-:R0:W-:Y:S04]  /*16fb0*/  STL [R1+0x28], R6 ;  /* 0x0000280601007387 */ /* 0x0101e80000100800 */
[----:B---3--:R1:W3:Y:S04]  /*16fc0*/  @P0 LDG.E.U8 R26, desc[UR32][R4.64] ;  /* 0x00000020041a0981 */ /* 0x0082e8000c1e1100 */
[----:B0-----:R-:W4:Y:S01]  /*16fd0*/  LDL R6, [R1+0xa58] ;  /* 0x000a580001067983 */ /* 0x001f220000100800 */
[----:B-1----:R-:W-:Y:S02]  /*16fe0*/  @P1 IMAD.MOV.U32 R4, RZ, RZ, R9 ;  /* 0x000000ffff041224 */ /* 0x002fe400078e0009 */
[----:B------:R-:W-:-:S05]  /*16ff0*/  @P1 IMAD.MOV.U32 R5, RZ, RZ, R18 ;  /* 0x000000ffff051224 */ /* 0x000fca00078e0012 */
[----:B------:R0:W3:Y:S04]  /*17000*/  @P1 LDG.E.U8 R8, desc[UR32][R4.64] ;  /* 0x0000002004081981 */ /* 0x0000e8000c1e1100 */
[----:B------:R1:W-:Y:S04]  /*17010*/  STL [R1+0x2c], R13 ;  /* 0x00002c0d01007387 */ /* 0x0003e80000100800 */
[----:B------:R-:W3:Y:S01]  /*17020*/  LDL R11, [R1+0x988] ;  /* 0x00098800010b7983 */ /* 0x000ee20000100800 */
[----:B------:R-:W-:Y:S02]  /*17030*/  ISETP.GT.AND P2, PT, R2, 0x3c, PT ;  /* 0x0000003c0200780c */ /* 0x000fe40003f44270 */
[----:B------:R-:W-:Y:S01]  /*17040*/  PRMT R14, RZ, 0x7610, R14 ;  /* 0x00007610ff0e7816 */ /* 0x000fe2000000000e */
[----:B------:R-:W3:Y:S01]  /*17050*/  LDL R9, [R1+0x97c] ;  /* 0x00097c0001097983 */ /* 0x000ee20000100800 */
[----:B0-----:R-:W-:-:S02]  /*17060*/  @P1 IMAD.MOV.U32 R4, RZ, RZ, R3 ;  /* 0x000000ffff041224 */ /* 0x001fc400078e0003 */
[----:B--2---:R-:W-:Y:S01]  /*17070*/  @P1 IMAD.MOV.U32 R5, RZ, RZ, R16 ;  /* 0x000000ffff051224 */ /* 0x004fe200078e0010 */
[----:B-1----:R-:W2:Y:S04]  /*17080*/  LDL R13, [R1+0x984] ;  /* 0x00098400010d7983 */ /* 0x002ea80000100800 */
[----:B------:R0:W2:Y:S02]  /*17090*/  @P1 LDG.E.U8 R0, desc[UR32][R4.64] ;  /* 0x0000002004001981 */ /* 0x0000a4000c1e1100 */
[----:B0-----:R-:W-:Y:S02]  /*170a0*/  PRMT R4, RZ, 0x7610, R4 ;  /* 0x00007610ff047816 */ /* 0x001fe40000000004 */
[----:B----4-:R0:W4:Y:S04]  /*170b0*/  @P1 LDG.E.U8 R14, desc[UR32][R6.64] ;  /* 0x00000020060e1981 */ /* 0x010128000c1e1100 */
[----:B---3--:R1:W-:Y:S04]  /*170c0*/  STL [R1+0x20], R8 ;  /* 0x0000200801007387 */ /* 0x0083e80000100800 */
[----:B------:R-:W3:Y:S01]  /*170d0*/  LDL R3, [R1+0x974] ;  /* 0x0009740001037983 */ /* 0x000ee20000100800 */
[----:B0-----:R-:W-:-:S03]  /*170e0*/  @P2 IMAD.MOV.U32 R6, RZ, RZ, R11 ;  /* 0x000000ffff062224 */ /* 0x001fc600078e000b */
[----:B-1----:R-:W3:Y:S01]  /*170f0*/  LDL R8, [R1+0x980] ;  /* 0x0009800001087983 */ /* 0x002ee20000100800 */
[----:B--2---:R-:W-:-:S03]  /*17100*/  @P2 IMAD.MOV.U32 R7, RZ, RZ, R13 ;  /* 0x000000ffff072224 */ /* 0x004fc600078e000d */
[----:B------:R0:W-:Y:S04]  /*17110*/  STL [R1+0x1c], R0 ;  /* 0x00001c0001007387 */ /* 0x0001e80000100800 */
[----:B------:R1:W2:Y:S04]  /*17120*/  @P2 LDG.E.U8 R4, desc[UR32][R6.64] ;  /* 0x0000002006042981 */ /* 0x0002a8000c1e1100 */
[----:B0-----:R-:W2:Y:S01]  /*17130*/  LDL R0, [R1+0x978] ;  /* 0x0009780001007983 */ /* 0x001ea20000100800 */
[----:B------:R-:W-:Y:S02]  /*17140*/  PRMT R5, RZ, 0x7610, R5 ;  /* 0x00007610ff057816 */ /* 0x000fe40000000005 */
[----:B-1----:R-:W-:Y:S01]  /*17150*/  PRMT R6, RZ, 0x7610, R6 ;  /* 0x00007610ff067816 */ /* 0x002fe20000000006 */
[----:B----4-:R0:W-:Y:S04]  /*17160*/  STL [R1+0x18], R14 ;  /* 0x0000180e01007387 */ /* 0x0101e80000100800 */
[----:B------:R-:W4:Y:S04]  /*17170*/  LDL R13, [R1+0x970] ;  /* 0x00097000010d7983 */ /* 0x000f280000100800 */
[----:B0-----:R-:W4:Y:S04]  /*17180*/  LDL R14, [R1+0x96c] ;  /* 0x00096c00010e7983 */ /* 0x001f280000100800 */
[----:B---3--:R0:W3:Y:S02]  /*17190*/  @P2 LDG.E.U8 R5, desc[UR32][R8.64] ;  /* 0x0000002008052981 */ /* 0x0080e4000c1e1100 */
[----:B0-----:R-:W-:-:S02]  /*171a0*/  @P2 IMAD.MOV.U32 R9, RZ, RZ, R3 ;  /* 0x000000ffff092224 */ /* 0x001fc400078e0003 */
[----:B--2---:R-:W-:Y:S04]  /*171b0*/  STL [R1+0x2314], R4 ;  /* 0x0023140401007387 */ /* 0x004fe80000100800 */
[----:B------:R-:W2:Y:S04]  /*171c0*/  LDL R16, [R1+0xa4c] ;  /* 0x000a4c0001107983 */ /* 0x000ea80000100800 */
[----:B------:R-:W2:Y:S01]  /*171d0*/  LDL R11, [R1+0xa50] ;  /* 0x000a5000010b7983 */ /* 0x000ea20000100800 */
[----:B------:R-:W-:-:S05]  /*171e0*/  @P2 IMAD.MOV.U32 R8, RZ, RZ, R0 ;  /* 0x000000ffff082224 */ /* 0x000fca00078e0000 */
[----:B------:R4:W2:Y:S01]  /*171f0*/  @P2 LDG.E.U8 R6, desc[UR32][R8.64] ;  /* 0x0000002008062981 */ /* 0x0008a2000c1e1100 */
[----:B------:R-:W-:Y:S02]  /*17200*/  PRMT R7, RZ, 0x7610, R7 ;  /* 0x00007610ff077816 */ /* 0x000fe40000000007 */
[----:B------:R-:W-:Y:S01]  /*17210*/  PRMT R10, RZ, 0x7610, R10 ;  /* 0x00007610ff0a7816 */ /* 0x000fe2000000000a */
[----:B----4-:R-:W-:Y:S02]  /*17220*/  @P2 IMAD.MOV.U32 R8, RZ, RZ, R13 ;  /* 0x000000ffff082224 */ /* 0x010fe400078e000d */
[----:B------:R-:W-:-:S05]  /*17230*/  @P2 IMAD.MOV.U32 R9, RZ, RZ, R14 ;  /* 0x000000ffff092224 */ /* 0x000fca00078e000e */
[----:B------:R2:W4:Y:S04]  /*17240*/  @P2 LDG.E.U8 R7, desc[UR32][R8.64] ;  /* 0x0000002008072981 */ /* 0x000528000c1e1100 */
[----:B---3--:R0:W-:Y:S04]  /*17250*/  STL [R1+0x2318], R5 ;  /* 0x0023180501007387 */ /* 0x0081e80000100800 */
[----:B------:R-:W-:Y:S04]  /*17260*/  STL [R1+0x24], R26 ;  /* 0x0000241a01007387 */ /* 0x000fe80000100800 */
[----:B------:R-:W3:Y:S04]  /*17270*/  LDL R3, [R1+0xa44] ;  /* 0x000a440001037983 */ /* 0x000ee80000100800 */
[----:B------:R-:W3:Y:S01]  /*17280*/  LDL R0, [R1+0xa48] ;  /* 0x000a480001007983 */ /* 0x000ee20000100800 */
[----:B--2---:R-:W-:-:S02]  /*17290*/  @P1 IMAD.MOV.U32 R9, RZ, RZ, R16 ;  /* 0x000000ffff091224 */ /* 0x004fc400078e0010 */
[----:B------:R-:W-:-:S05]  /*172a0*/  @P1 IMAD.MOV.U32 R8, RZ, RZ, R11 ;  /* 0x000000ffff081224 */ /* 0x000fca00078e000b */
[----:B------:R3:W2:Y:S04]  /*172b0*/  @P1 LDG.E.U8 R10, desc[UR32][R8.64] ;  /* 0x00000020080a1981 */ /* 0x0006a8000c1e1100 */
[----:B------:R1:W-:Y:S04]  /*172c0*/  STL [R1+0x231c], R6 ;  /* 0x00231c0601007387 */ /* 0x0003e80000100800 */
[----:B------:R-:W2:Y:S01]  /*172d0*/  LDL R14, [R1+0xa3c] ;  /* 0x000a3c00010e7983 */ /* 0x000ea20000100800 */
[----:B------:R-:W-:Y:S02]  /*172e0*/  ISETP.GT.AND P0, PT, R2, 0x36, PT ;  /* 0x000000360200780c */ /* 0x000fe40003f04270 */
[----:B------:R-:W-:Y:S01]  /*172f0*/  PRMT R15, RZ, 0x7610, R15 ;  /* 0x00007610ff0f7816 */ /* 0x000fe2000000000f */
[----:B------:R-:W2:Y:S04]  /*17300*/  LDL R13, [R1+0xa34] ;  /* 0x000a3400010d7983 */ /* 0x000ea80000100800 */
[----:B0-----:R-:W2:Y:S04]  /*17310*/  LDL R5, [R1+0xa38] ;  /* 0x000a380001057983 */ /* 0x001ea80000100800 */
[----:B-1----:R-:W2:Y:S04]  /*17320*/  LDL R6, [R1+0xa40] ;  /* 0x000a400001067983 */ /* 0x002ea80000100800 */
[----:B----4-:R0:W-:Y:S04]  /*17330*/  STL [R1+0x2320], R7 ;  /* 0x0023200701007387 */ /* 0x0101e80000100800 */
[----:B------:R-:W4:Y:S01]  /*17340*/  LDL R11, [R1+0xa2c] ;  /* 0x000a2c00010b7983 */ /* 0x000f220000100800 */
[----:B---3--:R-:W-:-:S02]  /*17350*/  @P0 IMAD.MOV.U32 R9, RZ, RZ, R3 ;  /* 0x000000ffff090224 */ /* 0x008fc400078e0003 */
[----:B------:R-:W-:Y:S01]  /*17360*/  @P0 IMAD.MOV.U32 R8, RZ, RZ, R0 ;  /* 0x000000ffff080224 */ /* 0x000fe200078e0000 */
[----:B0-----:R-:W-:-:S04]  /*17370*/  PRMT R7, RZ, 0x7610, R7 ;  /* 0x00007610ff077816 */ /* 0x001fc80000000007 */
[----:B------:R2:W3:Y:S02]  /*17380*/  @P0 LDG.E.U8 R15, desc[UR32][R8.64] ;  /* 0x00000020080f0981 */ /* 0x0004e4000c1e1100 */
[----:B--2---:R-:W-:Y:S02]  /*17390*/  @P0 IMAD.MOV.U32 R9, RZ, RZ, R14 ;  /* 0x000000ffff090224 */ /* 0x004fe400078e000e */
[----:B------:R0:W-:Y:S01]  /*173a0*/  STL [R1+0x14], R10 ;  /* 0x0000140a01007387 */ /* 0x0001e20000100800 */
[----:B------:R-:W-:Y:S02]  /*173b0*/  PRMT R4, RZ, 0x7610, R4 ;  /* 0x00007610ff047816 */ /* 0x000fe40000000004 */
[----:B------:R-:W-:Y:S01]  /*173c0*/  PRMT R12, RZ, 0x7610, R12 ;  /* 0x00007610ff0c7816 */ /* 0x000fe2000000000c */
[----:B------:R-:W2:Y:S04]  /*173d0*/  LDL R3, [R1+0x964] ;  /* 0x0009640001037983 */ /* 0x000ea80000100800 */
[----:B------:R-:W3:Y:S01]  /*173e0*/  LDL R0, [R1+0x968] ;  /* 0x0009680001007983 */ /* 0x000ee20000100800 */
[----:B------:R-:W-:-:S03]  /*173f0*/  @P0 IMAD.MOV.U32 R8, RZ, RZ, R6 ;  /* 0x000000ffff080224 */ /* 0x000fc600078e0006 */
[----:B0-----:R-:W4:Y:S04]  /*17400*/  LDL R10, [R1+0xa30] ;  /* 0x000a3000010a7983 */ /* 0x001f280000100800 */
[----:B------:R0:W2:Y:S04]  /*17410*/  @P0 LDG.E.U8 R7, desc[UR32][R8.64] ;  /* 0x0000002008070981 */ /* 0x0000a8000c1e1100 */
[----:B------:R-:W3:Y:S01]  /*17420*/  LDL R6, [R1+0x960] ;  /* 0x0009600001067983 */ /* 0x000ee20000100800 */
[----:B0-----:R-:W-:Y:S02]  /*17430*/  @P0 IMAD.MOV.U32 R8, RZ, RZ, R5 ;  /* 0x000000ffff080224 */ /* 0x001fe400078e0005 */
[----:B------:R-:W-:-:S05]  /*17440*/  @P0 IMAD.MOV.U32 R9, RZ, RZ, R13 ;  /* 0x000000ffff090224 */ /* 0x000fca00078e000d */
[----:B------:R0:W3:Y:S04]  /*17450*/  @P0 LDG.E.U8 R4, desc[UR32][R8.64] ;  /* 0x0000002008040981 */ /* 0x0000e8000c1e1100 */
[----:B----4-:R3:W4:Y:S04]  /*17460*/  @P0 LDG.E.U8 R12, desc[UR32][R10.64] ;  /* 0x000000200a0c0981 */ /* 0x010728000c1e1100 */
[----:B--2---:R1:W-:Y:S01]  /*17470*/  STL [R1+0xc], R7 ;  /* 0x00000c0701007387 */ /* 0x0043e20000100800 */
[----:B------:R-:W-:Y:S02]  /*17480*/  ISETP.GT.AND P1, PT, R2, 0x3d, PT ;  /* 0x0000003d0200780c */ /* 0x000fe40003f24270 */
[----:B0-----:R-:W-:Y:S01]  /*17490*/  PRMT R8, RZ, 0x7610, R8 ;  /* 0x00007610ff087816 */ /* 0x001fe20000000008 */
[----:B------:R-:W2:Y:S04]  /*174a0*/  LDL R5, [R1+0x954] ;  /* 0x0009540001057983 */ /* 0x000ea80000100800 */
[----:B-1----:R-:W2:Y:S06]  /*174b0*/  LDL R7, [R1+0x95c] ;  /* 0x00095c0001077983 */ /* 0x002eac0000100800 */
[----:B---3--:R-:W-:-:S02]  /*174c0*/  @P1 IMAD.MOV.U32 R10, RZ, RZ, R0 ;  /* 0x000000ffff0a1224 */ /* 0x008fc400078e0000 */
[----:B------:R-:W-:Y:S01]  /*174d0*/  @P1 IMAD.MOV.U32 R11, RZ, RZ, R3 ;  /* 0x000000ffff0b1224 */ /* 0x000fe200078e0003 */
[----:B------:R0:W-:Y:S04]  /*174e0*/  STL [R1+0x8], R4 ;  /* 0x0000080401007387 */ /* 0x0001e80000100800 */
[----:B------:R-:W3:Y:S04]  /*174f0*/  LDL R3, [R1+0x94c] ;  /* 0x00094c0001037983 */ /* 0x000ee80000100800 */
[----:B------:R-:W3:Y:S01]  /*17500*/  LDL R0, [R1+0x950] ;  /* 0x0009500001007983 */ /* 0x000ee20000100800 */
[----:B------:R-:W-:-:S03]  /*17510*/  PRMT R9, RZ, 0x7610, R9 ;  /* 0x00007610ff097816 */ /* 0x000fc60000000009 */
[----:B------:R-:W3:Y:S04]  /*17520*/  @P1 LDG.E.U8 R8, desc[UR32][R10.64] ;  /* 0x000000200a081981 */ /* 0x000ee8000c1e1100 */
[----:B0-----:R-:W3:Y:S04]  /*17530*/  LDL R4, [R1+0x958] ;  /* 0x0009580001047983 */ /* 0x001ee80000100800 */
[----:B----4-:R0:W-:Y:S02]  /*17540*/  STL [R1+0x4], R12 ;  /* 0x0000040c01007387 */ /* 0x0101e40000100800 */
[----:B0-----:R-:W-:-:S02]  /*17550*/  @P1 IMAD.MOV.U32 R12, RZ, RZ, R6 ;  /* 0x000000ffff0c1224 */ /* 0x001fc400078e0006 */
[----:B--2---:R-:W-:-:S05]  /*17560*/  @P1 IMAD.MOV.U32 R13, RZ, RZ, R7 ;  /* 0x000000ffff0d1224 */ /* 0x004fca00078e0007 */
[----:B------:R0:W2:Y:S04]  /*17570*/  @P1 LDG.E.U8 R9, desc[UR32][R12.64] ;  /* 0x000000200c091981 */ /* 0x0000a8000c1e1100 */
[----:B---3--:R1:W-:Y:S04]  /*17580*/  STL [R1+0x22f8], R8 ;  /* 0x0022f80801007387 */ /* 0x0083e80000100800 */
[----:B------:R-:W3:Y:S04]  /*17590*/  LDL R7, [R1+0xa24] ;  /* 0x000a240001077983 */ /* 0x000ee80000100800 */
[----:B------:R-:W4:Y:S01]  /*175a0*/  LDL R6, [R1+0xa28] ;  /* 0x000a280001067983 */ /* 0x000f220000100800 */
[----:B------:R-:W-:Y:S01]  /*175b0*/  PRMT R10, RZ, 0x7610, R10 ;  /* 0x00007610ff0a7816 */ /* 0x000fe2000000000a */
[----:B0-----:R-:W-:-:S02]  /*175c0*/  @P1 IMAD.MOV.U32 R13, RZ, RZ, R5 ;  /* 0x000000ffff0d1224 */ /* 0x001fc400078e0005 */
[----:B------:R-:W-:Y:S01]  /*175d0*/  @P1 IMAD.MOV.U32 R12, RZ, RZ, R4 ;  /* 0x000000ffff0c1224 */ /* 0x000fe200078e0004 */
[----:B------:R-:W-:-:S04]  /*175e0*/  PRMT R11, RZ, 0x7610, R11 ;  /* 0x00007610ff0b7816 */ /* 0x000fc8000000000b */
[----:B------:R0:W3:Y:S01]  /*175f0*/  @P1 LDG.E.U8 R10, desc[UR32][R12.64] ;  /* 0x000000200c0a1981 */ /* 0x0000e2000c1e1100 */
[----:B------:R-:W-:-:S03]  /*17600*/  ISETP.GT.AND P0, PT, R2, 0x37, PT ;  /* 0x000000370200780c */ /* 0x000fc60003f04270 */
[----:B--2---:R2:W-:Y:S04]  /*17610*/  STL [R1+0x22fc], R9 ;  /* 0x0022fc0901007387 */ /* 0x0045e80000100800 */
[----:B------:R3:W-:Y:S04]  /*17620*/  STL [R1+0x10], R15 ;  /* 0x0000100f01007387 */ /* 0x0007e80000100800 */
[----:B-1----:R-:W3:Y:S01]  /*17630*/  LDL R8, [R1+0xa20] ;  /* 0x000a200001087983 */ /* 0x002ee20000100800 */
[----:B0-----:R-:W-:Y:S02]  /*17640*/  @P1 IMAD.MOV.U32 R12, RZ, RZ, R0 ;  /* 0x000000ffff0c1224 */ /* 0x001fe400078e0000 */
[----:B------:R-:W-:Y:S01]  /*17650*/  @P1 IMAD.MOV.U32 R13, RZ, RZ, R3 ;  /* 0x000000ffff0d1224 */ /* 0x000fe200078e0003 */
[----:B------:R-:W-:-:S02]  /*17660*/  PRMT R24, RZ, 0x7610, R24 ;  /* 0x00007610ff187816 */ /* 0x000fc40000000018 */
[----:B------:R-:W-:Y:S01]  /*17670*/  PRMT R22, RZ, 0x7610, R22 ;  /* 0x00007610ff167816 */ /* 0x000fe20000000016 */
[----:B------:R-:W3:Y:S04]  /*17680*/  LDL R5, [R1+0xa14] ;  /* 0x000a140001057983 */ /* 0x000ee80000100800 */
[----:B--2---:R-:W2:Y:S04]  /*17690*/  LDL R9, [R1+0xa1c] ;  /* 0x000a1c0001097983 */ /* 0x004ea80000100800 */
[----:B------:R4:W2:Y:S04]  /*176a0*/  @P1 LDG.E.U8 R11, desc[UR32][R12.64] ;  /* 0x000000200c0b1981 */ /* 0x0008a8000c1e1100 */
[----:B------:R-:W2:Y:S01]  /*176b0*/  LDL R4, [R1+0xa18] ;  /* 0x000a180001047983 */ /* 0x000ea20000100800 */
[----:B----4-:R-:W-:-:S02]  /*176c0*/  @P0 IMAD.MOV.U32 R12, RZ, RZ, R6 ;  /* 0x000000ffff0c0224 */ /* 0x010fc400078e0006 */
[----:B---3--:R-:W-:-:S05]  /*176d0*/  @P0 IMAD.MOV.U32 R13, RZ, RZ, R7 ;  /* 0x000000ffff0d0224 */ /* 0x008fca00078e0007 */
[----:B------:R0:W3:Y:S04]  /*176e0*/  @P0 LDG.E.U8 R24, desc[UR32][R12.64] ;  /* 0x000000200c180981 */ /* 0x0000e8000c1e1100 */
[----:B------:R-:W-:Y:S04]  /*176f0*/  STL [R1+0x2300], R10 ;  /* 0x0023000a01007387 */ /* 0x000fe80000100800 */
[----:B------:R-:W4:Y:S04]  /*17700*/  LDL R3, [R1+0x944] ;  /* 0x0009440001037983 */ /* 0x000f280000100800 */
[----:B------:R-:W4:Y:S01]  /*17710*/  LDL R0, [R1+0x948] ;  /* 0x0009480001007983 */ /* 0x000f220000100800 */
[----:B0-----:R-:W-:-:S02]  /*17720*/  @P0 IMAD.MOV.U32 R12, RZ, RZ, R8 ;  /* 0x000000ffff0c0224 */ /* 0x001fc400078e0008 */
[----:B--2---:R-:W-:-:S05]  /*17730*/  @P0 IMAD.MOV.U32 R13, RZ, RZ, R9 ;  /* 0x000000ffff0d0224 */ /* 0x004fca00078e0009 */
[----:B------:R0:W2:Y:S04]  /*17740*/  @P0 LDG.E.U8 R22, desc[UR32][R12.64] ;  /* 0x000000200c160981 */ /* 0x0000a8000c1e1100 */
[----:B------:R1:W-:Y:S04]  /*17750*/  STL [R1+0x2304], R11 ;  /* 0x0023040b01007387 */ /* 0x0003e80000100800 */
[----:B------:R-:W2:Y:S04]  /*17760*/  LDL R7, [R1+0x93c] ;  /* 0x00093c0001077983 */ /* 0x000ea80000100800 */
[----:B------:R-:W2:Y:S01]  /*17770*/  LDL R6, [R1+0x940] ;  /* 0x0009400001067983 */ /* 0x000ea20000100800 */
[----:B------:R-:W-:Y:S01]  /*17780*/  PRMT R20, RZ, 0x7610, R20 ;  /* 0x00007610ff147816 */ /* 0x000fe20000000014 */
[----:B0-----:R-:W-:-:S02]  /*17790*/  @P0 IMAD.MOV.U32 R12, RZ, RZ, R4 ;  /* 0x000000ffff0c0224 */ /* 0x001fc400078e0004 */
[----:B------:R-:W-:Y:S01]  /*177a0*/  @P0 IMAD.MOV.U32 R13, RZ, RZ, R5 ;  /* 0x000000ffff0d0224 */ /* 0x000fe200078e0005 */
[----:B---3--:R0:W-:Y:S04]  /*177b0*/  STL [R1+0x228c], R24 ;  /* 0x00228c1801007387 */ /* 0x0081e80000100800 */
[----:B------:R3:W2:Y:S01]  /*177c0*/  @P0 LDG.E.U8 R20, desc[UR32][R12.64] ;  /* 0x000000200c140981 */ /* 0x0006a2000c1e1100 */
[----:B------:R-:W-:Y:S02]  /*177d0*/  ISETP.GT.AND P1, PT, R2, 0x3e, PT ;  /* 0x0000003e0200780c */ /* 0x000fe40003f24270 */
[----:B---3--:R-:W-:-:S11]  /*177e0*/  PRMT R12, RZ, 0x7610, R12 ;  /* 0x00007610ff0c7816 */ /* 0x008fd6000000000c */
[----:B----4-:R-:W-:Y:S02]  /*177f0*/  @P1 IMAD.MOV.U32 R14, RZ, RZ, R0 ;  /* 0x000000ffff0e1224 */ /* 0x010fe400078e0000 */
[----:B------:R-:W-:Y:S01]  /*17800*/  @P1 IMAD.MOV.U32 R15, RZ, RZ, R3 ;  /* 0x000000ffff0f1224 */ /* 0x000fe200078e0003 */
[----:B--2---:R-:W-:Y:S04]  /*17810*/  STL [R1+0x2290], R22 ;  /* 0x0022901601007387 */ /* 0x004fe80000100800 */
[----:B------:R-:W2:Y:S04]  /*17820*/  LDL R5, [R1+0x934] ;  /* 0x0009340001057983 */ /* 0x000ea80000100800 */
[----:B------:R-:W3:Y:S04]  /*17830*/  LDL R4, [R1+0x938] ;  /* 0x0009380001047983 */ /* 0x000ee80000100800 */
[----:B------:R4:W3:Y:S01]  /*17840*/  @P1 LDG.E.U8 R12, desc[UR32][R14.64] ;  /* 0x000000200e0c1981 */ /* 0x0008e2000c1e1100 */
[----:B------:R-:W-:Y:S01]  /*17850*/  PRMT R13, RZ, 0x7610, R13 ;  /* 0x00007610ff0d7816 */ /* 0x000fe2000000000d */
[----:B----4-:R-:W-:-:S02]  /*17860*/  @P1 IMAD.MOV.U32 R14, RZ, RZ, R6 ;  /* 0x000000ffff0e1224 */ /* 0x010fc400078e0006 */
[----:B------:R-:W-:-:S05]  /*17870*/  @P1 IMAD.MOV.U32 R15, RZ, RZ, R7 ;  /* 0x000000ffff0f1224 */ /* 0x000fca00078e0007 */
[----:B------:R2:W4:Y:S01]  /*17880*/  @P1 LDG.E.U8 R13, desc[UR32][R14.64] ;  /* 0x000000200e0d1981 */ /* 0x000522000c1e1100 */
[----:B------:R-:W-:-:S03]  /*17890*/  PRMT R17, RZ, 0x7610, R17 ;  /* 0x00007610ff117816 */ /* 0x000fc60000000011 */
[----:B------:R-:W-:Y:S04]  /*178a0*/  STL [R1+0x2294], R20 ;  /* 0x0022941401007387 */ /* 0x000fe80000100800 */
[----:B------:R-:W4:Y:S04]  /*178b0*/  LDL R3, [R1+0x92c] ;  /* 0x00092c0001037983 */ /* 0x000f280000100800 */
[----:B------:R-:W4:Y:S01]  /*178c0*/  LDL R0, [R1+0x930] ;  /* 0x0009300001007983 */ /* 0x000f220000100800 */
[----:B--2---:R-:W-:Y:S02]  /*178d0*/  @P1 IMAD.MOV.U32 R15, RZ, RZ, R5 ;  /* 0x000000ffff0f1224 */ /* 0x004fe400078e0005 */
[----:B---3--:R-:W-:-:S05]  /*178e0*/  @P1 IMAD.MOV.U32 R14, RZ, RZ, R4 ;  /* 0x000000ffff0e1224 */ /* 0x008fca00078e0004 */
[----:B------:R2:W3:Y:S04]  /*178f0*/  @P1 LDG.E.U8 R17, desc[UR32][R14.64] ;  /* 0x000000200e111981 */ /* 0x0004e8000c1e1100 */
[----:B------:R-:W-:Y:S04]  /*17900*/  STL [R1+0x22e8], R12 ;  /* 0x0022e80c01007387 */ /* 0x000fe80000100800 */
[----:B-1----:R-:W3:Y:S04]  /*17910*/  LDL R11, [R1+0xa0c] ;  /* 0x000a0c00010b7983 */ /* 0x002ee80000100800 */
[----:B------:R-:W3:Y:S04]  /*17920*/  LDL R10, [R1+0xa10] ;  /* 0x000a1000010a7983 */ /* 0x000ee80000100800 */
[----:B------:R-:W3:Y:S04]  /*17930*/  LDL R8, [R1+0x928] ;  /* 0x0009280001087983 */ /* 0x000ee80000100800 */
[----:B----4-:R-:W-:Y:S04]  /*17940*/  STL [R1+0x22ec], R13 ;  /* 0x0022ec0d01007387 */ /* 0x010fe80000100800 */
[----:B------:R-:W4:Y:S04]  /*17950*/  LDL R9, [R1+0x924] ;  /* 0x0009240001097983 */ /* 0x000f280000100800 */
[----:B------:R-:W4:Y:S04]  /*17960*/  LDL R7, [R1+0x91c] ;  /* 0x00091c0001077983 */ /* 0x000f280000100800 */
[----:B------:R-:W4:Y:S04]  /*17970*/  LDL R6, [R1+0x920] ;  /* 0x0009200001067983 */ /* 0x000f280000100800 */
[----:B------:R-:W4:Y:S04]  /*17980*/  LDL R5, [R1+0x914] ;  /* 0x0009140001057983 */ /* 0x000f280000100800 */
[----:B------:R-:W4:Y:S01]  /*17990*/  LDL R4, [R1+0x918] ;  /* 0x0009180001047983 */ /* 0x000f220000100800 */
[----:B--2---:R-:W-:-:S02]  /*179a0*/  @P1 IMAD.MOV.U32 R14, RZ, RZ, R0 ;  /* 0x000000ffff0e1224 */ /* 0x004fc400078e0000 */
[----:B------:R-:W-:Y:S01]  /*179b0*/  @P1 IMAD.MOV.U32 R15, RZ, RZ, R3 ;  /* 0x000000ffff0f1224 */ /* 0x000fe200078e0003 */
[----:B------:R-:W-:-:S06]  /*179c0*/  PRMT R19, RZ, 0x7610, R19 ;  /* 0x00007610ff137816 */ /* 0x000fcc0000000013 */
[----:B------:R1:W2:Y:S01]  /*179d0*/  @P1 LDG.E.U8 R19, desc[UR32][R14.64] ;  /* 0x000000200e131981 */ /* 0x0002a2000c1e1100 */
[----:B------:R-:W-:Y:S02]  /*179e0*/  ISETP.GT.AND P1, PT, R2, 0x3f, PT ;  /* 0x0000003f0200780c */ /* 0x000fe40003f24270 */
[----:B------:R-:W-:Y:S01]  /*179f0*/  PRMT R21, RZ, 0x7610, R21 ;  /* 0x00007610ff157816 */ /* 0x000fe20000000015 */
[----:B---3--:R-:W-:Y:S04]  /*17a00*/  STL [R1+0x22f0], R17 ;  /* 0x0022f01101007387 */ /* 0x008fe80000100800 */
[----:B------:R-:W3:Y:S04]  /*17a10*/  LDL R3, [R1+0x90c] ;  /* 0x00090c0001037983 */ /* 0x000ee80000100800 */
[----:B------:R-:W2:Y:S01]  /*17a20*/  LDL R0, [R1+0x910] ;  /* 0x0009100001007983 */ /* 0x000ea20000100800 */
[----:B-1----:R-:W-:-:S02]  /*17a30*/  @P0 IMAD.MOV.U32 R14, RZ, RZ, R10 ;  /* 0x000000ffff0e0224 */ /* 0x002fc400078e000a */
[----:B------:R-:W-:Y:S01]  /*17a40*/  @P0 IMAD.MOV.U32 R15, RZ, RZ, R11 ;  /* 0x000000ffff0f0224 */ /* 0x000fe200078e000b */
[----:B------:R-:W-:-:S04]  /*17a50*/  PRMT R23, RZ, 0x7610, R23 ;  /* 0x00007610ff177816 */ /* 0x000fc80000000017 */
[----:B------:R1:W2:Y:S01]  /*17a60*/  @P0 LDG.E.U8 R21, desc[UR32][R14.64] ;  /* 0x000000200e150981 */ /* 0x0002a2000c1e1100 */
[----:B------:R-:W-:Y:S01]  /*17a70*/  PRMT R25, RZ, 0x7610, R25 ;  /* 0x00007610ff197816 */ /* 0x000fe20000000019 */
[----:B-1----:R-:W-:Y:S02]  /*17a80*/  @P1 IMAD.MOV.U32 R14, RZ, RZ, R8 ;  /* 0x000000ffff0e1224 */ /* 0x002fe400078e0008 */
[----:B----4-:R-:W-:-:S05]  /*17a90*/  @P1 IMAD.MOV.U32 R15, RZ, RZ, R9 ;  /* 0x000000ffff0f1224 */ /* 0x010fca00078e0009 */
[----:B------:R1:W4:Y:S02]  /*17aa0*/  @P1 LDG.E.U8 R23, desc[UR32][R14.64] ;  /* 0x000000200e171981 */ /* 0x000324000c1e1100 */
[----:B-1----:R-:W-:Y:S02]  /*17ab0*/  @P1 IMAD.MOV.U32 R14, RZ, RZ, R6 ;  /* 0x000000ffff0e1224 */ /* 0x002fe400078e0006 */
[----:B------:R-:W-:-:S05]  /*17ac0*/  @P1 IMAD.MOV.U32 R15, RZ, RZ, R7 ;  /* 0x000000ffff0f1224 */ /* 0x000fca00078e0007 */
[----:B------:R1:W4:Y:S01]  /*17ad0*/  @P1 LDG.E.U8 R25, desc[UR32][R14.64] ;  /* 0x000000200e191981 */ /* 0x000322000c1e1100 */
[----:B------:R-:W-:Y:S02]  /*17ae0*/  PRMT R27, RZ, 0x7610, R27 ;  /* 0x00007610ff1b7816 */ /* 0x000fe4000000001b */
[----:B------:R-:W-:Y:S01]  /*17af0*/  PRMT R29, RZ, 0x7610, R29 ;  /* 0x00007610ff1d7816 */ /* 0x000fe2000000001d */
[----:B-1----:R-:W-:Y:S02]  /*17b00*/  @P1 IMAD.MOV.U32 R14, RZ, RZ, R4 ;  /* 0x000000ffff0e1224 */ /* 0x002fe400078e0004 */
[----:B------:R-:W-:-:S05]  /*17b10*/  @P1 IMAD.MOV.U32 R15, RZ, RZ, R5 ;  /* 0x000000ffff0f1224 */ /* 0x000fca00078e0005 */
[----:B------:R3:W4:Y:S02]  /*17b20*/  @P1 LDG.E.U8 R27, desc[UR32][R14.64] ;  /* 0x000000200e1b1981 */ /* 0x000724000c1e1100 */
[----:B---3--:R-:W-:Y:S02]  /*17b30*/  @P1 IMAD.MOV.U32 R15, RZ, RZ, R3 ;  /* 0x000000ffff0f1224 */ /* 0x008fe400078e0003 */
[----:B--2---:R-:W-:-:S05]  /*17b40*/  @P1 IMAD.MOV.U32 R14, RZ, RZ, R0 ;  /* 0x000000ffff0e1224 */ /* 0x004fca00078e0000 */
[----:B------:R1:W2:Y:S04]  /*17b50*/  @P1 LDG.E.U8 R29, desc[UR32][R14.64] ;  /* 0x000000200e1d1981 */ /* 0x0002a8000c1e1100 */
[----:B------:R-:W-:Y:S04]  /*17b60*/  STL [R1+0x22f4], R19 ;  /* 0x0022f41301007387 */ /* 0x000fe80000100800 */
[----:B------:R-:W-:Y:S01]  /*17b70*/  STL [R1+0x2298], R21 ;  /* 0x0022981501007387 */ /* 0x000fe20000100800 */
[----:B0-----:R-:W0:Y:S01]  /*17b80*/  S2R R24, SR_TID.X ;  /* 0x0000000000187919 */ /* 0x001e220000002100 */
[----:B------:R-:W-:Y:S06]  /*17b90*/  BAR.SYNC.DEFER_BLOCKING 0x0 ;  /* 0x0000000000007b1d */ /* 0x000fec0000010000 */
[----:B-1----:R-:W1:Y:S01]  /*17ba0*/  S2R R14, SR_TID.X ;  /* 0x00000000000e7919 */ /* 0x002e620000002100 */
[----:B----4-:R-:W-:Y:S04]  /*17bb0*/  STL [R1+0x229c], R23 ;  /* 0x00229c1701007387 */ /* 0x010fe80000100800 */
[----:B------:R-:W-:Y:S04]  /*17bc0*/  STL [R1+0x22a0], R25 ;  /* 0x0022a01901007387 */ /* 0x000fe80000100800 */
[----:B------:R-:W3:Y:S04]  /*17bd0*/  LDL.LU R16, [R1+0x798] ;  /* 0x0007980001107983 */ /* 0x000ee80000300800 */
[----:B------:R-:W-:Y:S04]  /*17be0*/  STL [R1+0x22a4], R27 ;  /* 0x0022a41b01007387 */ /* 0x000fe80000100800 */
[----:B------:R-:W4:Y:S04]  /*17bf0*/  LDL.LU R18, [R1+0x794] ;  /* 0x0007940001127983 */ /* 0x000f280000300800 */
[----:B------:R-:W4:Y:S04]  /*17c00*/  LDL.LU R26, [R1+0x718] ;  /* 0x00071800011a7983 */ /* 0x000f280000300800 */
[----:B------:R-:W4:Y:S01]  /*17c10*/  LDL.LU R28, [R1+0x714] ;  /* 0x00071400011c7983 */ /* 0x000f220000300800 */
[----:B-1----:R-:W-:-:S02]  /*17c20*/  LOP3.LUT R14, R14, 0x3f, RZ, 0xc0, !PT ;  /* 0x0000003f0e0e7812 */ /* 0x002fc400078ec0ff */
[----:B0-----:R-:W-:Y:S02]  /*17c30*/  LOP3.LUT R0, R24, 0x3f, RZ, 0xc0, !PT ;  /* 0x0000003f18007812 */ /* 0x001fe400078ec0ff */
[----:B------:R-:W-:Y:S01]  /*17c40*/  ISETP.GE.AND P0, PT, R14, R2, PT ;  /* 0x000000020e00720c */ /* 0x000fe20003f06270 */
[----:B--2---:R-:W-:Y:S04]  /*17c50*/  STL [R1+0x22a8], R29 ;  /* 0x0022a81d01007387 */ /* 0x004fe80000100800 */
        /* <DEDUP_REMOVED lines=12> */
[----:B0-----:R-:W2:Y:S04]  /*17d20*/  LDL.LU R24, [R1+0x78c] ;  /* 0x00078c0001187983 */ /* 0x001ea80000300800 */
[----:B------:R-:W-:Y:S04]  /*17d30*/  STL [R1+0x2284], R14 ;  /* 0x0022840e01007387 */ /* 0x000fe80000100800 */
[----:B------:R0:W-:Y:S04]  /*17d40*/  STL [R1+0x22b0], R14 ;  /* 0x0022b00e01007387 */ /* 0x0001e80000100800 */
[----:B0-----:R-:W2:Y:S04]  /*17d50*/  LDL.LU R14, [R1+0x790] ;  /* 0x00079000010e7983 */ /* 0x001ea80000300800 */
        /* <DEDUP_REMOVED lines=16> */
[----:B---3--:R0:W-:Y:S04]  /*17e60*/  STS.U8 [R0+UR5], R16 ;  /* 0x0000001000007988 */ /* 0x0081e80008000005 */
[----:B------:R-:W3:Y:S04]  /*17e70*/  LDL.LU R8, [R1+0x510] ;  /* 0x0005100001087983 */ /* 0x000ee80000300800 */
[----:B0-----:R-:W3:Y:S04]  /*17e80*/  LDL.LU R16, [R1+0x50c] ;  /* 0x00050c0001107983 */ /* 0x001ee80000300800 */
[----:B------:R-:W3:Y:S04]  /*17e90*/  LDL.LU R7, [R1+0x4ac] ;  /* 0x0004ac0001077983 */ /* 0x000ee80000300800 */
[----:B------:R-:W3:Y:S04]  /*17ea0*/  LDL.LU R6, [R1+0x4a8] ;  /* 0x0004a80001067983 */ /* 0x000ee80000300800 */
[----:B----4-:R0:W-:Y:S04]  /*17eb0*/  STS.U8 [R0+UR5+0x40], R18 ;  /* 0x0000401200007988 */ /* 0x0101e80008000005 */
[----:B------:R-:W4:Y:S04]  /*17ec0*/  LDL.LU R5, [R1+0x4a4] ;  /* 0x0004a40001057983 */ /* 0x000f280000300800 */
[----:B------:R-:W4:Y:S04]  /*17ed0*/  LDL.LU R4, [R1+0x4a0] ;  /* 0x0004a00001047983 */ /* 0x000f280000300800 */
[----:B------:R-:W4:Y:S04]  /*17ee0*/  LDL.LU R3, [R1+0x49c] ;  /* 0x00049c0001037983 */ /* 0x000f280000300800 */
[----:B0-----:R-:W4:Y:S04]  /*17ef0*/  LDL.LU R18, [R1+0x498] ;  /* 0x0004980001127983 */ /* 0x001f280000300800 */
[----:B--2---:R-:W-:Y:S04]  /*17f00*/  STS.U8 [R0+UR5+0x80], R14 ;  /* 0x0000800e00007988 */ /* 0x004fe80008000005 */
[----:B------:R-:W-:Y:S04]  /*17f10*/  STS.U8 [R0+UR5+0xc0], R24 ;  /* 0x0000c01800007988 */ /* 0x000fe80008000005 */
[----:B------:R0:W-:Y:S04]  /*17f20*/  STS.U8 [R0+UR5+0x840], R26 ;  /* 0x0008401a00007988 */ /* 0x0001e80008000005 */
[----:B------:R1:W-:Y:S04]  /*17f30*/  STS.U8 [R0+UR5+0x800], R28 ;  /* 0x0008001c00007988 */ /* 0x0003e80008000005 */
[----:B0-----:R-:W2:Y:S04]  /*17f40*/  LDL.LU R26, [R1+0x494] ;  /* 0x00049400011a7983 */ /* 0x001ea80000300800 */
[----:B-1----:R-:W2:Y:S04]  /*17f50*/  LDL.LU R28, [R1+0x490] ;  /* 0x00049000011c7983 */ /* 0x002ea80000300800 */
[----:B------:R-:W-:Y:S04]  /*17f60*/  STS.U8 [R0+UR5+0x8c0], R2 ;  /* 0x0008c00200007988 */ /* 0x000fe80008000005 */
        /* <DEDUP_REMOVED lines=15> */
[----:B---3--:R-:W-:Y:S04]  /*18060*/  STS.U8 [R0+UR5+0x28c0], R8 ;  /* 0x0028c00800007988 */ /* 0x008fe80008000005 */
[----:B------:R0:W-:Y:S02]  /*18070*/  STS.U8 [R0+UR5+0x2880], R16 ;  /* 0x0028801000007988 */ /* 0x0001e40008000005 */
[----:B0-----:R-:W0:Y:S02]  /*18080*/  S2R R16, SR_TID.X ;  /* 0x0000000000107919 */ /* 0x001e240000002100 */
[----:B------:R-:W-:Y:S04]  /*18090*/  STS.U8 [R0+UR5+0x3000], R7 ;  /* 0x0030000700007988 */ /* 0x000fe80008000005 */
[----:B------:R-:W-:Y:S04]  /*180a0*/  STS.U8 [R0+UR5+0x3040], R6 ;  /* 0x0030400600007988 */ /* 0x000fe80008000005 */
[----:B----4-:R-:W-:Y:S04]  /*180b0*/  STS.U8 [R0+UR5+0x3080], R5 ;  /* 0x0030800500007988 */ /* 0x010fe80008000005 */
[----:B------:R1:W-:Y:S04]  /*180c0*/  STS.U8 [R0+UR5+0x30c0], R4 ;  /* 0x0030c00400007988 */ /* 0x0003e80008000005 */
[----:B------:R-:W-:Y:S04]  /*180d0*/  STS.U8 [R0+UR5+0x3840], R3 ;  /* 0x0038400300007988 */ /* 0x000fe80008000005 */
[----:B------:R-:W-:Y:S04]  /*180e0*/  STS.U8 [R0+UR5+0x3800], R18 ;  /* 0x0038001200007988 */ /* 0x000fe80008000005 */
[----:B-1----:R-:W3:Y:S01]  /*180f0*/  LDL.LU R4, [R1+0x788] ;  /* 0x0007880001047983 */ /* 0x002ee20000300800 */
[----:B0-----:R-:W-:-:S05]  /*18100*/  LOP3.LUT R16, R16, 0x3f, RZ, 0xc0, !PT ;  /* 0x0000003f10107812 */ /* 0x001fca00078ec0ff */
[----:B------:R-:W-:Y:S04]  /*18110*/  STL [R1+0x2348], R16 ;  /* 0x0023481001007387 */ /* 0x000fe80000100800 */
[----:B--2---:R0:W-:Y:S04]  /*18120*/  STS.U8 [R0+UR5+0x38c0], R26 ;  /* 0x0038c01a00007988 */ /* 0x0041e80008000005 */
[----:B------:R1:W-:Y:S04]  /*18130*/  STS.U8 [R0+UR5+0x3880], R28 ;  /* 0x0038801c00007988 */ /* 0x0003e80008000005 */
[----:B0-----:R-:W2:Y:S04]  /*18140*/  LDL.LU R26, [R1+0x784] ;  /* 0x00078400011a7983 */ /* 0x001ea80000300800 */
[----:B-1----:R-:W4:Y:S01]  /*18150*/  LDL.LU R28, [R1+0x780] ;  /* 0x00078000011c7983 */ /* 0x002f220000300800 */
[----:B------:R-:W-:-:S03]  /*18160*/  LOP3.LUT R3, R16, 0x8, RZ, 0x3c, !PT ;  /* 0x0000000810037812 */ /* 0x000fc600078e3cff */
[----:B------:R-:W4:Y:S04]  /*18170*/  LDL.LU R16, [R1+0x77c] ;  /* 0x00077c0001107983 */ /* 0x000f280000300800 */
        /* <DEDUP_REMOVED lines=23> */
[----:B------:R0:W-:Y:S04]  /*182f0*/  STL [R1+0x2308], R0 ;  /* 0x0023080001007387 */ /* 0x0001e80000100800 */
[----:B0-----:R-:W4:Y:S04]  /*18300*/  LDL.LU R0, [R1+0x708] ;  /* 0x0007080001007983 */ /* 0x001f280000300800 */
[----:B---3--:R0:W-:Y:S04]  /*18310*/  STS.U8 [R3+UR5+0x100], R4 ;  /* 0x0001000403007988 */ /* 0x0081e80008000005 */
[----:B0-----:R-:W3:Y:S04]  /*18320*/  LDL.LU R4, [R1+0x474] ;  /* 0x0004740001047983 */ /* 0x001ee80000300800 */
[----:B--2---:R0:W-:Y:S04]  /*18330*/  STS.U8 [R3+UR5+0x140], R26 ;  /* 0x0001401a03007988 */ /* 0x0041e80008000005 */
[----:B----4-:R1:W-:Y:S04]  /*18340*/  STS.U8 [R3+UR5+0x180], R28 ;  /* 0x0001801c03007988 */ /* 0x0103e80008000005 */
[----:B0-----:R-:W2:Y:S04]  /*18350*/  LDL.LU R26, [R1+0x470] ;  /* 0x00047000011a7983 */ /* 0x001ea80000300800 */
[----:B-1----:R-:W4:Y:S04]  /*18360*/  LDL.LU R28, [R1+0x32c] ;  /* 0x00032c00011c7983 */ /* 0x002f280000300800 */
[----:B------:R0:W-:Y:S04]  /*18370*/  STS.U8 [R3+UR5+0x1c0], R16 ;  /* 0x0001c01003007988 */ /* 0x0001e80008000005 */
[----:B0-----:R-:W4:Y:S04]  /*18380*/  LDL.LU R16, [R1+0x2348] ;  /* 0x0023480001107983 */ /* 0x001f280000300800 */
        /* <DEDUP_REMOVED lines=23> */
[----:B------:R0:W-:Y:S04]  /*18500*/  STS.U8 [R3+UR5+0x31c0], R18 ;  /* 0x0031c01203007988 */ /* 0x0001e80008000005 */
[----:B---3--:R-:W-:Y:S04]  /*18510*/  STS.U8 [R3+UR5+0x3940], R4 ;  /* 0x0039400403007988 */ /* 0x008fe80008000005 */
[----:B0-----:R-:W3:Y:S04]  /*18520*/  LDL.LU R18, [R1+0x328] ;  /* 0x0003280001127983 */ /* 0x001ee80000300800 */
[----:B--2---:R0:W-:Y:S04]  /*18530*/  STS.U8 [R3+UR5+0x3900], R26 ;  /* 0x0039001a03007988 */ /* 0x0041e80008000005 */
[----:B----4-:R1:W-:Y:S04]  /*18540*/  STS.U8 [R3+UR5+0x39c0], R28 ;  /* 0x0039c01c03007988 */ /* 0x0103e80008000005 */
[----:B0-----:R-:W2:Y:S04]  /*18550*/  LDL.LU R26, [R1+0x778] ;  /* 0x00077800011a7983 */ /* 0x001ea80000300800 */
[----:B-1----:R-:W4:Y:S01]  /*18560*/  LDL.LU R28, [R1+0x770] ;  /* 0x00077000011c7983 */ /* 0x002f220000300800 */
[----:B------:R-:W-:-:S03]  /*18570*/  LOP3.LUT R0, R16, 0x10, RZ, 0x3c, !PT ;  /* 0x0000001010007812 */ /* 0x000fc600078e3cff */
[----:B----4-:R0:W-:Y:S04]  /*18580*/  STL [R1+0x2344], R28 ;  /* 0x0023441c01007387 */ /* 0x0101e80000100800 */
[----:B0-----:R-:W4:Y:S04]  /*18590*/  LDL.LU R28, [R1+0x774] ;  /* 0x00077400011c7983 */ /* 0x001f280000300800 */
        /* <DEDUP_REMOVED lines=23> */
[----:B---3--:R0:W-:Y:S04]  /*18710*/  STS.U8 [R3+UR5+0x3980], R18 ;  /* 0x0039801203007988 */ /* 0x0081e80008000005 */
[----:B------:R-:W3:Y:S04]  /*18720*/  LDL.LU R4, [R1+0xd4] ;  /* 0x0000d40001047983 */ /* 0x000ee80000300800 */
[----:B--2---:R1:W-:Y:S04]  /*18730*/  STS.U8 [R0+UR5+0x200], R26 ;  /* 0x0002001a00007988 */ /* 0x0043e80008000005 */
[----:B0-----:R-:W2:Y:S04]  /*18740*/  LDL.LU R3, [R1+0xd0] ;  /* 0x0000d00001037983 */ /* 0x001ea80000300800 */
[----:B------:R-:W2:Y:S04]  /*18750*/  LDL.LU R18, [R1+0x4c] ;  /* 0x00004c0001127983 */ /* 0x000ea80000300800 */
[----:B-1----:R-:W2:Y:S04]  /*18760*/  LDL.LU R26, [R1+0x48] ;  /* 0x00004800011a7983 */ /* 0x002ea80000300800 */
[----:B----4-:R0:W-:Y:S04]  /*18770*/  STS.U8 [R0+UR5+0x240], R28 ;  /* 0x0002401c00007988 */ /* 0x0101e80008000005 */
[----:B0-----:R-:W4:Y:S04]  /*18780*/  LDL.LU R28, [R1+0x2344] ;  /* 0x00234400011c7983 */ /* 0x001f280000300800 */
[----:B----4-:R0:W-:Y:S04]  /*18790*/  STS.U8 [R0+UR5+0x280], R28 ;  /* 0x0002801c00007988 */ /* 0x0101e80008000005 */
        /* <DEDUP_REMOVED lines=22> */
[----:B0-----:R-:W4:Y:S04]  /*18900*/  LDL.LU R28, [R1+0x2340] ;  /* 0x00234000011c7983 */ /* 0x001f280000300800 */
[----:B------:R0:W-:Y:S04]  /*18910*/  STS.U8 [R0+UR5+0x3240], R5 ;  /* 0x0032400500007988 */ /* 0x0001e80008000005 */
[----:B0-----:R-:W4:Y:S01]  /*18920*/  LDL.LU R5, [R1] ;  /* 0x0000000001057983 */ /* 0x001f220000300800 */
[----:B------:R-:W0:Y:S03]  /*18930*/  S2R R16, SR_TID.X ;  /* 0x0000000000107919 */ /* 0x000e260000002100 */
[----:B---3--:R0:W-:Y:S04]  /*18940*/  STS.U8 [R0+UR5+0x3280], R4 ;  /* 0x0032800400007988 */ /* 0x0081e80008000005 */
[----:B--2---:R-:W-:Y:S04]  /*18950*/  STS.U8 [R0+UR5+0x32c0], R3 ;  /* 0x0032c00300007988 */ /* 0x004fe80008000005 */
[----:B------:R-:W-:Y:S04]  /*18960*/  STS.U8 [R0+UR5+0x3a40], R18 ;  /* 0x003a401200007988 */ /* 0x000fe80008000005 */
[----:B------:R1:W-:Y:S01]  /*18970*/  STS.U8 [R0+UR5+0x3a00], R26 ;  /* 0x003a001a00007988 */ /* 0x0003e20008000005 */
[----:B0-----:R-:W-:-:S04]  /*18980*/  LOP3.LUT R4, R16, 0x3f, RZ, 0xc0, !PT ;  /* 0x0000003f10047812 */ /* 0x001fc800078ec0ff */
[----:B-1----:R-:W-:-:S05]  /*18990*/  LOP3.LUT R0, R4, 0x18, RZ, 0x3c, !PT ;  /* 0x0000001804007812 */ /* 0x002fca00078e3cff */
[----:B------:R0:W-:Y:S04]  /*189a0*/  STL [R1+0x233c], R0 ;  /* 0x00233c0001007387 */ /* 0x0001e80000100800 */
[----:B------:R-:W2:Y:S04]  /*189b0*/  LDL.LU R3, [R1+0x768] ;  /* 0x0007680001037983 */ /* 0x000ea80000300800 */
[----:B------:R-:W3:Y:S04]  /*189c0*/  LDL.LU R16, [R1+0x764] ;  /* 0x0007640001107983 */ /* 0x000ee80000300800 */
        /* <DEDUP_REMOVED lines=18> */
[----:B------:R-:W3:Y:S01]  /*18af0*/  LDL.LU R10, [R1+0x4e4] ;  /* 0x0004e400010a7983 */ /* 0x000ee20000300800 */
[----:B0-----:R-:W-:-:S03]  /*18b00*/  LOP3.LUT R0, R4, 0x10, RZ, 0x3c, !PT ;  /* 0x0000001004007812 */ /* 0x001fc600078e3cff */
[----:B------:R-:W3:Y:S04]  /*18b10*/  LDL.LU R9, [R1+0x4e0] ;  /* 0x0004e00001097983 */ /* 0x000ee80000300800 */
[----:B------:R-:W3:Y:S04]  /*18b20*/  LDL.LU R8, [R1+0x4dc] ;  /* 0x0004dc0001087983 */ /* 0x000ee80000300800 */
[----:B------:R-:W3:Y:S04]  /*18b30*/  LDL.LU R7, [R1+0x40] ;  /* 0x0000400001077983 */ /* 0x000ee80000300800 */
[----:B------:R-:W3:Y:S04]  /*18b40*/  LDL.LU R4, [R1+0x3c] ;  /* 0x00003c0001047983 */ /* 0x000ee80000300800 */
[----:B------:R-:W3:Y:S04]  /*18b50*/  LDL.LU R6, [R1+0x38] ;  /* 0x0000380001067983 */ /* 0x000ee80000300800 */
[----:B----4-:R0:W-:Y:S04]  /*18b60*/  STS.U8 [R0+UR5+0x3ac0], R5 ;  /* 0x003ac00500007988 */ /* 0x0101e80008000005 */
[----:B------:R1:W-:Y:S04]  /*18b70*/  STS.U8 [R0+UR5+0x3a80], R28 ;  /* 0x003a801c00007988 */ /* 0x0003e80008000005 */
[----:B0-----:R-:W4:Y:S04]  /*18b80*/  LDL.LU R5, [R1+0x34] ;  /* 0x0000340001057983 */ /* 0x001f280000300800 */
[----:B-1----:R-:W2:Y:S04]  /*18b90*/  LDL.LU R0, [R1+0x233c] ;  /* 0x00233c0001007983 */ /* 0x002ea80000300800 */
[----:B------:R0:W-:Y:S04]  /*18ba0*/  STL [R1+0x22b4], R28 ;  /* 0x0022b41c01007387 */ /* 0x0001e80000100800 */
[----:B0-----:R-:W4:Y:S04]  /*18bb0*/  LDL.LU R28, [R1+0x6e8] ;  /* 0x0006e800011c7983 */ /* 0x001f280000300800 */
[----:B--2---:R0:W-:Y:S04]  /*18bc0*/  STS.U8 [R0+UR5+0x300], R3 ;  /* 0x0003000300007988 */ /* 0x0041e80008000005 */
[----:B---3--:R1:W-:Y:S04]  /*18bd0*/  STS.U8 [R0+UR5+0x340], R16 ;  /* 0x0003401000007988 */ /* 0x0083e80008000005 */
[----:B------:R2:W-:Y:S04]  /*18be0*/  STS.U8 [R0+UR5+0x380], R18 ;  /* 0x0003801200007988 */ /* 0x0005e80008000005 */
[----:B------:R3:W-:Y:S04]  /*18bf0*/  STS.U8 [R0+UR5+0x3c0], R26 ;  /* 0x0003c01a00007988 */ /* 0x0007e80008000005 */
[----:B0-----:R-:W4:Y:S04]  /*18c00*/  LDL.LU R3, [R1+0x2338] ;  /* 0x0023380001037983 */ /* 0x001f280000300800 */
[----:B-1----:R-:W4:Y:S04]  /*18c10*/  LDL.LU R16, [R1+0x2334] ;  /* 0x0023340001107983 */ /* 0x002f280000300800 */
[----:B--2---:R-:W2:Y:S04]  /*18c20*/  LDL.LU R18, [R1+0x2330] ;  /* 0x0023300001127983 */ /* 0x004ea80000300800 */
[----:B---3--:R-:W3:Y:S04]  /*18c30*/  LDL.LU R26, [R1+0x232c] ;  /* 0x00232c00011a7983 */ /* 0x008ee80000300800 */
[----:B----4-:R-:W-:Y:S04]  /*18c40*/  STS.U8 [R0+UR5+0xb40], R28 ;  /* 0x000b401c00007988 */ /* 0x010fe80008000005 */
        /* <DEDUP_REMOVED lines=20> */
[----:B------:R0:W-:Y:S02]  /*18d90*/  STS.U8 [R0+UR5+0x3340], R4 ;  /* 0x0033400400007988 */ /* 0x0001e40008000005 */
[----:B0-----:R-:W0:Y:S02]  /*18da0*/  S2R R4, SR_TID.X ;  /* 0x0000000000047919 */ /* 0x001e240000002100 */
[----:B------:R-:W-:Y:S04]  /*18db0*/  STS.U8 [R0+UR5+0x3380], R6 ;  /* 0x0033800600007988 */ /* 0x000fe80008000005 */
[----:B------:R-:W-:Y:S01]  /*18dc0*/  STS.U8 [R0+UR5+0x33c0], R5 ;  /* 0x0033c00500007988 */ /* 0x000fe20008000005 */
[----:B0-----:R-:W-:-:S03]  /*18dd0*/  LOP3.LUT R8, R4, 0x3f, RZ, 0xc0, !PT ;  /* 0x0000003f04087812 */ /* 0x001fc600078ec0ff */
[----:B---3--:R-:W-:Y:S04]  /*18de0*/  STS.U8 [R0+UR5+0x3b40], R26 ;  /* 0x003b401a00007988 */ /* 0x008fe80008000005 */
[----:B--2---:R0:W-:Y:S04]  /*18df0*/  STS.U8 [R0+UR5+0x3b00], R18 ;  /* 0x003b001200007988 */ /* 0x0041e80008000005 */
[----:B------:R-:W-:Y:S04]  /*18e00*/  STL [R1+0x22b8], R26 ;  /* 0x0022b81a01007387 */ /* 0x000fe80000100800 */
[----:B------:R1:W-:Y:S01]  /*18e10*/  STL [R1+0x22bc], R18 ;  /* 0x0022bc1201007387 */ /* 0x0003e20000100800 */
[----:B0-----:R-:W-:-:S05]  /*18e20*/  LOP3.LUT R0, R8, 0x20, RZ, 0x3c, !PT ;  /* 0x0000002008007812 */ /* 0x001fca00078e3cff */
[----:B------:R0:W-:Y:S04]  /*18e30*/  STL [R1+0x2328], R0 ;  /* 0x0023280001007387 */ /* 0x0001e80000100800 */
[----:B------:R-:W2:Y:S04]  /*18e40*/  LDL.LU R24, [R1+0x758] ;  /* 0x0007580001187983 */ /* 0x000ea80000300800 */
[----:B------:R-:W3:Y:S04]  /*18e50*/  LDL.LU R7, [R1+0x754] ;  /* 0x0007540001077983 */ /* 0x000ee80000300800 */
[----:B------:R-:W4:Y:S04]  /*18e60*/  LDL.LU R6, [R1+0x750] ;  /* 0x0007500001067983 */ /* 0x000f280000300800 */
[----:B------:R-:W4:Y:S04]  /*18e70*/  LDL.LU R5, [R1+0x74c] ;  /* 0x00074c0001057983 */ /* 0x000f280000300800 */
[----:B------:R-:W4:Y:S04]  /*18e80*/  LDL.LU R4, [R1+0x6d8] ;  /* 0x0006d80001047983 */ /* 0x000f280000300800 */
[----:B-1----:R-:W4:Y:S04]  /*18e90*/  LDL.LU R18, [R1+0x6cc] ;  /* 0x0006cc0001127983 */ /* 0x002f280000300800 */
        /* <DEDUP_REMOVED lines=15> */
[----:B------:R-:W4:Y:S01]  /*18f90*/  LDL.LU R22, [R1+0x4cc] ;  /* 0x0004cc0001167983 */ /* 0x000f220000300800 */
[----:B0-----:R-:W-:-:S03]  /*18fa0*/  LOP3.LUT R0, R8, 0x18, RZ, 0x3c, !PT ;  /* 0x0000001808007812 */ /* 0x001fc600078e3cff */
[----:B------:R-:W4:Y:S04]  /*18fb0*/  LDL.LU R11, [R1+0x30] ;  /* 0x00003000010b7983 */ /* 0x000f280000300800 */
[----:B------:R-:W4:Y:S04]  /*18fc0*/  LDL.LU R10, [R1+0x2c] ;  /* 0x00002c00010a7983 */ /* 0x000f280000300800 */
[----:B------:R-:W4:Y:S04]  /*18fd0*/  LDL.LU R9, [R1+0x28] ;  /* 0x0000280001097983 */ /* 0x000f280000300800 */
[----:B------:R-:W4:Y:S04]  /*18fe0*/  LDL.LU R8, [R1+0x24] ;  /* 0x0000240001087983 */ /* 0x000f280000300800 */
[----:B------:R-:W-:Y:S04]  /*18ff0*/  STS.U8 [R0+UR5+0x3bc0], R16 ;  /* 0x003bc01000007988 */ /* 0x000fe80008000005 */
[----:B------:R0:W-:Y:S04]  /*19000*/  STL [R1+0x22c0], R16 ;  /* 0x0022c01001007387 */ /* 0x0001e80000100800 */
[----:B------:R1:W-:Y:S04]  /*19010*/  STS.U8 [R0+UR5+0x3b80], R3 ;  /* 0x003b800300007988 */ /* 0x0003e80008000005 */
[----:B0-----:R-:W4:Y:S04]  /*19020*/  LDL.LU R16, [R1+0x6d0] ;  /* 0x0006d00001107983 */ /* 0x001f280000300800 */
[----:B-1----:R-:W2:Y:S04]  /*19030*/  LDL.LU R0, [R1+0x2328] ;  /* 0x0023280001007983 */ /* 0x002ea80000300800 */
[----:B------:R-:W4:Y:S04]  /*19040*/  LDL.LU R3, [R1+0x6d4] ;  /* 0x0006d40001037983 */ /* 0x000f280000300800 */
[----:B--2---:R0:W-:Y:S04]  /*19050*/  STS.U8 [R0+UR5+0x400], R24 ;  /* 0x0004001800007988 */ /* 0x0041e80008000005 */
[----:B---3--:R1:W-:Y:S04]  /*19060*/  STS.U8 [R0+UR5+0x440], R7 ;  /* 0x0004400700007988 */ /* 0x0083e80008000005 */
[----:B----4-:R2:W-:Y:S04]  /*19070*/  STS.U8 [R0+UR5+0x480], R6 ;  /* 0x0004800600007988 */ /* 0x0105e80008000005 */
[----:B------:R3:W-:Y:S04]  /*19080*/  STS.U8 [R0+UR5+0x4c0], R5 ;  /* 0x0004c00500007988 */ /* 0x0007e80008000005 */
[----:B------:R4:W-:Y:S04]  /*19090*/  STS.U8 [R0+UR5+0xc40], R4 ;  /* 0x000c400400007988 */ /* 0x0009e80008000005 */
[----:B0-----:R-:W4:Y:S04]  /*190a0*/  LDL.LU R24, [R1+0x2324] ;  /* 0x0023240001187983 */ /* 0x001f280000300800 */
[----:B-1----:R-:W4:Y:S04]  /*190b0*/  LDL.LU R7, [R1+0x2320] ;  /* 0x0023200001077983 */ /* 0x002f280000300800 */
[----:B--2---:R-:W2:Y:S04]  /*190c0*/  LDL.LU R6, [R1+0x231c] ;  /* 0x00231c0001067983 */ /* 0x004ea80000300800 */
[----:B---3--:R-:W3:Y:S04]  /*190d0*/  LDL.LU R5, [R1+0x2318] ;  /* 0x0023180001057983 */ /* 0x008ee80000300800 */
[----:B----4-:R-:W4:Y:S04]  /*190e0*/  LDL.LU R4, [R1+0x2314] ;  /* 0x0023140001047983 */ /* 0x010f280000300800 */
        /* <DEDUP_REMOVED lines=23> */
[----:B----4-:R0:W-:Y:S04]  /*19260*/  STS.U8 [R0+UR5+0x3c40], R4 ;  /* 0x003c400400007988 */ /* 0x0101e80008000005 */
[----:B------:R-:W-:Y:S04]  /*19270*/  STL [R1+0x22c4], R4 ;  /* 0x0022c40401007387 */ /* 0x000fe80000100800 */
[----:B0-----:R-:W4:Y:S04]  /*19280*/  LDL.LU R0, [R1+0x744] ;  /* 0x0007440001007983 */ /* 0x001f280000300800 */
[----:B----4-:R0:W-:Y:S04]  /*19290*/  STL [R1+0x230c], R0 ;  /* 0x00230c0001007387 */ /* 0x0101e80000100800 */
[----:B0-----:R-:W4:Y:S01]  /*192a0*/  LDL.LU R0, [R1+0x748] ;  /* 0x0007480001007983 */ /* 0x001f220000300800 */
[----:B------:R-:W-:-:S02]  /*192b0*/  LOP3.LUT R2, R24, 0x3f, RZ, 0xc0, !PT ;  /* 0x0000003f18027812 */ /* 0x000fc400078ec0ff */
[----:B------:R-:W-:Y:S01]  /*192c0*/  LOP3.LUT R24, R24, 0x3f, RZ, 0xc0, !PT ;  /* 0x0000003f18187812 */ /* 0x000fe200078ec0ff */
[----:B----4-:R0:W-:Y:S04]  /*192d0*/  STL [R1+0x2310], R0 ;  /* 0x0023100001007387 */ /* 0x0101e80000100800 */
        /* <DEDUP_REMOVED lines=24> */
[----:B---3--:R-:W-:Y:S04]  /*19460*/  STS.U8 [R0+UR5+0x3c00], R5 ;  /* 0x003c000500007988 */ /* 0x008fe80008000005 */
[----:B------:R0:W-:Y:S04]  /*19470*/  STL [R1+0x22c8], R5 ;  /* 0x0022c80501007387 */ /* 0x0001e80000100800 */
[----:B--2---:R-:W-:Y:S04]  /*19480*/  STS.U8 [R0+UR5+0x3cc0], R6 ;  /* 0x003cc00600007988 */ /* 0x004fe80008000005 */
[----:B------:R-:W-:Y:S04]  /*19490*/  STS.U8 [R0+UR5+0x3c80], R7 ;  /* 0x003c800700007988 */ /* 0x000fe80008000005 */
[----:B0-----:R-:W2:Y:S04]  /*194a0*/  LDL.LU R5, [R1+0x648] ;  /* 0x0006480001057983 */ /* 0x001ea80000300800 */
[----:B------:R0:W-:Y:S04]  /*194b0*/  STL [R1+0x22cc], R6 ;  /* 0x0022cc0601007387 */ /* 0x0001e80000100800 */
[----:B0-----:R-:W3:Y:S04]  /*194c0*/  LDL.LU R6, [R1+0x6bc] ;  /* 0x0006bc0001067983 */ /* 0x001ee80000300800 */
[----:B------:R-:W4:Y:S01]  /*194d0*/  LDL.LU R0, [R1+0x2310] ;  /* 0x0023100001007983 */ /* 0x000f220000300800 */
[----:B------:R-:W-:-:S03]  /*194e0*/  LOP3.LUT R19, R2, 0x28, RZ, 0x3c, !PT ;  /* 0x0000002802137812 */ /* 0x000fc600078e3cff */
[----:B------:R0:W-:Y:S04]  /*194f0*/  STL [R1+0x22d0], R7 ;  /* 0x0022d00701007387 */ /* 0x0001e80000100800 */
[----:B0-----:R-:W2:Y:S04]  /*19500*/  LDL.LU R7, [R1+0x6c0] ;  /* 0x0006c00001077983 */ /* 0x001ea80000300800 */
[----:B----4-:R0:W-:Y:S04]  /*19510*/  STS.U8 [R19+UR5+0x500], R0 ;  /* 0x0005000013007988 */ /* 0x0101e80008000005 */
[----:B0-----:R-:W4:Y:S04]  /*19520*/  LDL.LU R0, [R1+0x230c] ;  /* 0x00230c0001007983 */ /* 0x001f280000300800 */
[----:B----4-:R0:W-:Y:S04]  /*19530*/  STS.U8 [R19+UR5+0x540], R0 ;  /* 0x0005400013007988 */ /* 0x0101e80008000005 */
[----:B------:R1:W-:Y:S04]  /*19540*/  STS.U8 [R19+UR5+0x580], R11 ;  /* 0x0005800b13007988 */ /* 0x0003e80008000005 */
[----:B------:R4:W-:Y:S04]  /*19550*/  STS.U8 [R19+UR5+0x5c0], R10 ;  /* 0x0005c00a13007988 */ /* 0x0009e80008000005 */
[----:B------:R3:W-:Y:S04]  /*19560*/  STS.U8 [R19+UR5+0xd40], R9 ;  /* 0x000d400913007988 */ /* 0x0007e80008000005 */
[----:B------:R2:W-:Y:S04]  /*19570*/  STS.U8 [R19+UR5+0xd00], R8 ;  /* 0x000d000813007988 */ /* 0x0005e80008000005 */
[----:B0-----:R-:W2:Y:S04]  /*19580*/  LDL.LU R0, [R1+0x2308] ;  /* 0x0023080001007983 */ /* 0x001ea80000300800 */
[----:B-1----:R-:W2:Y:S04]  /*19590*/  LDL.LU R11, [R1+0x2304] ;  /* 0x00230400010b7983 */ /* 0x002ea80000300800 */
[----:B----4-:R-:W4:Y:S04]  /*195a0*/  LDL.LU R10, [R1+0x2300] ;  /* 0x00230000010a7983 */ /* 0x010f280000300800 */
[----:B---3--:R-:W3:Y:S04]  /*195b0*/  LDL.LU R9, [R1+0x22fc] ;  /* 0x0022fc0001097983 */ /* 0x008ee80000300800 */
[----:B--2---:R-:W2:Y:S04]  /*195c0*/  LDL.LU R8, [R1+0x22f8] ;  /* 0x0022f80001087983 */ /* 0x004ea80000300800 */
        /* <DEDUP_REMOVED lines=17> */
[----:B------:R1:W-:Y:S04]  /*196e0*/  STS.U8 [R19+UR5+0x2d80], R13 ;  /* 0x002d800d13007988 */ /* 0x0003e80008000005 */
[----:B------:R1:W-:Y:S04]  /*196f0*/  STS.U8 [R19+UR5+0x3500], R12 ;  /* 0x0035000c13007988 */ /* 0x0003e80008000005 */
[----:B0-----:R-:W4:Y:S04]  /*19700*/  LDL.LU R17, [R1+0x738] ;  /* 0x0007380001117983 */ /* 0x001f280000300800 */
        /* <DEDUP_REMOVED lines=9> */
[----:B------:R-:W-:Y:S04]  /*197a0*/  STS.U8 [R19+UR5+0x3540], R20 ;  /* 0x0035401413007988 */ /* 0x000fe80008000005 */
[----:B------:R-:W4:Y:S04]  /*197b0*/  LDL.LU R26, [R1+0x5b0] ;  /* 0x0005b000011a7983 */ /* 0x000f280000300800 */
[----:B------:R0:W-:Y:S04]  /*197c0*/  STS.U8 [R19+UR5+0x3580], R22 ;  /* 0x0035801613007988 */ /* 0x0001e80008000005 */
[----:B------:R-:W4:Y:S04]  /*197d0*/  LDL.LU R28, [R1+0x5ac] ;  /* 0x0005ac00011c7983 */ /* 0x000f280000300800 */
        /* <DEDUP_REMOVED lines=11> */
[----:B--2---:R-:W-:Y:S04]  /*19890*/  STS.U8 [R19+UR5+0x3d40], R8 ;  /* 0x003d400813007988 */ /* 0x004fe80008000005 */
[----:B------:R0:W-:Y:S04]  /*198a0*/  STL [R1+0x22d4], R8 ;  /* 0x0022d40801007387 */ /* 0x0001e80000100800 */
[----:B---3--:R-:W-:Y:S04]  /*198b0*/  STS.U8 [R19+UR5+0x3d00], R9 ;  /* 0x003d000913007988 */ /* 0x008fe80008000005 */
[----:B----4-:R-:W-:Y:S04]  /*198c0*/  STS.U8 [R19+UR5+0x3dc0], R10 ;  /* 0x003dc00a13007988 */ /* 0x010fe80008000005 */
[----:B------:R-:W-:Y:S04]  /*198d0*/  STS.U8 [R19+UR5+0x3d80], R11 ;  /* 0x003d800b13007988 */ /* 0x000fe80008000005 */
[----:B0-----:R-:W2:Y:S04]  /*198e0*/  LDL.LU R8, [R1+0x6b0] ;  /* 0x0006b00001087983 */ /* 0x001ea80000300800 */
[----:B------:R0:W-:Y:S04]  /*198f0*/  STL [R1+0x22d8], R9 ;  /* 0x0022d80901007387 */ /* 0x0001e80000100800 */
[----:B0-----:R-:W3:Y:S04]  /*19900*/  LDL.LU R9, [R1+0x6b4] ;  /* 0x0006b40001097983 */ /* 0x001ee80000300800 */
[----:B------:R0:W-:Y:S04]  /*19910*/  STL [R1+0x22dc], R10 ;  /* 0x0022dc0a01007387 */ /* 0x0001e80000100800 */
[----:B0-----:R-:W4:Y:S04]  /*19920*/  LDL.LU R10, [R1+0x6b8] ;  /* 0x0006b800010a7983 */ /* 0x001f280000300800 */
[----:B------:R-:W2:Y:S04]  /*19930*/  LDL.LU R19, [R1+0x22f4] ;  /* 0x0022f40001137983 */ /* 0x000ea80000300800 */
[----:B------:R0:W-:Y:S04]  /*19940*/  STL [R1+0x22e0], R11 ;  /* 0x0022e00b01007387 */ /* 0x0001e80000100800 */
[----:B0-----:R-:W3:Y:S01]  /*19950*/  LDL.LU R11, [R1+0x72c] ;  /* 0x00072c00010b7983 */ /* 0x001ee20000300800 */
[----:B------:R-:W-:-:S05]  /*19960*/  LOP3.LUT R2, R2, 0x30, RZ, 0x3c, !PT ;  /* 0x0000003002027812 */ /* 0x000fca00078e3cff */
[----:B------:R0:W-:Y:S04]  /*19970*/  STS.U8 [R2+UR5+0x600], R17 ;  /* 0x0006001102007988 */ /* 0x0001e80008000005 */
[----:B------:R1:W-:Y:S04]  /*19980*/  STS.U8 [R2+UR5+0x640], R13 ;  /* 0x0006400d02007988 */ /* 0x0003e80008000005 */
[----:B------:R1:W-:Y:S04]  /*19990*/  STS.U8 [R2+UR5+0x680], R12 ;  /* 0x0006800c02007988 */ /* 0x0003e80008000005 */
[----:B0-----:R-:W2:Y:S04]  /*199a0*/  LDL.LU R17, [R1+0x22f0] ;  /* 0x0022f00001117983 */ /* 0x001ea80000300800 */
[----:B-1----:R-:W2:Y:S04]  /*199b0*/  LDL.LU R13, [R1+0x22ec] ;  /* 0x0022ec00010d7983 */ /* 0x002ea80000300800 */
[----:B------:R-:W2:Y:S04]  /*199c0*/  LDL.LU R12, [R1+0x22e8] ;  /* 0x0022e800010c7983 */ /* 0x000ea80000300800 */
[----:B---3--:R-:W-:Y:S04]  /*199d0*/  STS.U8 [R2+UR5+0x6c0], R11 ;  /* 0x0006c00b02007988 */ /* 0x008fe80008000005 */
[----:B----4-:R-:W-:Y:S04]  /*199e0*/  STS.U8 [R2+UR5+0xe40], R10 ;  /* 0x000e400a02007988 */ /* 0x010fe80008000005 */
[----:B------:R-:W-:Y:S04]  /*199f0*/  STS.U8 [R2+UR5+0xe00], R9 ;  /* 0x000e000902007988 */ /* 0x000fe80008000005 */
[----:B--2---:R-:W-:Y:S04]  /*19a00*/  STS.U8 [R2+UR5+0xec0], R8 ;  /* 0x000ec00802007988 */ /* 0x004fe80008000005 */
        /* <DEDUP_REMOVED lines=11> */
[----:B0-----:R-:W2:Y:S04]  /*19ac0*/  LDL.LU R22, [R1+0x8] ;  /* 0x0000080001167983 */ /* 0x001ea80000300800 */
[----:B-1----:R-:W3:Y:S04]  /*19ad0*/  LDL.LU R24, [R1+0x4] ;  /* 0x0000040001187983 */ /* 0x002ee80000300800 */
[----:B------:R-:W4:Y:S04]  /*19ae0*/  LDL.LU R11, [R1+0x728] ;  /* 0x00072800010b7983 */ /* 0x000f280000300800 */
[----:B------:R0:W-:Y:S04]  /*19af0*/  STS.U8 [R2+UR5+0x2680], R14 ;  /* 0x0026800e02007988 */ /* 0x0001e80008000005 */
[----:B------:R1:W-:Y:S04]  /*19b00*/  STS.U8 [R2+UR5+0x26c0], R15 ;  /* 0x0026c00f02007988 */ /* 0x0003e80008000005 */
[----:B------:R-:W-:Y:S04]  /*19b10*/  STS.U8 [R2+UR5+0x2e40], R29 ;  /* 0x002e401d02007988 */ /* 0x000fe80008000005 */
[----:B------:R-:W-:Y:S04]  /*19b20*/  STS.U8 [R2+UR5+0x2e00], R27 ;  /* 0x002e001b02007988 */ /* 0x000fe80008000005 */
[----:B------:R-:W-:Y:S04]  /*19b30*/  STS.U8 [R2+UR5+0x2ec0], R25 ;  /* 0x002ec01902007988 */ /* 0x000fe80008000005 */
[----:B------:R-:W-:Y:S04]  /*19b40*/  STS.U8 [R2+UR5+0x2e80], R23 ;  /* 0x002e801702007988 */ /* 0x000fe80008000005 */
[----:B------:R-:W-:Y:S04]  /*19b50*/  STS.U8 [R2+UR5+0x3600], R21 ;  /* 0x0036001502007988 */ /* 0x000fe80008000005 */
[----:B------:R-:W-:Y:S04]  /*19b60*/  STS.U8 [R2+UR5+0x3640], R20 ;  /* 0x0036401402007988 */ /* 0x000fe80008000005 */
[----:B----4-:R4:W-:Y:S04]  /*19b70*/  STL [R1+0x22e4], R11 ;  /* 0x0022e40b01007387 */ /* 0x0109e80000100800 */
        /* <DEDUP_REMOVED lines=11> */
[----:B0-----:R-:W3:Y:S04]  /*19c30*/  LDL.LU R14, [R1+0x5a8] ;  /* 0x0005a800010e7983 */ /* 0x001ee80000300800 */
[----:B-1----:R-:W3:Y:S01]  /*19c40*/  LDL.LU R15, [R1+0x5a4] ;  /* 0x0005a400010f7983 */ /* 0x002ee20000300800 */
[----:B----4-:R-:W-:-:S03]  /*19c50*/  LOP3.LUT R11, R0, 0x30, RZ, 0x3c, !PT ;  /* 0x00000030000b7812 */ /* 0x010fc600078e3cff */
[----:B------:R-:W4:Y:S04]  /*19c60*/  LDL.LU R29, [R1+0x5a0] ;  /* 0x0005a000011d7983 */ /* 0x000f280000300800 */
[----:B------:R-:W4:Y:S04]  /*19c70*/  LDL.LU R27, [R1+0x59c] ;  /* 0x00059c00011b7983 */ /* 0x000f280000300800 */
[----:B------:R-:W4:Y:S04]  /*19c80*/  LDL.LU R25, [R1+0x528] ;  /* 0x0005280001197983 */ /* 0x000f280000300800 */
[----:B------:R-:W4:Y:S04]  /*19c90*/  LDL.LU R3, [R1+0x524] ;  /* 0x0005240001037983 */ /* 0x000f280000300800 */
[----:B------:R-:W4:Y:S04]  /*19ca0*/  LDL.LU R2, [R1+0x520] ;  /* 0x0005200001027983 */ /* 0x000f280000300800 */
[----:B--2---:R0:W-:Y:S04]  /*19cb0*/  STS.U8 [R11+UR5+0x3680], R22 ;  /* 0x003680160b007988 */ /* 0x0041e80008000005 */
[----:B---3--:R1:W-:Y:S04]  /*19cc0*/  STS.U8 [R11+UR5+0x36c0], R24 ;  /* 0x0036c0180b007988 */ /* 0x0083e80008000005 */
[----:B------:R-:W2:Y:S04]  /*19cd0*/  LDL.LU R23, [R1+0x51c] ;  /* 0x00051c0001177983 */ /* 0x000ea80000300800 */
[----:B------:R-:W3:Y:S04]  /*19ce0*/  LDL.LU R21, [R1+0x488] ;  /* 0x0004880001157983 */ /* 0x000ee80000300800 */
[----:B------:R-:W-:Y:S04]  /*19cf0*/  STS.U8 [R11+UR5+0x3e40], R12 ;  /* 0x003e400c0b007988 */ /* 0x000fe80008000005 */
[----:B------:R-:W3:Y:S04]  /*19d00*/  LDL.LU R20, [R1+0x324] ;  /* 0x0003240001147983 */ /* 0x000ee80000300800 */
[----:B------:R-:W-:Y:S04]  /*19d10*/  STS.U8 [R11+UR5+0x3e00], R13 ;  /* 0x003e000d0b007988 */ /* 0x000fe80008000005 */
[----:B------:R-:W-:Y:S04]  /*19d20*/  STS.U8 [R11+UR5+0x3ec0], R17 ;  /* 0x003ec0110b007988 */ /* 0x000fe80008000005 */
[----:B------:R1:W-:Y:S04]  /*19d30*/  STS.U8 [R11+UR5+0x3e80], R19 ;  /* 0x003e80130b007988 */ /* 0x0003e80008000005 */
[----:B0-----:R-:W3:Y:S04]  /*19d40*/  LDL.LU R22, [R1+0x320] ;  /* 0x0003200001167983 */ /* 0x001ee80000300800 */
[----:B-1----:R-:W3:Y:S04]  /*19d50*/  LDL.LU R24, [R1+0x44] ;  /* 0x0000440001187983 */ /* 0x002ee80000300800 */
[----:B------:R-:W4:Y:S01]  /*19d60*/  LDL.LU R11, [R1+0x22e4] ;  /* 0x0022e400010b7983 */ /* 0x000f220000300800 */
[----:B------:R-:W-:-:S05]  /*19d70*/  LOP3.LUT R0, R0, 0x38, RZ, 0x3c, !PT ;  /* 0x0000003800007812 */ /* 0x000fca00078e3cff */
[----:B----4-:R0:W-:Y:S04]  /*19d80*/  STS.U8 [R0+UR5+0x700], R11 ;  /* 0x0007000b00007988 */ /* 0x0101e80008000005 */
[----:B------:R1:W-:Y:S04]  /*19d90*/  STS.U8 [R0+UR5+0x740], R10 ;  /* 0x0007400a00007988 */ /* 0x0003e80008000005 */
[----:B------:R4:W-:Y:S04]  /*19da0*/  STS.U8 [R0+UR5+0x780], R9 ;  /* 0x0007800900007988 */ /* 0x0009e80008000005 */
[----:B------:R2:W-:Y:S04]  /*19db0*/  STS.U8 [R0+UR5+0x7c0], R8 ;  /* 0x0007c00800007988 */ /* 0x0005e80008000005 */
[----:B------:R3:W-:Y:S04]  /*19dc0*/  STS.U8 [R0+UR5+0xf40], R7 ;  /* 0x000f400700007988 */ /* 0x0007e80008000005 */
[----:B------:R3:W-:Y:S04]  /*19dd0*/  STS.U8 [R0+UR5+0xf00], R6 ;  /* 0x000f000600007988 */ /* 0x0007e80008000005 */
[----:B------:R3:W-:Y:S04]  /*19de0*/  STS.U8 [R0+UR5+0xfc0], R5 ;  /* 0x000fc00500007988 */ /* 0x0007e80008000005 */
[----:B0-----:R-:W3:Y:S04]  /*19df0*/  LDL.LU R11, [R1+0x22e0] ;  /* 0x0022e000010b7983 */ /* 0x001ee80000300800 */
[----:B-1----:R-:W3:Y:S04]  /*19e00*/  LDL.LU R10, [R1+0x22dc] ;  /* 0x0022dc00010a7983 */ /* 0x002ee80000300800 */
[----:B----4-:R-:W4:Y:S04]  /*19e10*/  LDL.LU R9, [R1+0x22d8] ;  /* 0x0022d80001097983 */ /* 0x010f280000300800 */
[----:B--2---:R-:W2:Y:S04]  /*19e20*/  LDL.LU R8, [R1+0x22d4] ;  /* 0x0022d40001087983 */ /* 0x004ea80000300800 */
[----:B---3--:R-:W3:Y:S04]  /*19e30*/  LDL.LU R7, [R1+0x22d0] ;  /* 0x0022d00001077983 */ /* 0x008ee80000300800 */
[----:B------:R-:W2:Y:S04]  /*19e40*/  LDL.LU R6, [R1+0x22cc] ;  /* 0x0022cc0001067983 */ /* 0x000ea80000300800 */
[----:B------:R0:W-:Y:S04]  /*19e50*/  STS.U8 [R0+UR5+0xf80], R4 ;  /* 0x000f800400007988 */ /* 0x0001e80008000005 */
[----:B------:R-:W4:Y:S04]  /*19e60*/  LDL.LU R5, [R1+0x22c8] ;  /* 0x0022c80001057983 */ /* 0x000f280000300800 */
[----:B------:R1:W-:Y:S04]  /*19e70*/  STS.U8 [R0+UR5+0x1700], R16 ;  /* 0x0017001000007988 */ /* 0x0003e80008000005 */
[----:B------:R1:W-:Y:S04]  /*19e80*/  STS.U8 [R0+UR5+0x1740], R18 ;  /* 0x0017401200007988 */ /* 0x0003e80008000005 */
[----:B------:R1:W-:Y:S04]  /*19e90*/  STS.U8 [R0+UR5+0x1780], R26 ;  /* 0x0017801a00007988 */ /* 0x0003e80008000005 */
[----:B------:R1:W-:Y:S04]  /*19ea0*/  STS.U8 [R0+UR5+0x17c0], R28 ;  /* 0x0017c01c00007988 */ /* 0x0003e80008000005 */
[----:B------:R1:W-:Y:S04]  /*19eb0*/  STS.U8 [R0+UR5+0x1f40], R14 ;  /* 0x001f400e00007988 */ /* 0x0003e80008000005 */
[----:B0-----:R-:W2:Y:S04]  /*19ec0*/  LDL.LU R4, [R1+0x22c4] ;  /* 0x0022c40001047983 */ /* 0x001ea80000300800 */
[----:B-1----:R-:W2:Y:S04]  /*19ed0*/  LDL.LU R16, [R1+0x22c0] ;  /* 0x0022c00001107983 */ /* 0x002ea80000300800 */
[----:B------:R-:W2:Y:S04]  /*19ee0*/  LDL.LU R18, [R1+0x22bc] ;  /* 0x0022bc0001127983 */ /* 0x000ea80000300800 */
[----:B------:R0:W-:Y:S04]  /*19ef0*/  STS.U8 [R0+UR5+0x1f00], R15 ;  /* 0x001f000f00007988 */ /* 0x0001e80008000005 */
[----:B------:R-:W2:Y:S04]  /*19f00*/  LDL.LU R26, [R1+0x22b8] ;  /* 0x0022b800011a7983 */ /* 0x000ea80000300800 */
[----:B------:R-:W2:Y:S04]  /*19f10*/  LDL.LU R28, [R1+0x22b4] ;  /* 0x0022b400011c7983 */ /* 0x000ea80000300800 */
[----:B------:R-:W3:Y:S04]  /*19f20*/  LDL.LU R14, [R1+0x22b0] ;  /* 0x0022b000010e7983 */ /* 0x000ee80000300800 */
[----:B------:R1:W-:Y:S04]  /*19f30*/  STS.U8 [R0+UR5+0x1fc0], R29 ;  /* 0x001fc01d00007988 */ /* 0x0003e80008000005 */
[----:B------:R1:W-:Y:S04]  /*19f40*/  STS.U8 [R0+UR5+0x1f80], R27 ;  /* 0x001f801b00007988 */ /* 0x0003e80008000005 */
[----:B------:R1:W-:Y:S04]  /*19f50*/  STS.U8 [R0+UR5+0x2700], R25 ;  /* 0x0027001900007988 */ /* 0x0003e80008000005 */
[----:B------:R1:W-:Y:S04]  /*19f60*/  STS.U8 [R0+UR5+0x2740], R3 ;  /* 0x0027400300007988 */ /* 0x0003e80008000005 */
[----:B0-----:R-:W4:Y:S04]  /*19f70*/  LDL.LU R15, [R1+0x22ac] ;  /* 0x0022ac00010f7983 */ /* 0x001f280000300800 */
[----:B------:R0:W-:Y:S04]  /*19f80*/  STS.U8 [R0+UR5+0x2780], R2 ;  /* 0x0027800200007988 */ /* 0x0001e80008000005 */
[----:B-1----:R-:W2:Y:S04]  /*19f90*/  LDL.LU R29, [R1+0x22a8] ;  /* 0x0022a800011d7983 */ /* 0x002ea80000300800 */
[----:B------:R-:W4:Y:S04]  /*19fa0*/  LDL.LU R27, [R1+0x22a4] ;  /* 0x0022a400011b7983 */ /* 0x000f280000300800 */
[----:B------:R1:W-:Y:S04]  /*19fb0*/  STS.U8 [R0+UR5+0x27c0], R23 ;  /* 0x0027c01700007988 */ /* 0x0003e80008000005 */
[----:B------:R-:W2:Y:S04]  /*19fc0*/  LDL.LU R25, [R1+0x22a0] ;  /* 0x0022a00001197983 */ /* 0x000ea80000300800 */
[----:B------:R-:W4:Y:S04]  /*19fd0*/  LDL R3, [R1+0x12c4] ;  /* 0x0012c40001037983 */ /* 0x000f280000100800 */
[----:B------:R1:W-:Y:S04]  /*19fe0*/  STS.U8 [R0+UR5+0x2f40], R21 ;  /* 0x002f401500007988 */ /* 0x0003e80008000005 */
[----:B------:R1:W-:Y:S04]  /*19ff0*/  STS.U8 [R0+UR5+0x2f00], R20 ;  /* 0x002f001400007988 */ /* 0x0003e80008000005 */
[----:B0-----:R-:W4:Y:S04]  /*1a000*/  LDL R2, [R1+0x12cc] ;  /* 0x0012cc0001027983 */ /* 0x001f280000100800 */
[----:B-1----:R-:W2:Y:S04]  /*1a010*/  LDL.LU R23, [R1+0x229c] ;  /* 0x00229c0001177983 */ /* 0x002ea80000300800 */
[----:B------:R0:W-:Y:S04]  /*1a020*/  STS.U8 [R0+UR5+0x2fc0], R22 ;  /* 0x002fc01600007988 */ /* 0x0001e80008000005 */
[----:B------:R1:W-:Y:S04]  /*1a030*/  STS.U8 [R0+UR5+0x2f80], R24 ;  /* 0x002f801800007988 */ /* 0x0003e80008000005 */
[----:B------:R-:W4:Y:S04]  /*1a040*/  LDL.LU R21, [R1+0x2298] ;  /* 0x0022980001157983 */ /* 0x000f280000300800 */
[----:B------:R-:W2:Y:S04]  /*1a050*/  LDL.LU R20, [R1+0x2294] ;  /* 0x0022940001147983 */ /* 0x000ea80000300800 */
[----:B0-----:R-:W4:Y:S04]  /*1a060*/  LDL.LU R22, [R1+0x2290] ;  /* 0x0022900001167983 */ /* 0x001f280000300800 */
[----:B-1----:R-:W2:Y:S01]  /*1a070*/  LDL.LU R24, [R1+0x228c] ;  /* 0x00228c0001187983 */ /* 0x002ea20000300800 */
[----:B---3--:R-:W-:-:S03]  /*1a080*/  PRMT R14, RZ, 0x7610, R14 ;  /* 0x00007610ff0e7816 */ /* 0x008fc6000000000e */
[----:B--2---:R-:W-:Y:S04]  /*1a090*/  STS.U8 [R0+UR5+0x3700], R24 ;  /* 0x0037001800007988 */ /* 0x004fe80008000005 */
[----:B----4-:R-:W-:Y:S04]  /*1a0a0*/  STS.U8 [R0+UR5+0x3740], R22 ;  /* 0x0037401600007988 */ /* 0x010fe80008000005 */
[----:B------:R-:W-:Y:S04]  /*1a0b0*/  STS.U8 [R0+UR5+0x3780], R20 ;  /* 0x0037801400007988 */ /* 0x000fe80008000005 */
[----:B------:R-:W-:Y:S04]  /*1a0c0*/  STS.U8 [R0+UR5+0x37c0], R21 ;  /* 0x0037c01500007988 */ /* 0x000fe80008000005 */
[----:B------:R-:W-:Y:S04]  /*1a0d0*/  STS.U8 [R0+UR5+0x3f40], R23 ;  /* 0x003f401700007988 */ /* 0x000fe80008000005 */
[----:B------:R-:W-:Y:S04]  /*1a0e0*/  STS.U8 [R0+UR5+0x3f00], R25 ;  /* 0x003f001900007988 */ /* 0x000fe80008000005 */
[----:B------:R-:W-:Y:S04]  /*1a0f0*/  STS.U8 [R0+UR5+0x3fc0], R27 ;  /* 0x003fc01b00007988 */ /* 0x000fe80008000005 */
[----:B------:R0:W-:Y:S01]  /*1a100*/  STS.U8 [R0+UR5+0x3f80], R29 ;  /* 0x003f801d00007988 */ /* 0x0001e20008000005 */
[----:B------:R-:W-:Y:S06]  /*1a110*/  BAR.SYNC.DEFER_BLOCKING 0x0 ;  /* 0x0000000000007b1d */ /* 0x000fec0000010000 */
[----:B0-----:R-:W2:Y:S04]  /*1a120*/  LDL.LU R0, [R1+0x2288] ;  /* 0x0022880001007983 */ /* 0x001ea80000300800 */
[----:B------:R-:W3:Y:S04]  /*1a130*/  @!P0 LDG.E.U8 R14, desc[UR32][R2.64] ;  /* 0x00000020020e8981 */ /* 0x000ee8000c1e1100 */
[----:B---3--:R0:W-:Y:S04]  /*1a140*/  STL [R1+0x48c], R14 ;  /* 0x00048c0e01007387 */ /* 0x0081e80000100800 */
[----:B0-----:R-:W3:Y:S04]  /*1a150*/  LDL.LU R14, [R1+0x2284] ;  /* 0x00228400010e7983 */ /* 0x001ee80000300800 */
[----:B------:R-:W4:Y:S04]  /*1a160*/  LDL R2, [R1+0x908] ;  /* 0x0009080001027983 */ /* 0x000f280000100800 */
[----:B------:R-:W4:Y:S01]  /*1a170*/  LDL R3, [R1+0x1104] ;  /* 0x0011040001037983 */ /* 0x000f220000100800 */
[----:B--2---:R-:W-:-:S02]  /*1a180*/  PRMT R0, RZ, 0x7610, R0 ;  /* 0x00007610ff007816 */ /* 0x004fc40000000000 */
[----:B----4-:R-:W-:-:S04]  /*1a190*/  @!P0 LOP3.LUT R3, R3, R2, RZ, 0x3c, !PT ;  /* 0x0000000203038212 */ /* 0x010fc800078e3cff */
[----:B------:R-:W-:-:S04]  /*1a1a0*/  @!P0 LOP3.LUT R2, R3, R2, RZ, 0x3c, !PT ;  /* 0x0000000203028212 */ /* 0x000fc800078e3cff */
[----:B------:R-:W-:-:S05]  /*1a1b0*/  @!P0 LOP3.LUT R3, R3, R2, RZ, 0x3c, !PT ;  /* 0x0000000203038212 */ /* 0x000fca00078e3cff */
[----:B------:R-:W2:Y:S04]  /*1a1c0*/  @!P0 LDG.E.U8 R0, desc[UR32][R2.64] ;  /* 0x0000002002008981 */ /* 0x000ea8000c1e1100 */
[----:B--2---:R0:W-:Y:S04]  /*1a1d0*/  STL [R1+0x494], R0 ;  /* 0x0004940001007387 */ /* 0x0041e80000100800 */
[----:B0-----:R-:W2:Y:S04]  /*1a1e0*/  LDL.LU R0, [R1+0x2280] ;  /* 0x0022800001007983 */ /* 0x001ea80000300800 */
[----:B------:R-:W4:Y:S04]  /*1a1f0*/  LDL R2, [R1+0x1100] ;  /* 0x0011000001027983 */ /* 0x000f280000100800 */
[----:B------:R-:W4:Y:S01]  /*1a200*/  LDL R3, [R1+0x1208] ;  /* 0x0012080001037983 */ /* 0x000f220000100800 */
[----:B------:R-:W-:-:S02]  /*1a210*/  PRMT R15, RZ, 0x7610, R15 ;  /* 0x00007610ff0f7816 */ /* 0x000fc4000000000f */
[----:B----4-:R-:W-:-:S04]  /*1a220*/  @!P0 LOP3.LUT R3, R3, R2, RZ, 0x3c, !PT ;  /* 0x0000000203038212 */ /* 0x010fc800078e3cff */
[----:B------:R-:W-:-:S04]  /*1a230*/  @!P0 LOP3.LUT R2, R3, R2, RZ, 0x3c, !PT ;  /* 0x0000000203028212 */ /* 0x000fc800078e3cff */
[----:B------:R-:W-:-:S05]  /*1a240*/  @!P0 LOP3.LUT R3, R3, R2, RZ, 0x3c, !PT ;  /* 0x0000000203038212 */ /* 0x000fca00078e3cff */
[----:B------:R-:W4:Y:S04]  /*1a250*/  @!P0 LDG.E.U8 R15, desc[UR32][R2.64] ;  /* 0x00000020020f8981 */ /* 0x000f28000c1e1100 */
[----:B----4-:R0:W-:Y:S04]  /*1a260*/  STL [R1+0x490], R15 ;  /* 0x0004900f01007387 */ /* 0x0101e80000100800 */
[----:B0-----:R-:W4:Y:S04]  /*1a270*/  LDL.LU R15, [R1+0x227c] ;  /* 0x00227c00010f7983 */ /* 0x001f280000300800 */
[----:B------:R-:W3:Y:S04]  /*1a280*/  LDL R2, [R1+0x10fc] ;  /* 0x0010fc0001027983 */ /* 0x000ee80000100800 */
[----:B------:R-:W3:Y:S01]  /*1a290*/  LDL R3, [R1+0x1204] ;  /* 0x0012040001037983 */ /* 0x000ee20000100800 */
[----:B--2---:R-:W-:-:S02]  /*1a2a0*/  PRMT R0, RZ, 0x7610, R0 ;  /* 0x00007610ff007816 */ /* 0x004fc40000000000 */
[----:B---3--:R-:W-:-:S04]  /*1a2b0*/  @!P0 LOP3.LUT R3, R3, R2, RZ, 0x3c, !PT ;  /* 0x0000000203038212 */ /* 0x008fc800078e3cff */
[----:B------:R-:W-:-:S04]  /*1a2c0*/  @!P0 LOP3.LUT R2, R3, R2, RZ, 0x3c, !PT ;  /* 0x0000000203028212 */ /* 0x000fc800078e3cff */
[----:B------:R-:W-:-:S05]  /*1a2d0*/  @!P0 LOP3.LUT R3, R3, R2, RZ, 0x3c, !PT ;  /* 0x0000000203038212 */ /* 0x000fca00078e3cff */
[----:B------:R-:W2:Y:S04]  /*1a2e0*/  @!P0 LDG.E.U8 R0, desc[UR32][R2.64] ;  /* 0x0000002002008981 */ /* 0x000ea8000c1e1100 */
[----:B--2---:R0:W-:Y:S04]  /*1a2f0*/  STL [R1+0x488], R0 ;  /* 0x0004880001007387 */ /* 0x0041e80000100800 */
[----:B0-----:R-:W2:Y:S04]  /*1a300*/  LDL.LU R0, [R1+0x2278] ;  /* 0x0022780001007983 */ /* 0x001ea80000300800 */
[----:B------:R-:W3:Y:S04]  /*1a310*/  LDL R2, [R1+0x10f8] ;  /* 0x0010f80001027983 */ /* 0x000ee80000100800 */
[----:B------:R-:W3:Y:S01]  /*1a320*/  LDL R3, [R1+0x1200] ;  /* 0x0012000001037983 */ /* 0x000ee20000100800 */
[----:B----4-:R-:W-:-:S02]  /*1a330*/  PRMT R15, RZ, 0x7610, R15 ;  /* 0x00007610ff0f7816 */ /* 0x010fc4000000000f */
[----:B---3--:R-:W-:-:S04]  /*1a340*/  @!P0 LOP3.LUT R3, R3, R2, RZ, 0x3c, !PT ;  /* 0x0000000203038212 */ /* 0x008fc800078e3cff */
[----:B------:R-:W-:-:S04]  /*1a350*/  @!P0 LOP3.LUT R2, R3, R2, RZ, 0x3c, !PT ;  /* 0x0000000203028212 */ /* 0x000fc800078e3cff */
[----:B------:R-:W-:-:S05]  /*1a360*/  @!P0 LOP3.LUT R3, R3, R2, RZ, 0x3c, !PT ;  /* 0x0000000203038212 */ /* 0x000fca00078e3cff */
        /* <DEDUP_REMOVED lines=14> */
[----:B---3--:R-:W-:-:S02]  /*1a450*/  PRMT R15, RZ, 0x7610, R15 ;  /* 0x00007610ff0f7816 */ /* 0x008fc4000000000f */
[----:B----4-:R-:W-:-:S04]  /*1a460*/  @!P0 LOP3.LUT R3, R3, R2, RZ, 0x3c, !PT ;  /* 0x0000000203038212 */ /* 0x010fc800078e3cff */
        /* <DEDUP_REMOVED lines=92> */
[----:B------:R0:W4:Y:S04]  /*1aa30*/  @!P0 LDG.E.U8 R12, desc[UR32][R2.64] ;  /* 0x00000020020c8981 */ /* 0x000128000c1e1100 */
[----:B------:R-:W0:Y:S04]  /*1aa40*/  LDL R2, [R1+0x11a4] ;  /* 0x0011a40001027983 */ /* 0x000e280000100800 */
[----:B------:R-:W0:Y:S01]  /*1aa50*/  LDL R3, [R1+0x11a8] ;  /* 0x0011a80001037983 */ /* 0x000e220000100800 */
[----:B--2---:R-:W-:Y:S02]  /*1aa60*/  PRMT R0, RZ, 0x7610, R0 ;  /* 0x00007610ff007816 */ /* 0x004fe40000000000 */
[----:B0-----:R-:W-:-:S04]  /*1aa70*/  @!P0 LOP3.LUT R3, R3, R2, RZ, 0x3c, !PT ;  /* 0x0000000203038212 */ /* 0x001fc800078e3cff */
[----:B------:R-:W-:-:S04]  /*1aa80*/  @!P0 LOP3.LUT R2, R3, R2, RZ, 0x3c, !PT ;  /* 0x0000000203028212 */ /* 0x000fc800078e3cff */
[----:B------:R-:W-:-:S05]  /*1aa90*/  @!P0 LOP3.LUT R3, R3, R2, RZ, 0x3c, !PT ;  /* 0x0000000203038212 */ /* 0x000fca00078e3cff */
[----:B------:R-:W2:Y:S04]  /*1aaa0*/  @!P0 LDG.E.U8 R0, desc[UR32][R2.64] ;  /* 0x0000002002008981 */ /* 0x000ea8000c1e1100 */
[----:B----4-:R0:W-:Y:S04]  /*1aab0*/  STL [R1+0xd4], R12 ;  /* 0x0000d40c01007387 */ /* 0x0101e80000100800 */
[----:B0-----:R-:W4:Y:S04]  /*1aac0*/  LDL R12, [R1+0x1180] ;  /* 0x00118000010c7983 */ /* 0x001f280000100800 */
        /* <DEDUP_REMOVED lines=38> */
[----:B------:R-:W4:Y:S01]  /*1ad30*/  LDL R3, [R1+0x117c] ;  /* 0x00117c0001037983 */ /* 0x000f220000100800 */
[----:B---3--:R-:W-:Y:S01]  /*1ad40*/  PRMT R15, RZ, 0x7610, R15 ;  /* 0x00007610ff0f7816 */ /* 0x008fe2000000000f */
[----:B------:R-:W-:-:S02]  /*1ad50*/  @!P0 IMAD.MOV.U32 R2, RZ, RZ, R12 ;  /* 0x000000ffff028224 */ /* 0x000fc400078e000c */
[----:B------:R-:W3:Y:S04]  /*1ad60*/  LDL R12, [R1+0x1158] ;  /* 0x00115800010c7983 */ /* 0x000ee80000100800 */
[----:B----4-:R-:W4:Y:S04]  /*1ad70*/  @!P0 LDG.E.U8 R15, desc[UR32][R2.64] ;  /* 0x00000020020f8981 */ /* 0x010f28000c1e1100 */
        /* <DEDUP_REMOVED lines=26> */
[----:B------:R-:W2:Y:S01]  /*1af20*/  @!P0 LDG.E.U8 R0, desc[UR32][R2.64] ;  /* 0x0000002002008981 */ /* 0x000ea2000c1e1100 */
[----:B------:R-:W-:-:S03]  /*1af30*/  PRMT R13, RZ, 0x7610, R13 ;  /* 0x00007610ff0d7816 */ /* 0x000fc6000000000d */
[----:B--2---:R0:W-:Y:S04]  /*1af40*/  STL [R1+0x30], R0 ;  /* 0x0000300001007387 */ /* 0x0041e80000100800 */
[----:B0-----:R-:W2:Y:S04]  /*1af50*/  LDL.LU R0, [R1+0x2228] ;  /* 0x0022280001007983 */ /* 0x001ea80000300800 */
[----:B------:R-:W4:Y:S01]  /*1af60*/  LDL R3, [R1+0x115c] ;  /* 0x00115c0001037983 */ /* 0x000f220000100800 */
[----:B------:R-:W-:Y:S01]  /*1af70*/  @!P0 IMAD.MOV.U32 R2, RZ, RZ, R14 ;  /* 0x000000ffff028224 */ /* 0x000fe200078e000e */
[----:B------:R-:W-:-:S02]  /*1af80*/  PRMT R7, RZ, 0x7610, R7 ;  /* 0x00007610ff077816 */ /* 0x000fc40000000007 */
[----:B------:R-:W3:Y:S04]  /*1af90*/  LDL R14, [R1+0x1134] ;  /* 0x00113400010e7983 */ /* 0x000ee80000100800 */
[----:B----4-:R0:W4:Y:S04]  /*1afa0*/  @!P0 LDG.E.U8 R13, desc[UR32][R2.64] ;  /* 0x00000020020d8981 */ /* 0x010128000c1e1100 */
[----:B------:R-:W3:Y:S01]  /*1afb0*/  LDL R3, [R1+0x1154] ;  /* 0x0011540001037983 */ /* 0x000ee20000100800 */
[----:B0-----:R-:W-:-:S03]  /*1afc0*/  @!P0 IMAD.MOV.U32 R2, RZ, RZ, R12 ;  /* 0x000000ffff028224 */ /* 0x001fc600078e000c */
[----:B----4-:R0:W-:Y:S01]  /*1afd0*/  STL [R1+0x2c], R13 ;  /* 0x00002c0d01007387 */ /* 0x0101e20000100800 */
[----:B--2---:R-:W-:-:S03]  /*1afe0*/  PRMT R0, RZ, 0x7610, R0 ;  /* 0x00007610ff007816 */ /* 0x004fc60000000000 */
[----:B------:R-:W2:Y:S04]  /*1aff0*/  LDL R12, [R1+0x112c] ;  /* 0x00112c00010c7983 */ /* 0x000ea80000100800 */
[----:B---3--:R1:W3:Y:S04]  /*1b000*/  @!P0 LDG.E.U8 R7, desc[UR32][R2.64] ;  /* 0x0000002002078981 */ /* 0x0082e8000c1e1100 */
[----:B0-----:R-:W4:Y:S04]  /*1b010*/  LDL R13, [R1+0x1138] ;  /* 0x00113800010d7983 */ /* 0x001f280000100800 */
[----:B------:R-:W1:Y:S04]  /*1b020*/  LDL R2, [R1+0x114c] ;  /* 0x00114c0001027983 */ /* 0x000e680000100800 */
[----:B------:R-:W1:Y:S02]  /*1b030*/  LDL R3, [R1+0x1150] ;  /* 0x0011500001037983 */ /* 0x000e640000100800 */
[----:B-1----:R-:W-:-:S04]  /*1b040*/  @!P0 LOP3.LUT R3, R3, R2, RZ, 0x3c, !PT ;  /* 0x0000000203038212 */ /* 0x002fc800078e3cff */
[----:B------:R-:W-:-:S04]  /*1b050*/  @!P0 LOP3.LUT R2, R3, R2, RZ, 0x3c, !PT ;  /* 0x0000000203028212 */ /* 0x000fc800078e3cff */
[----:B------:R-:W-:-:S05]  /*1b060*/  @!P0 LOP3.LUT R3, R3, R2, RZ, 0x3c, !PT ;  /* 0x0000000203038212 */ /* 0x000fca00078e3cff */
[----:B------:R-:W2:Y:S04]  /*1b070*/  @!P0 LDG.E.U8 R0, desc[UR32][R2.64] ;  /* 0x0000002002008981 */ /* 0x000ea8000c1e1100 */
[----:B---3--:R0:W-:Y:S04]  /*1b080*/  STL [R1+0x28], R7 ;  /* 0x0000280701007387 */ /* 0x0081e80000100800 */
[----:B0-----:R-:W3:Y:S04]  /*1b090*/  LDL R7, [R1+0x1130] ;  /* 0x0011300001077983 */ /* 0x001ee80000100800 */
        /* <DEDUP_REMOVED lines=12> */
[----:B------:R-:W-:-:S02]  /*1b160*/  PRMT R9, RZ, 0x7610, R9 ;  /* 0x00007610ff097816 */ /* 0x000fc40000000009 */
[----:B0-----:R-:W-:-:S04]  /*1b170*/  @!P0 LOP3.LUT R3, R3, R2, RZ, 0x3c, !PT ;  /* 0x0000000203038212 */ /* 0x001fc800078e3cff */
[----:B------:R-:W-:-:S04]  /*1b180*/  @!P0 LOP3.LUT R2, R3, R2, RZ, 0x3c, !PT ;  /* 0x0000000203028212 */ /* 0x000fc800078e3cff */
[----:B------:R-:W-:-:S05]  /*1b190*/  @!P0 LOP3.LUT R3, R3, R2, RZ, 0x3c, !PT ;  /* 0x0000000203038212 */ /* 0x000fca00078e3cff */
[----:B------:R0:W2:Y:S02]  /*1b1a0*/  @!P0 LDG.E.U8 R0, desc[UR32][R2.64] ;  /* 0x0000002002008981 */ /* 0x0000a4000c1e1100 */
[----:B0-----:R-:W-:Y:S02]  /*1b1b0*/  @!P0 IMAD.MOV.U32 R2, RZ, RZ, R13 ;  /* 0x000000ffff028224 */ /* 0x001fe400078e000d */
[----:B------:R-:W-:-:S05]  /*1b1c0*/  @!P0 IMAD.MOV.U32 R3, RZ, RZ, R14 ;  /* 0x000000ffff038224 */ /* 0x000fca00078e000e */
[----:B------:R3:W2:Y:S01]  /*1b1d0*/  @!P0 LDG.E.U8 R9, desc[UR32][R2.64] ;  /* 0x0000002002098981 */ /* 0x0006a2000c1e1100 */
[----:B------:R-:W-:-:S03]  /*1b1e0*/  PRMT R6, RZ, 0x7610, R6 ;  /* 0x00007610ff067816 */ /* 0x000fc60000000006 */
[----:B----4-:R0:W-:Y:S01]  /*1b1f0*/  STL [R1+0x20], R5 ;  /* 0x0000200501007387 */ /* 0x0101e20000100800 */
[----:B---3--:R-:W-:Y:S02]  /*1b200*/  @!P0 IMAD.MOV.U32 R2, RZ, RZ, R7 ;  /* 0x000000ffff028224 */ /* 0x008fe400078e0007 */
[----:B------:R-:W-:Y:S01]  /*1b210*/  @!P0 IMAD.MOV.U32 R3, RZ, RZ, R12 ;  /* 0x000000ffff038224 */ /* 0x000fe200078e000c */
[----:B0-----:R-:W3:Y:S04]  /*1b220*/  LDL R5, [R1+0x1128] ;  /* 0x0011280001057983 */ /* 0x001ee80000100800 */
[----:B------:R3:W4:Y:S04]  /*1b230*/  @!P0 LDG.E.U8 R6, desc[UR32][R2.64] ;  /* 0x0000002002068981 */ /* 0x000728000c1e1100 */
[----:B--2---:R0:W-:Y:S04]  /*1b240*/  STL [R1+0x1c], R0 ;  /* 0x00001c0001007387 */ /* 0x0041e80000100800 */
[----:B0-----:R-:W2:Y:S04]  /*1b250*/  LDL.LU R0, [R1+0x2220] ;  /* 0x0022200001007983 */ /* 0x001ea80000300800 */
[----:B------:R-:W2:Y:S04]  /*1b260*/  LDL R14, [R1+0x111c] ;  /* 0x00111c00010e7983 */ /* 0x000ea80000100800 */
[----:B------:R0:W-:Y:S04]  /*1b270*/  STL [R1+0x18], R9 ;  /* 0x0000180901007387 */ /* 0x0001e80000100800 */
[----:B------:R-:W2:Y:S01]  /*1b280*/  LDL R3, [R1+0x1124] ;  /* 0x0011240001037983 */ /* 0x000ea20000100800 */
[----:B------:R-:W-:-:S03]  /*1b290*/  PRMT R4, RZ, 0x7610, R4 ;  /* 0x00007610ff047816 */ /* 0x000fc60000000004 */
[----:B------:R-:W2:Y:S04]  /*1b2a0*/  LDL R13, [R1+0x1118] ;  /* 0x00111800010d7983 */ /* 0x000ea80000100800 */
[----:B------:R-:W2:Y:S04]  /*1b2b0*/  LDL R12, [R1+0x1220] ;  /* 0x00122000010c7983 */ /* 0x000ea80000100800 */
[----:B------:R-:W2:Y:S04]  /*1b2c0*/  LDL R7, [R1+0x1114] ;  /* 0x0011140001077983 */ /* 0x000ea80000100800 */
[----:B0-----:R-:W2:Y:S01]  /*1b2d0*/  LDL R9, [R1+0x1218] ;  /* 0x0012180001097983 */ /* 0x001ea20000100800 */
[----:B---3--:R-:W-:-:S03]  /*1b2e0*/  @!P0 IMAD.MOV.U32 R2, RZ, RZ, R5 ;  /* 0x000000ffff028224 */ /* 0x008fc600078e0005 */
[----:B----4-:R0:W-:Y:S01]  /*1b2f0*/  STL [R1+0x14], R6 ;  /* 0x0000140601007387 */ /* 0x0101e20000100800 */
[----:B------:R-:W-:Y:S02]  /*1b300*/  PRMT R15, RZ, 0x7610, R15 ;  /* 0x00007610ff0f7816 */ /* 0x000fe4000000000f */
[----:B------:R-:W-:Y:S02]  /*1b310*/  PRMT R8, RZ, 0x7610, R8 ;  /* 0x00007610ff087816 */ /* 0x000fe40000000008 */
[----:B------:R-:W-:Y:S02]  /*1b320*/  PRMT R11, RZ, 0x7610, R11 ;  /* 0x00007610ff0b7816 */ /* 0x000fe4000000000b */
[----:B------:R-:W-:Y:S01]  /*1b330*/  PRMT R10, RZ, 0x7610, R10 ;  /* 0x00007610ff0a7816 */ /* 0x000fe2000000000a */
[----:B------:R-:W3:Y:S04]  /*1b340*/  LDL R5, [R1+0x1110] ;  /* 0x0011100001057983 */ /* 0x000ee80000100800 */
[----:B0-----:R-:W4:Y:S04]  /*1b350*/  LDL R6, [R1+0x1228] ;  /* 0x0012280001067983 */ /* 0x001f280000100800 */
[----:B--2---:R0:W2:Y:S04]  /*1b360*/  @!P0 LDG.E.U8 R4, desc[UR32][R2.64] ;  /* 0x0000002002048981 */ /* 0x0040a8000c1e1100 */
[----:B------:R-:W0:Y:S04]  /*1b370*/  LDL R2, [R1+0x1120] ;  /* 0x0011200001027983 */ /* 0x000e280000100800 */
[----:B------:R-:W0:Y:S02]  /*1b380*/  LDL R3, [R1+0x1210] ;  /* 0x0012100001037983 */ /* 0x000e240000100800 */
[----:B0-----:R-:W-:-:S04]  /*1b390*/  @!P0 LOP3.LUT R3, R3, R2, RZ, 0x3c, !PT ;  /* 0x0000000203038212 */ /* 0x001fc800078e3cff */
[----:B------:R-:W-:-:S04]  /*1b3a0*/  @!P0 LOP3.LUT R2, R3, R2, RZ, 0x3c, !PT ;  /* 0x0000000203028212 */ /* 0x000fc800078e3cff */
[----:B------:R-:W-:-:S05]  /*1b3b0*/  @!P0 LOP3.LUT R3, R3, R2, RZ, 0x3c, !PT ;  /* 0x0000000203038212 */ /* 0x000fca00078e3cff */
[----:B------:R0:W3:Y:S02]  /*1b3c0*/  @!P0 LDG.E.U8 R15, desc[UR32][R2.64] ;  /* 0x00000020020f8981 */ /* 0x0000e4000c1e1100 */
[----:B0-----:R-:W-:Y:S02]  /*1b3d0*/  @!P0 IMAD.MOV.U32 R2, RZ, RZ, R9 ;  /* 0x000000ffff028224 */ /* 0x001fe400078e0009 */
[----:B------:R-:W-:-:S05]  /*1b3e0*/  @!P0 IMAD.MOV.U32 R3, RZ, RZ, R14 ;  /* 0x000000ffff038224 */ /* 0x000fca00078e000e */
[----:B------:R0:W3:Y:S02]  /*1b3f0*/  @!P0 LDG.E.U8 R8, desc[UR32][R2.64] ;  /* 0x0000002002088981 */ /* 0x0000e4000c1e1100 */
[----:B0-----:R-:W-:Y:S02]  /*1b400*/  @!P0 IMAD.MOV.U32 R2, RZ, RZ, R12 ;  /* 0x000000ffff028224 */ /* 0x001fe400078e000c */
[----:B------:R-:W-:-:S05]  /*1b410*/  @!P0 IMAD.MOV.U32 R3, RZ, RZ, R13 ;  /* 0x000000ffff038224 */ /* 0x000fca00078e000d */
[----:B------:R4:W3:Y:S02]  /*1b420*/  @!P0 LDG.E.U8 R11, desc[UR32][R2.64] ;  /* 0x00000020020b8981 */ /* 0x0008e4000c1e1100 */
[----:B----4-:R-:W-:Y:S02]  /*1b430*/  @!P0 IMAD.MOV.U32 R2, RZ, RZ, R6 ;  /* 0x000000ffff028224 */ /* 0x010fe400078e0006 */
[----:B------:R-:W-:-:S05]  /*1b440*/  @!P0 IMAD.MOV.U32 R3, RZ, RZ, R7 ;  /* 0x000000ffff038224 */ /* 0x000fca00078e0007 */
[----:B------:R-:W4:Y:S04]  /*1b450*/  @!P0 LDG.E.U8 R10, desc[UR32][R2.64] ;  /* 0x00000020020a8981 */ /* 0x000f28000c1e1100 */
[----:B--2---:R0:W-:Y:S04]  /*1b460*/  STL [R1+0x10], R4 ;  /* 0x0000100401007387 */ /* 0x0041e80000100800 */
[----:B------:R-:W2:Y:S04]  /*1b470*/  LDL R9, [R1+0x110c] ;  /* 0x00110c0001097983 */ /* 0x000ea80000100800 */
[----:B0-----:R-:W2:Y:S04]  /*1b480*/  LDL R4, [R1+0x1230] ;  /* 0x0012300001047983 */ /* 0x001ea80000100800 */
[----:B---3--:R0:W-:Y:S04]  /*1b490*/  STL [R1+0x8], R8 ;  /* 0x0000080801007387 */ /* 0x0081e80000100800 */
[----:B------:R-:W3:Y:S04]  /*1b4a0*/  LDL R7, [R1+0x1108] ;  /* 0x0011080001077983 */ /* 0x000ee80000100800 */
[----:B------:R-:W3:Y:S04]  /*1b4b0*/  LDL R6, [R1+0x1240] ;  /* 0x0012400001067983 */ /* 0x000ee80000100800 */
[----:B0-----:R-:W3:Y:S04]  /*1b4c0*/  LDL R8, [R1+0x1238] ;  /* 0x0012380001087983 */ /* 0x001ee80000100800 */
[----:B------:R0:W-:Y:S04]  /*1b4d0*/  STL [R1+0x4], R11 ;  /* 0x0000040b01007387 */ /* 0x0001e80000100800 */
[----:B0-----:R-:W3:Y:S04]  /*1b4e0*/  LDL R11, [R1+0x120c] ;  /* 0x00120c00010b7983 */ /* 0x001ee80000100800 */
[----:B----4-:R0:W-:Y:S04]  /*1b4f0*/  STL [R1], R10 ;  /* 0x0000000a01007387 */ /* 0x0101e80000100800 */
[----:B0-----:R-:W4:Y:S01]  /*1b500*/  LDL R10, [R1+0x1248] ;  /* 0x00124800010a7983 */ /* 0x001f220000100800 */
[----:B------:R-:W-:Y:S01]  /*1b510*/  PRMT R29, RZ, 0x7610, R29 ;  /* 0x00007610ff1d7816 */ /* 0x000fe2000000001d */
[----:B--2---:R-:W-:-:S02]  /*1b520*/  @!P0 IMAD.MOV.U32 R2, RZ, RZ, R4 ;  /* 0x000000ffff028224 */ /* 0x004fc400078e0004 */
[----:B------:R-:W-:Y:S01]  /*1b530*/  @!P0 IMAD.MOV.U32 R3, RZ, RZ, R5 ;  /* 0x000000ffff038224 */ /* 0x000fe200078e0005 */
[----:B------:R-:W-:Y:S02]  /*1b540*/  PRMT R28, RZ, 0x7610, R28 ;  /* 0x00007610ff1c7816 */ /* 0x000fe4000000001c */
[----:B------:R-:W-:Y:S02]  /*1b550*/  PRMT R27, RZ, 0x7610, R27 ;  /* 0x00007610ff1b7816 */ /* 0x000fe4000000001b */
[----:B------:R-:W-:Y:S01]  /*1b560*/  PRMT R26, RZ, 0x7610, R26 ;  /* 0x00007610ff1a7816 */ /* 0x000fe2000000001a */
[----:B------:R-:W2:Y:S04]  /*1b570*/  LDL R5, [R1+0x1214] ;  /* 0x0012140001057983 */ /* 0x000ea80000100800 */
[----:B------:R0:W2:Y:S04]  /*1b580*/  @!P0 LDG.E.U8 R29, desc[UR32][R2.64] ;  /* 0x00000020021d8981 */ /* 0x0000a8000c1e1100 */
[----:B------:R-:W2:Y:S01]  /*1b590*/  LDL R4, [R1+0x1250] ;  /* 0x0012500001047983 */ /* 0x000ea20000100800 */
[----:B0-----:R-:W-:-:S02]  /*1b5a0*/  @!P0 IMAD.MOV.U32 R3, RZ, RZ, R9 ;  /* 0x000000ffff038224 */ /* 0x001fc400078e0009 */
[----:B---3--:R-:W-:-:S05]  /*1b5b0*/  @!P0 IMAD.MOV.U32 R2, RZ, RZ, R8 ;  /* 0x000000ffff028224 */ /* 0x008fca00078e0008 */
[----:B------:R0:W3:Y:S02]  /*1b5c0*/  @!P0 LDG.E.U8 R28, desc[UR32][R2.64] ;  /* 0x00000020021c8981 */ /* 0x0000e4000c1e1100 */
[----:B0-----:R-:W-:Y:S02]  /*1b5d0*/  @!P0 IMAD.MOV.U32 R2, RZ, RZ, R6 ;  /* 0x000000ffff028224 */ /* 0x001fe400078e0006 */
[----:B------:R-:W-:-:S05]  /*1b5e0*/  @!P0 IMAD.MOV.U32 R3, RZ, RZ, R7 ;  /* 0x000000ffff038224 */ /* 0x000fca00078e0007 */
[----:B------:R0:W3:Y:S02]  /*1b5f0*/  @!P0 LDG.E.U8 R27, desc[UR32][R2.64] ;  /* 0x00000020021b8981 */ /* 0x0000e4000c1e1100 */
[----:B0-----:R-:W-:Y:S02]  /*1b600*/  @!P0 IMAD.MOV.U32 R3, RZ, RZ, R11 ;  /* 0x000000ffff038224 */ /* 0x001fe400078e000b */
[----:B----4-:R-:W-:-:S05]  /*1b610*/  @!P0 IMAD.MOV.U32 R2, RZ, RZ, R10 ;  /* 0x000000ffff028224 */ /* 0x010fca00078e000a */
[----:B------:R0:W4:Y:S04]  /*1b620*/  @!P0 LDG.E.U8 R26, desc[UR32][R2.64] ;  /* 0x00000020021a8981 */ /* 0x000128000c1e1100 */
[----:B--2---:R-:W-:Y:S04]  /*1b630*/  STL [R1+0x21dc], R29 ;  /* 0x0021dc1d01007387 */ /* 0x004fe80000100800 */
[----:B------:R-:W2:Y:S04]  /*1b640*/  LDL R9, [R1+0x121c] ;  /* 0x00121c0001097983 */ /* 0x000ea80000100800 */
[----:B------:R-:W2:Y:S04]  /*1b650*/  LDL R8, [R1+0x1258] ;  /* 0x0012580001087983 */ /* 0x000ea80000100800 */
[----:B---3--:R-:W-:Y:S04]  /*1b660*/  STL [R1+0x21d8], R28 ;  /* 0x0021d81c01007387 */ /* 0x008fe80000100800 */
[----:B------:R1:W-:Y:S04]  /*1b670*/  STL [R1+0xc], R15 ;  /* 0x00000c0f01007387 */ /* 0x0003e80000100800 */
[----:B------:R-:W3:Y:S04]  /*1b680*/  LDL R7, [R1+0x1224] ;  /* 0x0012240001077983 */ /* 0x000ee80000100800 */
[----:B------:R-:W3:Y:S01]  /*1b690*/  LDL R6, [R1+0x1260] ;  /* 0x0012600001067983 */ /* 0x000ee20000100800 */
[----:B------:R-:W-:Y:S01]  /*1b6a0*/  PRMT R22, RZ, 0x7610, R22 ;  /* 0x00007610ff167816 */ /* 0x000fe20000000016 */
[----:B0-----:R-:W-:-:S02]  /*1b6b0*/  @!P0 IMAD.MOV.U32 R2, RZ, RZ, R4 ;  /* 0x000000ffff028224 */ /* 0x001fc400078e0004 */
[----:B------:R-:W-:-:S05]  /*1b6c0*/  @!P0 IMAD.MOV.U32 R3, RZ, RZ, R5 ;  /* 0x000000ffff038224 */ /* 0x000fca00078e0005 */
[----:B------:R2:W3:Y:S04]  /*1b6d0*/  @!P0 LDG.E.U8 R22, desc[UR32][R2.64] ;  /* 0x0000002002168981 */ /* 0x0004e8000c1e1100 */
[----:B------:R-:W-:Y:S04]  /*1b6e0*/  STL [R1+0x21e0], R27 ;  /* 0x0021e01b01007387 */ /* 0x000fe80000100800 */
[----:B----4-:R-:W-:Y:S04]  /*1b6f0*/  STL [R1+0x2208], R26 ;  /* 0x0022081a01007387 */ /* 0x010fe80000100800 */
[----:B------:R-:W4:Y:S04]  /*1b700*/  LDL R5, [R1+0x122c] ;  /* 0x00122c0001057983 */ /* 0x000f280000100800 */
[----:B------:R-:W4:Y:S01]  /*1b710*/  LDL R4, [R1+0x1268] ;  /* 0x0012680001047983 */ /* 0x000f220000100800 */
[----:B------:R-:W-:Y:S01]  /*1b720*/  PRMT R20, RZ, 0x7610, R20 ;  /* 0x00007610ff147816 */ /* 0x000fe20000000014 */
[----:B--2---:R-:W-:-:S02]  /*1b730*/  @!P0 IMAD.MOV.U32 R2, RZ, RZ, R8 ;  /* 0x000000ffff028224 */ /* 0x004fc400078e0008 */
[----:B------:R-:W-:-:S05]  /*1b740*/  @!P0 IMAD.MOV.U32 R3, RZ, RZ, R9 ;  /* 0x000000ffff038224 */ /* 0x000fca00078e0009 */
[----:B------:R3:W2:Y:S01]  /*1b750*/  @!P0 LDG.E.U8 R20, desc[UR32][R2.64] ;  /* 0x0000002002148981 */ /* 0x0006a2000c1e1100 */
[----:B------:R-:W-:Y:S01]  /*1b760*/  PRMT R18, RZ, 0x7610, R18 ;  /* 0x00007610ff127816 */ /* 0x000fe20000000012 */
[----:B---3--:R-:W-:Y:S02]  /*1b770*/  @!P0 IMAD.MOV.U32 R3, RZ, RZ, R7 ;  /* 0x000000ffff038224 */ /* 0x008fe400078e0007 */
[----:B------:R-:W-:-:S05]  /*1b780*/  @!P0 IMAD.MOV.U32 R2, RZ, RZ, R6 ;  /* 0x000000ffff028224 */ /* 0x000fca00078e0006 */
[----:B------:R-:W3:Y:S01]  /*1b790*/  @!P0 LDG.E.U8 R18, desc[UR32][R2.64] ;  /* 0x0000002002128981 */ /* 0x000ee2000c1e1100 */
[----:B------:R-:W-:-:S03]  /*1b7a0*/  PRMT R16, RZ, 0x7610, R16 ;  /* 0x00007610ff107816 */ /* 0x000fc60000000010 */
[----:B------:R-:W-:Y:S04]  /*1b7b0*/  STL [R1+0x220c], R22 ;  /* 0x00220c1601007387 */ /* 0x000fe80000100800 */
[----:B------:R-:W3:Y:S04]  /*1b7c0*/  LDL R13, [R1+0x1234] ;  /* 0x00123400010d7983 */ /* 0x000ee80000100800 */
[----:B------:R-:W3:Y:S04]  /*1b7d0*/  LDL R12, [R1+0x1270] ;  /* 0x00127000010c7983 */ /* 0x000ee80000100800 */
[----:B----4-:R0:W4:Y:S04]  /*1b7e0*/  @!P0 LDG.E.U8 R16, desc[UR32][R4.64] ;  /* 0x0000002004108981 */ /* 0x010128000c1e1100 */
[----:B--2---:R-:W-:Y:S04]  /*1b7f0*/  STL [R1+0x21e4], R20 ;  /* 0x0021e41401007387 */ /* 0x004fe80000100800 */
[----:B------:R-:W2:Y:S04]  /*1b800*/  LDL R7, [R1+0x123c] ;  /* 0x00123c0001077983 */ /* 0x000ea80000100800 */
[----:B------:R-:W2:Y:S04]  /*1b810*/  LDL R6, [R1+0x1278] ;  /* 0x0012780001067983 */ /* 0x000ea80000100800 */
[----:B------:R-:W2:Y:S04]  /*1b820*/  LDL R11, [R1+0x1244] ;  /* 0x00124400010b7983 */ /* 0x000ea80000100800 */
[----:B------:R-:W2:Y:S04]  /*1b830*/  LDL R10, [R1+0x1280] ;  /* 0x00128000010a7983 */ /* 0x000ea80000100800 */
[----:B---3--:R-:W-:Y:S04]  /*1b840*/  STL [R1+0x21e8], R18 ;  /* 0x0021e81201007387 */ /* 0x008fe80000100800 */
[----:B------:R-:W3:Y:S04]  /*1b850*/  LDL R9, [R1+0x124c] ;  /* 0x00124c0001097983 */ /* 0x000ee80000100800 */
[----:B------:R-:W3:Y:S01]  /*1b860*/  LDL R8, [R1+0x1288] ;  /* 0x0012880001087983 */ /* 0x000ee20000100800 */
[----:B0-----:R-:W-:-:S02]  /*1b870*/  @!P0 IMAD.MOV.U32 R4, RZ, RZ, R12 ;  /* 0x000000ffff048224 */ /* 0x001fc400078e000c */
[----:B------:R-:W-:Y:S01]  /*1b880*/  @!P0 IMAD.MOV.U32 R5, RZ, RZ, R13 ;  /* 0x000000ffff058224 */ /* 0x000fe200078e000d */
[----:B------:R-:W-:Y:S02]  /*1b890*/  PRMT R2, RZ, 0x7610, R2 ;  /* 0x00007610ff027816 */ /* 0x000fe40000000002 */
[----:B------:R-:W-:-:S04]  /*1b8a0*/  PRMT R3, RZ, 0x7610, R3 ;  /* 0x00007610ff037816 */ /* 0x000fc80000000003 */
[----:B------:R0:W3:Y:S04]  /*1b8b0*/  @!P0 LDG.E.U8 R2, desc[UR32][R4.64] ;  /* 0x0000002004028981 */ /* 0x0000e8000c1e1100 */
[----:B----4-:R-:W-:Y:S04]  /*1b8c0*/  STL [R1+0x21ec], R16 ;  /* 0x0021ec1001007387 */ /* 0x010fe80000100800 */
[----:B------:R-:W4:Y:S04]  /*1b8d0*/  LDL R13, [R1+0x1254] ;  /* 0x00125400010d7983 */ /* 0x000f280000100800 */
[----:B------:R-:W4:Y:S01]  /*1b8e0*/  LDL R12, [R1+0x1290] ;  /* 0x00129000010c7983 */ /* 0x000f220000100800 */
[----:B0-----:R-:W-:-:S02]  /*1b8f0*/  PRMT R4, RZ, 0x7610, R4 ;  /* 0x00007610ff047816 */ /* 0x001fc40000000004 */
[----:B------:R-:W-:Y:S01]  /*1b900*/  PRMT R5, RZ, 0x7610, R5 ;  /* 0x00007610ff057816 */ /* 0x000fe20000000005 */
[----:B--2---:R0:W2:Y:S02]  /*1b910*/  @!P0 LDG.E.U8 R3, desc[UR32][R6.64] ;  /* 0x0000002006038981 */ /* 0x0040a4000c1e1100 */
[----:B0-----:R-:W-:Y:S02]  /*1b920*/  @!P0 IMAD.MOV.U32 R6, RZ, RZ, R10 ;  /* 0x000000ffff068224 */ /* 0x001fe400078e000a */
[----:B------:R-:W-:-:S05]  /*1b930*/  @!P0 IMAD.MOV.U32 R7, RZ, RZ, R11 ;  /* 0x000000ffff078224 */ /* 0x000fca00078e000b */
[----:B------:R0:W2:Y:S04]  /*1b940*/  @!P0 LDG.E.U8 R4, desc[UR32][R6.64] ;  /* 0x0000002006048981 */ /* 0x0000a8000c1e1100 */
[----:B---3--:R4:W3:Y:S01]  /*1b950*/  @!P0 LDG.E.U8 R5, desc[UR32][R8.64] ;  /* 0x0000002008058981 */ /* 0x0088e2000c1e1100 */
[----:B0-----:R-:W-:Y:S01]  /*1b960*/  PRMT R6, RZ, 0x7610, R6 ;  /* 0x00007610ff067816 */ /* 0x001fe20000000006 */
[----:B----4-:R-:W-:Y:S02]  /*1b970*/  @!P0 IMAD.MOV.U32 R9, RZ, RZ, R13 ;  /* 0x000000ffff098224 */ /* 0x010fe400078e000d */
[----:B------:R-:W-:-:S05]  /*1b980*/  @!P0 IMAD.MOV.U32 R8, RZ, RZ, R12 ;  /* 0x000000ffff088224 */ /* 0x000fca00078e000c */
[----:B------:R0:W4:Y:S04]  /*1b990*/  @!P0 LDG.E.U8 R6, desc[UR32][R8.64] ;  /* 0x0000002008068981 */ /* 0x000128000c1e1100 */
[----:B------:R-:W-:Y:S04]  /*1b9a0*/  STL [R1+0x21f0], R2 ;  /* 0x0021f00201007387 */ /* 0x000fe80000100800 */
[----:B--2---:R-:W-:Y:S04]  /*1b9b0*/  STL [R1+0x21f4], R3 ;  /* 0x0021f40301007387 */ /* 0x004fe80000100800 */
[----:B------:R-:W2:Y:S04]  /*1b9c0*/  LDL R11, [R1+0x125c] ;  /* 0x00125c00010b7983 */ /* 0x000ea80000100800 */
[----:B------:R-:W2:Y:S04]  /*1b9d0*/  LDL R10, [R1+0x1298] ;  /* 0x00129800010a7983 */ /* 0x000ea80000100800 */
[----:B------:R0:W-:Y:S04]  /*1b9e0*/  STL [R1+0x21f8], R4 ;  /* 0x0021f80401007387 */ /* 0x0001e80000100800 */
[----:B-1----:R-:W2:Y:S04]  /*1b9f0*/  LDL R15, [R1+0x128c] ;  /* 0x00128c00010f7983 */ /* 0x002ea80000100800 */
[----:B0-----:R-:W2:Y:S04]  /*1ba00*/  LDL R4, [R1+0x12c8] ;  /* 0x0012c80001047983 */ /* 0x001ea80000100800 */
[----:B---3--:R-:W-:Y:S04]  /*1ba10*/  STL [R1+0x2210], R5 ;  /* 0x0022100501007387 */ /* 0x008fe80000100800 */
[----:B------:R-:W3:Y:S04]  /*1ba20*/  LDL R13, [R1+0x1294] ;  /* 0x00129400010d7983 */ /* 0x000ee80000100800 */
[----:B------:R-:W3:Y:S04]  /*1ba30*/  LDL R12, [R1+0x12e4] ;  /* 0x0012e400010c7983 */ /* 0x000ee80000100800 */
[----:B------:R-:W3:Y:S04]  /*1ba40*/  LDL R3, [R1+0x1264] ;  /* 0x0012640001037983 */ /* 0x000ee80000100800 */
[----:B------:R-:W3:Y:S01]  /*1ba50*/  LDL R2, [R1+0x12a0] ;  /* 0x0012a00001027983 */ /* 0x000ee20000100800 */
[----:B------:R-:W-:-:S02]  /*1ba60*/  PRMT R7, RZ, 0x7610, R7 ;  /* 0x00007610ff077816 */ /* 0x000fc40000000007 */
[----:B------:R-:W-:Y:S02]  /*1ba70*/  PRMT R8, RZ, 0x7610, R8 ;  /* 0x00007610ff087816 */ /* 0x000fe40000000008 */
[----:B------:R-:W-:Y:S01]  /*1ba80*/  PRMT R9, RZ, 0x7610, R9 ;  /* 0x00007610ff097816 */ /* 0x000fe20000000009 */
[----:B----4-:R0:W-:Y:S04]  /*1ba90*/  STL [R1+0x2214], R6 ;  /* 0x0022140601007387 */ /* 0x0101e80000100800 */
[----:B------:R-:W4:Y:S04]  /*1baa0*/  LDL R14, [R1+0x126c] ;  /* 0x00126c00010e7983 */ /* 0x000f280000100800 */
[----:B--2---:R1:W2:Y:S04]  /*1bab0*/  @!P0 LDG.E.U8 R7, desc[UR32][R10.64] ;  /* 0x000000200a078981 */ /* 0x0042a8000c1e1100 */
[----:B0-----:R-:W2:Y:S01]  /*1bac0*/  LDL R6, [R1+0x12a8] ;  /* 0x0012a80001067983 */ /* 0x001ea20000100800 */
[----:B-1----:R-:W-:-:S02]  /*1bad0*/  @!P0 IMAD.MOV.U32 R11, RZ, RZ, R15 ;  /* 0x000000ffff0b8224 */ /* 0x002fc400078e000f */
[----:B------:R-:W-:-:S05]  /*1bae0*/  @!P0 IMAD.MOV.U32 R10, RZ, RZ, R4 ;  /* 0x000000ffff0a8224 */ /* 0x000fca00078e0004 */
[----:B------:R0:W2:Y:S04]  /*1baf0*/  @!P0 LDG.E.U8 R8, desc[UR32][R10.64] ;  /* 0x000000200a088981 */ /* 0x0000a8000c1e1100 */
[----:B---3--:R1:W3:Y:S01]  /*1bb00*/  @!P0 LDG.E.U8 R9, desc[UR32][R12.64] ;  /* 0x000000200c098981 */ /* 0x0082e2000c1e1100 */
[----:B0-----:R-:W-:Y:S02]  /*1bb10*/  PRMT R10, RZ, 0x7610, R10 ;  /* 0x00007610ff0a7816 */ /* 0x001fe4000000000a */
[----:B------:R-:W-:Y:S01]  /*1bb20*/  PRMT R11, RZ, 0x7610, R11 ;  /* 0x00007610ff0b7816 */ /* 0x000fe2000000000b */
[----:B-1----:R-:W-:Y:S02]  /*1bb30*/  @!P0 IMAD.MOV.U32 R12, RZ, RZ, R2 ;  /* 0x000000ffff0c8224 */ /* 0x002fe400078e0002 */
[----:B------:R-:W-:-:S05]  /*1bb40*/  @!P0 IMAD.MOV.U32 R13, RZ, RZ, R3 ;  /* 0x000000ffff0d8224 */ /* 0x000fca00078e0003 */
[----:B------:R-:W3:Y:S01]  /*1bb50*/  @!P0 LDG.E.U8 R10, desc[UR32][R12.64] ;  /* 0x000000200c0a8981 */ /* 0x000ee2000c1e1100 */
[----:B----4-:R-:W-:Y:S02]  /*1bb60*/  @!P0 IMAD.MOV.U32 R15, RZ, RZ, R14 ;  /* 0x000000ffff0f8224 */ /* 0x010fe400078e000e */
[----:B--2---:R-:W-:-:S05]  /*1bb70*/  @!P0 IMAD.MOV.U32 R14, RZ, RZ, R6 ;  /* 0x000000ffff0e8224 */ /* 0x004fca00078e0006 */
[----:B------:R-:W2:Y:S04]  /*1bb80*/  @!P0 LDG.E.U8 R11, desc[UR32][R14.64] ;  /* 0x000000200e0b8981 */ /* 0x000ea8000c1e1100 */
[----:B------:R-:W-:Y:S04]  /*1bb90*/  STL [R1+0x21fc], R7 ;  /* 0x0021fc0701007387 */ /* 0x000fe80000100800 */
[----:B------:R-:W4:Y:S04]  /*1bba0*/  LDL R5, [R1+0x1274] ;  /* 0x0012740001057983 */ /* 0x000f280000100800 */
[----:B------:R-:W4:Y:S04]  /*1bbb0*/  LDL R4, [R1+0x12b0] ;  /* 0x0012b00001047983 */ /* 0x000f280000100800 */
[----:B------:R-:W-:Y:S04]  /*1bbc0*/  STL [R1+0x2218], R8 ;  /* 0x0022180801007387 */ /* 0x000fe80000100800 */
[----:B---3--:R-:W-:Y:S04]  /*1bbd0*/  STL [R1+0x221c], R9 ;  /* 0x00221c0901007387 */ /* 0x008fe80000100800 */
[----:B------:R-:W3:Y:S04]  /*1bbe0*/  LDL R2, [R1+0x12b8] ;  /* 0x0012b80001027983 */ /* 0x000ee80000100800 */
[----:B------:R-:W3:Y:S04]  /*1bbf0*/  LDL R3, [R1+0x127c] ;  /* 0x00127c0001037983 */ /* 0x000ee80000100800 */
[----:B------:R0:W-:Y:S04]  /*1bc00*/  STL [R1+0x2200], R10 ;  /* 0x0022000a01007387 */ /* 0x0001e80000100800 */
[----:B------:R-:W3:Y:S04]  /*1bc10*/  LDL R18, [R1+0x129c] ;  /* 0x00129c0001127983 */ /* 0x000ee80000100800 */
[----:B------:R-:W3:Y:S01]  /*1bc20*/  LDL R16, [R1+0x12e0] ;  /* 0x0012e00001107983 */ /* 0x000ee20000100800 */
[----:B------:R-:W-:-:S03]  /*1bc30*/  PRMT R12, RZ, 0x7610, R12 ;  /* 0x00007610ff0c7816 */ /* 0x000fc6000000000c */
[----:B--2---:R1:W-:Y:S04]  /*1bc40*/  STL [R1+0x2204], R11 ;  /* 0x0022040b01007387 */ /* 0x0043e80000100800 */
[----:B0-----:R-:W2:Y:S04]  /*1bc50*/  LDL R10, [R1+0x12dc] ;  /* 0x0012dc00010a7983 */ /* 0x001ea80000100800 */
[----:B------:R-:W2:Y:S04]  /*1bc60*/  LDL R9, [R1+0x1284] ;  /* 0x0012840001097983 */ /* 0x000ea80000100800 */
[----:B------:R-:W2:Y:S04]  /*1bc70*/  LDL R8, [R1+0x12c0] ;  /* 0x0012c00001087983 */ /* 0x000ea80000100800 */
[----:B------:R-:W2:Y:S04]  /*1bc80*/  LDL R7, [R1+0x12ac] ;  /* 0x0012ac0001077983 */ /* 0x000ea80000100800 */
[----:B------:R-:W2:Y:S04]  /*1bc90*/  LDL R6, [R1+0x12d8] ;  /* 0x0012d80001067983 */ /* 0x000ea80000100800 */
[----:B-1----:R-:W2:Y:S01]  /*1bca0*/  LDL R11, [R1+0x12a4] ;  /* 0x0012a400010b7983 */ /* 0x002ea20000100800 */
[----:B----4-:R-:W-:-:S02]  /*1bcb0*/  @!P0 IMAD.MOV.U32 R14, RZ, RZ, R4 ;  /* 0x000000ffff0e8224 */ /* 0x010fc400078e0004 */
[----:B------:R-:W-:Y:S01]  /*1bcc0*/  @!P0 IMAD.MOV.U32 R15, RZ, RZ, R5 ;  /* 0x000000ffff0f8224 */ /* 0x000fe200078e0005 */
[----:B------:R-:W4:Y:S04]  /*1bcd0*/  LDL R4, [R1+0x12d4] ;  /* 0x0012d40001047983 */ /* 0x000f280000100800 */
[----:B------:R-:W4:Y:S04]  /*1bce0*/  LDL R5, [R1+0x12b4] ;  /* 0x0012b40001057983 */ /* 0x000f280000100800 */
[----:B------:R3:W4:Y:S02]  /*1bcf0*/  @!P0 LDG.E.U8 R12, desc[UR32][R14.64] ;  /* 0x000000200e0c8981 */ /* 0x000724000c1e1100 */
[----:B---3--:R-:W-:-:S02]  /*1bd00*/  @!P0 IMAD.MOV.U32 R14, RZ, RZ, R2 ;  /* 0x000000ffff0e8224 */ /* 0x008fc400078e0002 */
[----:B------:R-:W3:Y:S01]  /*1bd10*/  LDL R2, [R1+0x12d0] ;  /* 0x0012d00001027983 */ /* 0x000ee20000100800 */
[----:B------:R-:W-:-:S03]  /*1bd20*/  @!P0 IMAD.MOV.U32 R15, RZ, RZ, R3 ;  /* 0x000000ffff0f8224 */ /* 0x000fc600078e0003 */
[----:B------:R-:W3:Y:S01]  /*1bd30*/  LDL R3, [R1+0x12bc] ;  /* 0x0012bc0001037983 */ /* 0x000ee20000100800 */
[----:B------:R-:W-:Y:S02]  /*1bd40*/  PRMT R13, RZ, 0x7610, R13 ;  /* 0x00007610ff0d7816 */ /* 0x000fe4000000000d */
[----:B------:R-:W-:-:S04]  /*1bd50*/  PRMT R17, RZ, 0x7610, R17 ;  /* 0x00007610ff117816 */ /* 0x000fc80000000011 */
[----:B------:R0:W3:Y:S01]  /*1bd60*/  @!P0 LDG.E.U8 R13, desc[UR32][R14.64] ;  /* 0x000000200e0d8981 */ /* 0x0000e2000c1e1100 */
[----:B------:R-:W-:Y:S01]  /*1bd70*/  PRMT R19, RZ, 0x7610, R19 ;  /* 0x00007610ff137816 */ /* 0x000fe20000000013 */
[----:B0-----:R-:W-:Y:S02]  /*1bd80*/  @!P0 IMAD.MOV.U32 R14, RZ, RZ, R16 ;  /* 0x000000ffff0e8224 */ /* 0x001fe400078e0010 */
[----:B------:R-:W-:-:S05]  /*1bd90*/  @!P0 IMAD.MOV.U32 R15, RZ, RZ, R18 ;  /* 0x000000ffff0f8224 */ /* 0x000fca00078e0012 */
[----:B------:R2:W3:Y:S01]  /*1bda0*/  @!P0 LDG.E.U8 R17, desc[UR32][R14.64] ;  /* 0x000000200e118981 */ /* 0x0004e2000c1e1100 */
[----:B------:R-:W-:Y:S02]  /*1bdb0*/  PRMT R21, RZ, 0x7610, R21 ;  /* 0x00007610ff157816 */ /* 0x000fe40000000015 */
[----:B------:R-:W-:Y:S01]  /*1bdc0*/  PRMT R23, RZ, 0x7610, R23 ;  /* 0x00007610ff177816 */ /* 0x000fe20000000017 */
[----:B--2---:R-:W-:Y:S02]  /*1bdd0*/  @!P0 IMAD.MOV.U32 R14, RZ, RZ, R10 ;  /* 0x000000ffff0e8224 */ /* 0x004fe400078e000a */
[----:B------:R-:W-:-:S05]  /*1bde0*/  @!P0 IMAD.MOV.U32 R15, RZ, RZ, R11 ;  /* 0x000000ffff0f8224 */ /* 0x000fca00078e000b */
[----:B------:R0:W2:Y:S02]  /*1bdf0*/  @!P0 LDG.E.U8 R19, desc[UR32][R14.64] ;  /* 0x000000200e138981 */ /* 0x0000a4000c1e1100 */
[----:B0-----:R-:W-:Y:S02]  /*1be00*/  @!P0 IMAD.MOV.U32 R14, RZ, RZ, R8 ;  /* 0x000000ffff0e8224 */ /* 0x001fe400078e0008 */
[----:B------:R-:W-:-:S05]  /*1be10*/  @!P0 IMAD.MOV.U32 R15, RZ, RZ, R9 ;  /* 0x000000ffff0f8224 */ /* 0x000fca00078e0009 */
[----:B------:R0:W2:Y:S01]  /*1be20*/  @!P0 LDG.E.U8 R21, desc[UR32][R14.64] ;  /* 0x000000200e158981 */ /* 0x0000a2000c1e1100 */
[----:B------:R-:W-:Y:S01]  /*1be30*/  PRMT R24, RZ, 0x7610, R24 ;  /* 0x00007610ff187816 */ /* 0x000fe20000000018 */
[----:B0-----:R-:W-:Y:S02]  /*1be40*/  @!P0 IMAD.MOV.U32 R14, RZ, RZ, R6 ;  /* 0x000000ffff0e8224 */ /* 0x001fe400078e0006 */
[----:B------:R-:W-:-:S05]  /*1be50*/  @!P0 IMAD.MOV.U32 R15, RZ, RZ, R7 ;  /* 0x000000ffff0f8224 */ /* 0x000fca00078e0007 */
[----:B------:R4:W2:Y:S02]  /*1be60*/  @!P0 LDG.E.U8 R23, desc[UR32][R14.64] ;  /* 0x000000200e178981 */ /* 0x0008a4000c1e1100 */
[----:B----4-:R-:W-:Y:S02]  /*1be70*/  @!P0 IMAD.MOV.U32 R14, RZ, RZ, R4 ;  /* 0x000000ffff0e8224 */ /* 0x010fe400078e0004 */
[----:B------:R-:W-:Y:S01]  /*1be80*/  @!P0 IMAD.MOV.U32 R15, RZ, RZ, R5 ;  /* 0x000000ffff0f8224 */ /* 0x000fe200078e0005 */
[----:B------:R-:W-:Y:S04]  /*1be90*/  LDS.U8 R4, [R0+UR5+0x1000] ;  /* 0x0010000500047984 */ /* 0x000fe80008000000 */
[----:B------:R3:W4:Y:S02]  /*1bea0*/  @!P0 LDG.E.U8 R24, desc[UR32][R14.64] ;  /* 0x000000200e188981 */ /* 0x000724000c1e1100 */
[----:B---3--:R-:W-:-:S02]  /*1beb0*/  @!P0 IMAD.MOV.U32 R14, RZ, RZ, R2 ;  /* 0x000000ffff0e8224 */ /* 0x008fc400078e0002 */
[----:B------:R-:W0:Y:S01]  /*1bec0*/  LDS.U8 R2, [R0+UR5+0x8] ;  /* 0x0000080500027984 */ /* 0x000e220008000000 */
[----:B------:R-:W-:-:S03]  /*1bed0*/  @!P0 IMAD.MOV.U32 R15, RZ, RZ, R3 ;  /* 0x000000ffff0f8224 */ /* 0x000fc600078e0003 */
[----:B------:R-:W1:Y:S04]  /*1bee0*/  LDS.U8 R3, [R0+UR5+0x100] ;  /* 0x0001000500037984 */ /* 0x000e680008000000 */
[----:B0-----:R-:W-:Y:S04]  /*1bef0*/  STL [R1+0x49c], R2 ;  /* 0x00049c0201007387 */ /* 0x001fe80000100800 */
[----:B------:R-:W0:Y:S04]  /*1bf00*/  LDS.U8 R2, [R0+UR5+0x1108] ;  /* 0x0011080500027984 */ /* 0x000e280008000000 */
[----:B-1----:R-:W-:Y:S04]  /*1bf10*/  STL [R1+0x498], R3 ;  /* 0x0004980301007387 */ /* 0x002fe80000100800 */
[----:B------:R-:W1:Y:S04]  /*1bf20*/  LDS.U8 R3, [R0+UR5+0x1008] ;  /* 0x0010080500037984 */ /* 0x000e680008000000 */
[----:B------:R-:W-:Y:S04]  /*1bf30*/  STL [R1+0x4a4], R4 ;  /* 0x0004a40401007387 */ /* 0x000fe80000100800 */
[----:B------:R-:W3:Y:S04]  /*1bf40*/  LDS.U8 R4, [R0+UR5+0x1100] ;  /* 0x0011000500047984 */ /* 0x000ee80008000000 */
[----:B0-----:R-:W-:Y:S04]  /*1bf50*/  STL [R1+0x4a0], R2 ;  /* 0x0004a00201007387 */ /* 0x001fe80000100800 */
[----:B------:R-:W0:Y:S04]  /*1bf60*/  LDS.U8 R2, [R0+UR5+0x2000] ;  /* 0x0020000500027984 */ /* 0x000e280008000000 */
[----:B-1----:R-:W-:Y:S04]  /*1bf70*/  STL [R1+0x4ac], R3 ;  /* 0x0004ac0301007387 */ /* 0x002fe80000100800 */
[----:B------:R-:W1:Y:S04]  /*1bf80*/  LDS.U8 R3, [R0+UR5+0x2108] ;  /* 0x0021080500037984 */ /* 0x000e680008000000 */
[----:B---3--:R-:W-:Y:S04]  /*1bf90*/  STL [R1+0x4a8], R4 ;  /* 0x0004a80401007387 */ /* 0x008fe80000100800 */
        /* <DEDUP_REMOVED lines=36> */
[----:B------:R-:W3:Y:S01]  /*1c1e0*/  LDS.U8 R4, [R0+UR5+0x3080] ;  /* 0x0030800500047984 */ /* 0x000ee20008000000 */
[----:B------:R-:W-:-:S06]  /*1c1f0*/  PRMT R25, RZ, 0x7610, R25 ;  /* 0x00007610ff197816 */ /* 0x000fcc0000000019 */
[----:B------:R2:W4:Y:S04]  /*1c200*/  @!P0 LDG.E.U8 R25, desc[UR32][R14.64] ;  /* 0x000000200e198981 */ /* 0x000528000c1e1100 */
[----:B--2---:R-:W-:Y:S04]  /*1c210*/  LDS.U8 R15, [R0+UR5] ;  /* 0x00000005000f7984 */ /* 0x004fe80008000000 */
[----:B------:R-:W-:Y:S04]  /*1c220*/  LDS.U8 R14, [R0+UR5+0x108] ;  /* 0x00010805000e7984 */ /* 0x000fe80008000000 */
[----:B0-----:R-:W-:Y:S04]  /*1c230*/  STL [R1+0x8c4], R2 ;  /* 0x0008c40201007387 */ /* 0x001fe80000100800 */
[----:B------:R-:W0:Y:S04]  /*1c240*/  LDS.U8 R2, [R0+UR5+0x3188] ;  /* 0x0031880500027984 */ /* 0x000e280008000000 */
[----:B-1----:R1:W-:Y:S04]  /*1c250*/  STL [R1+0x8c0], R3 ;  /* 0x0008c00301007387 */ /* 0x0023e80000100800 */
[----:B---3--:R-:W-:Y:S04]  /*1c260*/  STL [R1+0x8cc], R4 ;  /* 0x0008cc0401007387 */ /* 0x008fe80000100800 */
[----:B------:R-:W2:Y:S01]  /*1c270*/  LDS.U8 R4, [R0+UR5+0x3088] ;  /* 0x0030880500047984 */ /* 0x000ea20008000000 */
[----:B-1----:R-:W-:Y:S01]  /*1c280*/  LOP3.LUT R3, R0, 0x210, RZ, 0x3c, !PT ;  /* 0x0000021000037812 */ /* 0x002fe200078e3cff */
[----:B------:R-:W1:Y:S04]  /*1c290*/  S2R R29, SR_TID.X ;  /* 0x00000000001d7919 */ /* 0x000e680000002100 */
[----:B------:R-:W-:Y:S04]  /*1c2a0*/  LDS.U8 R5, [R3+UR5+0x3088] ;  /* 0x0030880503057984 */ /* 0x000fe80008000000 */
[----:B0-----:R-:W-:Y:S04]  /*1c2b0*/  STL [R1+0x8c8], R2 ;  /* 0x0008c80201007387 */ /* 0x001fe80000100800 */
[----:B------:R-:W0:Y:S04]  /*1c2c0*/  LDS.U8 R2, [R0+UR5+0x3180] ;  /* 0x0031800500027984 */ /* 0x000e280008000000 */
[----:B------:R-:W-:Y:S04]  /*1c2d0*/  STL [R1+0x1460], R0 ;  /* 0x0014600001007387 */ /* 0x000fe80000100800 */
[----:B------:R-:W3:Y:S04]  /*1c2e0*/  LDS.U8 R0, [R3+UR5] ;  /* 0x0000000503007984 */ /* 0x000ee80008000000 */
[----:B--2---:R-:W-:Y:S04]  /*1c2f0*/  STL [R1+0x8d4], R4 ;  /* 0x0008d40401007387 */ /* 0x004fe80000100800 */
[----:B------:R-:W2:Y:S04]  /*1c300*/  LDS.U8 R4, [R3+UR5+0x108] ;  /* 0x0001080503047984 */ /* 0x000ea80008000000 */
[----:B0-----:R-:W-:Y:S04]  /*1c310*/  STL [R1+0x8d0], R2 ;  /* 0x0008d00201007387 */ /* 0x001fe80000100800 */
[----:B------:R-:W0:Y:S04]  /*1c320*/  LDS.U8 R2, [R3+UR5+0x8] ;  /* 0x0000080503027984 */ /* 0x000e280008000000 */
[----:B---3--:R-:W-:Y:S04]  /*1c330*/  STL [R1+0x594], R0 ;  /* 0x0005940001007387 */ /* 0x008fe80000100800 */
[----:B------:R-:W3:Y:S04]  /*1c340*/  LDS.U8 R0, [R3+UR5+0x100] ;  /* 0x0001000503007984 */ /* 0x000ee80008000000 */
        /* <DEDUP_REMOVED lines=45> */
[----:B---3--:R-:W-:Y:S04]  /*1c620*/  STL [R1+0x13b4], R0 ;  /* 0x0013b40001007387 */ /* 0x008fe80000100800 */
[----:B------:R-:W0:Y:S04]  /*1c630*/  LDS.U8 R2, [R3+UR5+0x2088] ;  /* 0x0020880503027984 */ /* 0x000e280008000000 */
[----:B------:R-:W3:Y:S04]  /*1c640*/  LDS.U8 R0, [R3+UR5+0x2180] ;  /* 0x0021800503007984 */ /* 0x000ee80008000000 */
[----:B--2---:R-:W-:Y:S04]  /*1c650*/  STL [R1+0x13b0], R4 ;  /* 0x0013b00401007387 */ /* 0x004fe80000100800 */
[----:B------:R-:W-:Y:S01]  /*1c660*/  LDS.U8 R4, [R3+UR5+0x3188] ;  /* 0x0031880503047984 */ /* 0x000fe20008000000 */
[----:B-1----:R-:W-:-:S02]  /*1c670*/  LOP3.LUT R27, R29, 0x3, RZ, 0xc0, !PT ;  /* 0x000000031d1b7812 */ /* 0x002fc400078ec0ff */
[----:B------:R-:W-:-:S04]  /*1c680*/  SHF.R.U32.HI R28, RZ, 0x2, R29 ;  /* 0x00000002ff1c7819 */ /* 0x000fc8000001161d */
[----:B------:R-:W-:Y:S01]  /*1c690*/  SGXT.U32 R28, R28, 0x3 ;  /* 0x000000031c1c781a */ /* 0x000fe20000000000 */
[----:B0-----:R0:W-:Y:S04]  /*1c6a0*/  STL [R1+0x13bc], R2 ;  /* 0x0013bc0201007387 */ /* 0x0011e80000100800 */
[----:B---3--:R-:W-:Y:S04]  /*1c6b0*/  STL [R1+0x13b8], R0 ;  /* 0x0013b80001007387 */ /* 0x008fe80000100800 */
[----:B------:R-:W1:Y:S01]  /*1c6c0*/  LDS.U8 R0, [R3+UR5+0x3080] ;  /* 0x0030800503007984 */ /* 0x000e620008000000 */
[----:B------:R-:W-:Y:S01]  /*1c6d0*/  SHF.R.U32.HI R29, RZ, 0x1, R29 ;  /* 0x00000001ff1d7819 */ /* 0x000fe2000001161d */
[----:B0-----:R-:W-:-:S05]  /*1c6e0*/  IMAD R2, R27, 0x420, RZ ;  /* 0x000004201b027824 */ /* 0x001fca00078e02ff */
[----:B------:R-:W-:-:S04]  /*1c6f0*/  LOP3.LUT R2, R2, R28, RZ, 0xfc, !PT ;  /* 0x0000001c02027212 */ /* 0x000fc800078efcff */
[----:B------:R-:W-:-:S04]  /*1c700*/  LOP3.LUT R2, R2, 0x10, R29, 0xf8, !PT ;  /* 0x0000001002027812 */ /* 0x000fc800078ef81d */
[----:B------:R-:W-:Y:S01]  /*1c710*/  LOP3.LUT R2, R2, 0x20, RZ, 0x3c, !PT ;  /* 0x0000002002027812 */ /* 0x000fe200078e3cff */
[----:B-1----:R-:W-:Y:S04]  /*1c720*/  STL [R1+0x13c4], R0 ;  /* 0x0013c40001007387 */ /* 0x002fe80000100800 */
[----:B------:R-:W0:Y:S04]  /*1c730*/  LDS.U8 R0, [R3+UR5+0x3180] ;  /* 0x0031800503007984 */ /* 0x000e280008000000 */
[----:B------:R-:W-:Y:S04]  /*1c740*/  STL [R1+0x13c0], R4 ;  /* 0x0013c00401007387 */ /* 0x000fe80000100800 */
[----:B------:R-:W1:Y:S04]  /*1c750*/  LDS.U8 R4, [R2+UR5] ;  /* 0x0000000502047984 */ /* 0x000e680008000000 */
[----:B------:R-:W2:Y:S04]  /*1c760*/  LDS.U8 R3, [R2+UR5+0x108] ;  /* 0x0001080502037984 */ /* 0x000ea80008000000 */
[----:B------:R-:W-:Y:S04]  /*1c770*/  STL [R1+0x13cc], R5 ;  /* 0x0013cc0501007387 */ /* 0x000fe80000100800 */
[----:B------:R-:W-:Y:S04]  /*1c780*/  LDS.U8 R5, [R2+UR5+0x3188] ;  /* 0x0031880502057984 */ /* 0x000fe80008000000 */
[----:B0-----:R-:W-:Y:S04]  /*1c790*/  STL [R1+0x13c8], R0 ;  /* 0x0013c80001007387 */ /* 0x001fe80000100800 */
[----:B------:R-:W0:Y:S04]  /*1c7a0*/  LDS.U8 R0, [R2+UR5+0x8] ;  /* 0x0000080502007984 */ /* 0x000e280008000000 */
[----:B-1----:R-:W-:Y:S04]  /*1c7b0*/  STL [R1+0x4b4], R4 ;  /* 0x0004b40401007387 */ /* 0x002fe80000100800 */
[----:B------:R-:W1:Y:S04]  /*1c7c0*/  LDS.U8 R4, [R2+UR5+0x100] ;  /* 0x0001000502047984 */ /* 0x000e680008000000 */
[----:B--2---:R-:W-:Y:S04]  /*1c7d0*/  STL [R1+0x4b0], R3 ;  /* 0x0004b00301007387 */ /* 0x004fe80000100800 */
[----:B------:R-:W2:Y:S04]  /*1c7e0*/  LDS.U8 R3, [R2+UR5+0x1000] ;  /* 0x0010000502037984 */ /* 0x000ea80008000000 */
        /* <DEDUP_REMOVED lines=48> */
[----:B0-----:R0:W-:Y:S04]  /*1caf0*/  STL [R1+0x8e4], R0 ;  /* 0x0008e40001007387 */ /* 0x0011e80000100800 */
[----:B-1----:R-:W-:Y:S04]  /*1cb00*/  STL [R1+0x8e0], R4 ;  /* 0x0008e00401007387 */ /* 0x002fe80000100800 */
[----:B------:R-:W1:Y:S04]  /*1cb10*/  LDS.U8 R4, [R2+UR5+0x3088] ;  /* 0x0030880502047984 */ /* 0x000e680008000000 */
[----:B--2---:R-:W-:Y:S04]  /*1cb20*/  STL [R1+0x8ec], R3 ;  /* 0x0008ec0301007387 */ /* 0x004fe80000100800 */
[----:B------:R-:W2:Y:S01]  /*1cb30*/  LDS.U8 R3, [R2+UR5+0x3180] ;  /* 0x0031800502037984 */ /* 0x000ea20008000000 */
[----:B0-----:R-:W-:-:S05]  /*1cb40*/  IMAD R0, R27, 0x420, RZ ;  /* 0x000004201b007824 */ /* 0x001fca00078e02ff */
[----:B------:R-:W-:-:S04]  /*1cb50*/  LOP3.LUT R0, R0, R28, RZ, 0xfc, !PT ;  /* 0x0000001c00007212 */ /* 0x000fc800078efcff */
[----:B------:R-:W-:-:S04]  /*1cb60*/  LOP3.LUT R0, R0, 0x10, R29, 0xf8, !PT ;  /* 0x0000001000007812 */ /* 0x000fc800078ef81d */
[----:B------:R-:W-:Y:S01]  /*1cb70*/  LOP3.LUT R0, R0, 0x230, RZ, 0x3c, !PT ;  /* 0x0000023000007812 */ /* 0x000fe200078e3cff */
[----:B------:R-:W-:Y:S04]  /*1cb80*/  STL [R1+0x8e8], R5 ;  /* 0x0008e80501007387 */ /* 0x000fe80000100800 */
[----:B------:R-:W0:Y:S04]  /*1cb90*/  LDS.U8 R2, [R0+UR5] ;  /* 0x0000000500027984 */ /* 0x000e280008000000 */
        /* <DEDUP_REMOVED lines=49> */
[----:B--2---:R-:W-:Y:S04]  /*1ceb0*/  STL [R1+0x6b8], R3 ;  /* 0x0006b80301007387 */ /* 0x004fe80000100800 */
[----:B------:R-:W1:Y:S04]  /*1cec0*/  LDS.U8 R4, [R0+UR5+0x2188] ;  /* 0x0021880500047984 */ /* 0x000e680008000000 */
[----:B------:R-:W2:Y:S04]  /*1ced0*/  LDS.U8 R3, [R0+UR5+0x2088] ;  /* 0x0020880500037984 */ /* 0x000ea80008000000 */
[----:B0-----:R-:W-:Y:S04]  /*1cee0*/  STL [R1+0x13d4], R2 ;  /* 0x0013d40201007387 */ /* 0x001fe80000100800 */
[----:B------:R-:W0:Y:S04]  /*1cef0*/  LDS.U8 R2, [R0+UR5+0x2180] ;  /* 0x0021800500027984 */ /* 0x000e280008000000 */
[----:B-1----:R-:W-:Y:S04]  /*1cf00*/  STL [R1+0x13d0], R4 ;  /* 0x0013d00401007387 */ /* 0x002fe80000100800 */
[----:B--2---:R-:W-:Y:S04]  /*1cf10*/  STL [R1+0x13dc], R3 ;  /* 0x0013dc0301007387 */ /* 0x004fe80000100800 */
[----:B------:R-:W1:Y:S01]  /*1cf20*/  LDS.U8 R3, [R0+UR5+0x3080] ;  /* 0x0030800500037984 */ /* 0x000e620008000000 */
[----:B------:R-:W2:Y:S03]  /*1cf30*/  S2R R29, SR_TID.X ;  /* 0x00000000001d7919 */ /* 0x000ea60000002100 */
[----:B------:R-:W3:Y:S04]  /*1cf40*/  LDS.U8 R4, [R0+UR5+0x3188] ;  /* 0x0031880500047984 */ /* 0x000ee80008000000 */
[----:B0-----:R0:W-:Y:S04]  /*1cf50*/  STL [R1+0x13d8], R2 ;  /* 0x0013d80201007387 */ /* 0x0011e80000100800 */
[----:B-1----:R-:W-:Y:S04]  /*1cf60*/  STL [R1+0x13e4], R3 ;  /* 0x0013e40301007387 */ /* 0x002fe80000100800 */
[----:B------:R-:W1:Y:S01]  /*1cf70*/  LDS.U8 R3, [R0+UR5+0x3088] ;  /* 0x0030880500037984 */ /* 0x000e620008000000 */
[----:B--2---:R-:W-:-:S02]  /*1cf80*/  LOP3.LUT R27, R29, 0x3, RZ, 0xc0, !PT ;  /* 0x000000031d1b7812 */ /* 0x004fc400078ec0ff */
[--C-:B------:R-:W-:Y:S01]  /*1cf90*/  SHF.R.U32.HI R28, RZ, 0x2, R29.reuse ;  /* 0x00000002ff1c7819 */ /* 0x100fe2000001161d */
[----:B------:R-:W2:Y:S02]  /*1cfa0*/  LDS.U8 R0, [R0+UR5+0x3180] ;  /* 0x0031800500007984 */ /* 0x000ea40008000000 */
[----:B0-----:R-:W-:Y:S01]  /*1cfb0*/  IMAD R2, R27, 0x420, RZ ;  /* 0x000004201b027824 */ /* 0x001fe200078e02ff */
[----:B------:R-:W-:Y:S02]  /*1cfc0*/  SGXT.U32 R28, R28, 0x3 ;  /* 0x000000031c1c781a */ /* 0x000fe40000000000 */
[----:B------:R-:W-:Y:S02]  /*1cfd0*/  SHF.R.U32.HI R29, RZ, 0x1, R29 ;  /* 0x00000001ff1d7819 */ /* 0x000fe4000001161d */
[----:B------:R-:W-:-:S04]  /*1cfe0*/  LOP3.LUT R2, R2, R28, RZ, 0xfc, !PT ;  /* 0x0000001c02027212 */ /* 0x000fc800078efcff */
[----:B------:R-:W-:-:S04]  /*1cff0*/  LOP3.LUT R2, R2, 0x10, R29, 0xf8, !PT ;  /* 0x0000001002027812 */ /* 0x000fc800078ef81d */
[----:B------:R-:W-:Y:S01]  /*1d000*/  LOP3.LUT R2, R2, 0x40, RZ, 0x3c, !PT ;  /* 0x0000004002027812 */ /* 0x000fe200078e3cff */
[----:B---3--:R-:W-:Y:S04]  /*1d010*/  STL [R1+0x13e0], R4 ;  /* 0x0013e00401007387 */ /* 0x008fe80000100800 */
[----:B------:R-:W0:Y:S04]  /*1d020*/  LDS.U8 R4, [R2+UR5] ;  /* 0x0000000502047984 */ /* 0x000e280008000000 */
[----:B------:R-:W-:Y:S04]  /*1d030*/  LDS.U8 R5, [R2+UR5+0x3188] ;  /* 0x0031880502057984 */ /* 0x000fe80008000000 */
        /* <DEDUP_REMOVED lines=56> */
[----:B--2---:R2:W-:Y:S04]  /*1d3c0*/  STL [R1+0x12f4], R0 ;  /* 0x0012f40001007387 */ /* 0x0045e80000100800 */
[----:B0-----:R-:W-:Y:S04]  /*1d3d0*/  STL [R1+0x12f0], R4 ;  /* 0x0012f00401007387 */ /* 0x001fe80000100800 */
[----:B------:R-:W0:Y:S04]  /*1d3e0*/  LDS.U8 R4, [R2+UR5+0x3088] ;  /* 0x0030880502047984 */ /* 0x000e280008000000 */
[----:B-1----:R-:W-:Y:S04]  /*1d3f0*/  STL [R1+0x12fc], R3 ;  /* 0x0012fc0301007387 */ /* 0x002fe80000100800 */
[----:B------:R-:W1:Y:S01]  /*1d400*/  LDS.U8 R3, [R2+UR5+0x3180] ;  /* 0x0031800502037984 */ /* 0x000e620008000000 */
[----:B--2---:R-:W-:-:S05]  /*1d410*/  IMAD R0, R27, 0x420, RZ ;  /* 0x000004201b007824 */ /* 0x004fca00078e02ff */
[----:B------:R-:W-:-:S04]  /*1d420*/  LOP3.LUT R0, R0, R28, RZ, 0xfc, !PT ;  /* 0x0000001c00007212 */ /* 0x000fc800078efcff */
[----:B------:R-:W-:-:S04]  /*1d430*/  LOP3.LUT R0, R0, 0x10, R29, 0xf8, !PT ;  /* 0x0000001000007812 */ /* 0x000fc800078ef81d */
[----:B------:R-:W-:Y:S01]  /*1d440*/  LOP3.LUT R0, R0, 0x250, RZ, 0x3c, !PT ;  /* 0x0000025000007812 */ /* 0x000fe200078e3cff */
[----:B------:R-:W-:Y:S04]  /*1d450*/  STL [R1+0x12f8], R5 ;  /* 0x0012f80501007387 */ /* 0x000fe80000100800 */
[----:B------:R-:W2:Y:S04]  /*1d460*/  LDS.U8 R2, [R0+UR5] ;  /* 0x0000000500027984 */ /* 0x000ea80008000000 */
        /* <DEDUP_REMOVED lines=54> */
[----:B0-----:R-:W-:Y:S01]  /*1d7d0*/  STL [R1+0x13f0], R4 ;  /* 0x0013f00401007387 */ /* 0x001fe20000100800 */
[----:B------:R-:W0:Y:S03]  /*1d7e0*/  S2R R29, SR_TID.X ;  /* 0x00000000001d7919 */ /* 0x000e260000002100 */
[----:B------:R-:W-:Y:S04]  /*1d7f0*/  LDS.U8 R4, [R0+UR5+0x3188] ;  /* 0x0031880500047984 */ /* 0x000fe80008000000 */
[----:B-1----:R-:W-:Y:S04]  /*1d800*/  STL [R1+0x13fc], R3 ;  /* 0x0013fc0301007387 */ /* 0x002fe80000100800 */
[----:B------:R-:W1:Y:S04]  /*1d810*/  LDS.U8 R3, [R0+UR5+0x3080] ;  /* 0x0030800500037984 */ /* 0x000e680008000000 */
[----:B--2---:R2:W-:Y:S01]  /*1d820*/  STL [R1+0x13f8], R2 ;  /* 0x0013f80201007387 */ /* 0x0045e20000100800 */
[----:B0-----:R-:W-:-:S02]  /*1d830*/  LOP3.LUT R27, R29, 0x3, RZ, 0xc0, !PT ;  /* 0x000000031d1b7812 */ /* 0x001fc400078ec0ff */
[--C-:B------:R-:W-:Y:S01]  /*1d840*/  SHF.R.U32.HI R28, RZ, 0x2, R29.reuse ;  /* 0x00000002ff1c7819 */ /* 0x100fe2000001161d */
[----:B-1----:R-:W-:Y:S04]  /*1d850*/  STL [R1+0x1404], R3 ;  /* 0x0014040301007387 */ /* 0x002fe80000100800 */
[----:B------:R-:W0:Y:S01]  /*1d860*/  LDS.U8 R3, [R0+UR5+0x3088] ;  /* 0x0030880500037984 */ /* 0x000e220008000000 */
[----:B--2---:R-:W-:Y:S01]  /*1d870*/  IMAD R2, R27, 0x420, RZ ;  /* 0x000004201b027824 */ /* 0x004fe200078e02ff */
[----:B------:R-:W-:Y:S02]  /*1d880*/  SGXT.U32 R28, R28, 0x3 ;  /* 0x000000031c1c781a */ /* 0x000fe40000000000 */
[----:B------:R-:W-:Y:S01]  /*1d890*/  SHF.R.U32.HI R29, RZ, 0x1, R29 ;  /* 0x00000001ff1d7819 */ /* 0x000fe2000001161d */
[----:B------:R-:W1:Y:S01]  /*1d8a0*/  LDS.U8 R0, [R0+UR5+0x3180] ;  /* 0x0031800500007984 */ /* 0x000e620008000000 */
        /* <DEDUP_REMOVED lines=61> */
[----:B-1----:R1:W-:Y:S04]  /*1dc80*/  STL [R1+0x1314], R0 ;  /* 0x0013140001007387 */ /* 0x0023e80000100800 */
[----:B--2---:R-:W-:Y:S04]  /*1dc90*/  STL [R1+0x1310], R4 ;  /* 0x0013100401007387 */ /* 0x004fe80000100800 */
[----:B------:R-:W2:Y:S04]  /*1dca0*/  LDS.U8 R4, [R2+UR5+0x3188] ;  /* 0x0031880502047984 */ /* 0x000ea80008000000 */
[----:B0-----:R-:W-:Y:S04]  /*1dcb0*/  STL [R1+0x131c], R3 ;  /* 0x00131c0301007387 */ /* 0x001fe80000100800 */
[----:B------:R-:W0:Y:S04]  /*1dcc0*/  LDS.U8 R3, [R2+UR5+0x3088] ;  /* 0x0030880502037984 */ /* 0x000e280008000000 */
[----:B------:R-:W3:Y:S01]  /*1dcd0*/  LDS.U8 R2, [R2+UR5+0x3180] ;  /* 0x0031800502027984 */ /* 0x000ee20008000000 */
[----:B-1----:R-:W-:-:S05]  /*1dce0*/  IMAD R0, R27, 0x420, RZ ;  /* 0x000004201b007824 */ /* 0x002fca00078e02ff */
[----:B------:R-:W-:-:S04]  /*1dcf0*/  LOP3.LUT R0, R0, R28, RZ, 0xfc, !PT ;  /* 0x0000001c00007212 */ /* 0x000fc800078efcff */
[----:B------:R-:W-:-:S04]  /*1dd00*/  LOP3.LUT R0, R0, 0x10, R29, 0xf8, !PT ;  /* 0x0000001000007812 */ /* 0x000fc800078ef81d */
[----:B------:R-:W-:Y:S01]  /*1dd10*/  LOP3.LUT R0, R0, 0x270, RZ, 0x3c, !PT ;  /* 0x0000027000007812 */ /* 0x000fe200078e3cff */
[----:B--2---:R-:W-:Y:S04]  /*1dd20*/  STL [R1+0x1318], R4 ;  /* 0x0013180401007387 */ /* 0x004fe80000100800 */
[----:B------:R-:W1:Y:S04]  /*1dd30*/  LDS.U8 R4, [R0+UR5] ;  /* 0x0000000500047984 */ /* 0x000e680008000000 */
[----:B0-----:R-:W-:Y:S04]  /*1dd40*/  STL [R1+0x1324], R3 ;  /* 0x0013240301007387 */ /* 0x001fe80000100800 */
[----:B------:R-:W0:Y:S04]  /*1dd50*/  LDS.U8 R3, [R0+UR5+0x108] ;  /* 0x0001080500037984 */ /* 0x000e280008000000 */
[----:B---3--:R-:W-:Y:S04]  /*1dd60*/  STL [R1+0x1320], R2 ;  /* 0x0013200201007387 */ /* 0x008fe80000100800 */
[----:B------:R-:W2:Y:S04]  /*1dd70*/  LDS.U8 R2, [R0+UR5+0x8] ;  /* 0x0000080500027984 */ /* 0x000ea80008000000 */
[----:B-1----:R-:W-:Y:S04]  /*1dd80*/  STL [R1+0x664], R4 ;  /* 0x0006640401007387 */ /* 0x002fe80000100800 */
[----:B------:R-:W1:Y:S04]  /*1dd90*/  LDS.U8 R4, [R0+UR5+0x100] ;  /* 0x0001000500047984 */ /* 0x000e680008000000 */
[----:B0-----:R-:W-:Y:S04]  /*1dda0*/  STL [R1+0x660], R3 ;  /* 0x0006600301007387 */ /* 0x001fe80000100800 */
[----:B------:R-:W0:Y:S04]  /*1ddb0*/  LDS.U8 R3, [R0+UR5+0x1000] ;  /* 0x0010000500037984 */ /* 0x000e280008000000 */
[----:B--2---:R-:W-:Y:S04]  /*1ddc0*/  STL [R1+0x66c], R2 ;  /* 0x00066c0201007387 */ /* 0x004fe80000100800 */
        /* <DEDUP_REMOVED lines=20> */
[----:B------:R-:W3:Y:S04]  /*1df10*/  LDL.LU R18, [R1+0x494] ;  /* 0x0004940001127983 */ /* 0x000ee80000300800 */
[----:B------:R-:W-:Y:S04]  /*1df20*/  LDS.U8 R4, [R0+UR5+0x80] ;  /* 0x0000800500047984 */ /* 0x000fe80008000000 */
[----:B0-----:R-:W-:Y:S04]  /*1df30*/  STL [R1+0x13a0], R3 ;  /* 0x0013a00301007387 */ /* 0x001fe80000100800 */
[----:B------:R-:W4:Y:S04]  /*1df40*/  LDL.LU R20, [R1+0x490] ;  /* 0x0004900001147983 */ /* 0x000f280000300800 */
[----:B--2---:R-:W-:Y:S04]  /*1df50*/  STL [R1+0x13ac], R2 ;  /* 0x0013ac0201007387 */ /* 0x004fe80000100800 */
[----:B------:R-:W0:Y:S04]  /*1df60*/  LDS.U8 R2, [R0+UR5+0x3100] ;  /* 0x0031000500027984 */ /* 0x000e280008000000 */
[----:B------:R-:W2:Y:S04]  /*1df70*/  LDL.LU R27, [R1+0x470] ;  /* 0x00047000011b7983 */ /* 0x000ea80000300800 */
[----:B------:R-:W1:Y:S04]  /*1df80*/  LDS.U8 R3, [R0+UR5+0x188] ;  /* 0x0001880500037984 */ /* 0x000e680008000000 */
[----:B0-----:R-:W-:Y:S04]  /*1df90*/  STL [R1+0x13a8], R2 ;  /* 0x0013a80201007387 */ /* 0x001fe80000100800 */
[----:B------:R-:W0:Y:S04]  /*1dfa0*/  LDS.U8 R2, [R0+UR5+0x88] ;  /* 0x0000880500027984 */ /* 0x000e280008000000 */
[----:B------:R-:W-:Y:S04]  /*1dfb0*/  STL [R1+0x818], R4 ;  /* 0x0008180401007387 */ /* 0x000fe80000100800 */
[----:B------:R-:W0:Y:S04]  /*1dfc0*/  LDS.U8 R4, [R0+UR5+0x180] ;  /* 0x0001800500047984 */ /* 0x000e280008000000 */
[----:B-1----:R-:W-:Y:S04]  /*1dfd0*/  STL [R1+0x814], R3 ;  /* 0x0008140301007387 */ /* 0x002fe80000100800 */
        /* <DEDUP_REMOVED lines=10> */
[----:B------:R-:W2:Y:S04]  /*1e080*/  LDL.LU R9, [R1+0x32c] ;  /* 0x00032c0001097983 */ /* 0x000ea80000300800 */
[----:B-1----:R-:W-:Y:S04]  /*1e090*/  STL [R1+0x82c], R3 ;  /* 0x00082c0301007387 */ /* 0x002fe80000100800 */
[----:B------:R-:W2:Y:S04]  /*1e0a0*/  LDL.LU R8, [R1+0xd0] ;  /* 0x0000d00001087983 */ /* 0x000ea80000300800 */
[----:B------:R-:W1:Y:S04]  /*1e0b0*/  LDS.U8 R4, [R0+UR5+0x2188] ;  /* 0x0021880500047984 */ /* 0x000e680008000000 */
[----:B------:R-:W1:Y:S04]  /*1e0c0*/  LDS.U8 R3, [R0+UR5+0x2088] ;  /* 0x0020880500037984 */ /* 0x000e680008000000 */
[----:B0-----:R-:W-:Y:S04]  /*1e0d0*/  STL [R1+0x1414], R2 ;  /* 0x0014140201007387 */ /* 0x001fe80000100800 */
[----:B------:R-:W2:Y:S04]  /*1e0e0*/  LDL.LU R6, [R1+0x4c] ;  /* 0x00004c0001067983 */ /* 0x000ea80000300800 */
[----:B------:R-:W2:Y:S04]  /*1e0f0*/  LDL.LU R5, [R1+0x30] ;  /* 0x0000300001057983 */ /* 0x000ea80000300800 */
[----:B------:R-:W2:Y:S04]  /*1e100*/  LDL.LU R22, [R1+0x2c] ;  /* 0x00002c0001167983 */ /* 0x000ea80000300800 */
[----:B------:R-:W2:Y:S04]  /*1e110*/  LDL.LU R26, [R1+0x10] ;  /* 0x00001000011a7983 */ /* 0x000ea80000300800 */
[----:B------:R-:W0:Y:S04]  /*1e120*/  LDS.U8 R2, [R0+UR5+0x2180] ;  /* 0x0021800500027984 */ /* 0x000e280008000000 */
[----:B-1----:R-:W-:Y:S04]  /*1e130*/  STL [R1+0x1410], R4 ;  /* 0x0014100401007387 */ /* 0x002fe80000100800 */
[----:B------:R-:W-:Y:S04]  /*1e140*/  STL [R1+0x141c], R3 ;  /* 0x00141c0301007387 */ /* 0x000fe80000100800 */
[----:B------:R-:W1:Y:S04]  /*1e150*/  LDS.U8 R4, [R0+UR5+0x3080] ;  /* 0x0030800500047984 */ /* 0x000e680008000000 */
[----:B------:R-:W1:Y:S01]  /*1e160*/  LDS.U8 R3, [R0+UR5+0x3188] ;  /* 0x0031880500037984 */ /* 0x000e620008000000 */
[----:B------:R-:W1:Y:S03]  /*1e170*/  S2R R29, SR_TID.X ;  /* 0x00000000001d7919 */ /* 0x000e660000002100 */
[----:B0-----:R-:W-:Y:S04]  /*1e180*/  STL [R1+0x1418], R2 ;  /* 0x0014180201007387 */ /* 0x001fe80000100800 */
[----:B------:R-:W0:Y:S04]  /*1e190*/  LDS.U8 R2, [R0+UR5+0x3088] ;  /* 0x0030880500027984 */ /* 0x000e280008000000 */
[----:B------:R-:W3:Y:S01]  /*1e1a0*/  LDS.U8 R0, [R0+UR5+0x3180] ;  /* 0x0031800500007984 */ /* 0x000ee20008000000 */
[----:B------:R-:W-:Y:S06]  /*1e1b0*/  BAR.SYNC.DEFER_BLOCKING 0x0 ;  /* 0x0000000000007b1d */ /* 0x000fec0000010000 */
[----:B-1----:R-:W-:Y:S04]  /*1e1c0*/  STL [R1+0x1424], R4 ;  /* 0x0014240401007387 */ /* 0x002fe80000100800 */
[----:B------:R-:W-:Y:S01]  /*1e1d0*/  STL [R1+0x1420], R3 ;  /* 0x0014200301007387 */ /* 0x000fe20000100800 */
[----:B------:R-:W-:-:S03]  /*1e1e0*/  LOP3.LUT R28, R29, 0x3f, RZ, 0xc0, !PT ;  /* 0x0000003f1d1c7812 */ /* 0x000fc600078ec0ff */
[----:B0-----:R-:W-:Y:S04]  /*1e1f0*/  STL [R1+0x142c], R2 ;  /* 0x00142c0201007387 */ /* 0x001fe80000100800 */
[----:B---3--:R0:W-:Y:S04]  /*1e200*/  STL [R1+0x15a0], R0 ;  /* 0x0015a00001007387 */ /* 0x0081e80000100800 */
[----:B0-----:R-:W3:Y:S04]  /*1e210*/  LDL.LU R0, [R1+0xc] ;  /* 0x00000c0001007983 */ /* 0x001ee80000300800 */
[----:B------:R-:W3:Y:S04]  /*1e220*/  LDL.LU R11, [R1+0x488] ;  /* 0x00048800010b7983 */ /* 0x000ee80000300800 */
[----:B------:R-:W3:Y:S04]  /*1e230*/  LDL.LU R10, [R1+0x484] ;  /* 0x00048400010a7983 */ /* 0x000ee80000300800 */
[----:B------:R-:W3:Y:S04]  /*1e240*/  LDL.LU R7, [R1+0x328] ;  /* 0x0003280001077983 */ /* 0x000ee80000300800 */
[----:B------:R-:W3:Y:S04]  /*1e250*/  LDL.LU R4, [R1+0x324] ;  /* 0x0003240001047983 */ /* 0x000ee80000300800 */
[----:B------:R-:W3:Y:S04]  /*1e260*/  LDL.LU R3, [R1+0x48] ;  /* 0x0000480001037983 */ /* 0x000ee80000300800 */
[----:B------:R-:W3:Y:S04]  /*1e270*/  LDL.LU R2, [R1+0x44] ;  /* 0x0000440001027983 */ /* 0x000ee80000300800 */
[----:B------:R-:W3:Y:S04]  /*1e280*/  LDL.LU R16, [R1+0x28] ;  /* 0x0000280001107983 */ /* 0x000ee80000300800 */
[----:B------:R0:W-:Y:S04]  /*1e290*/  STS.U8 [R28+UR5], R18 ;  /* 0x000000121c007988 */ /* 0x0001e80008000005 */
[----:B0-----:R-:W3:Y:S04]  /*1e2a0*/  LDL.LU R18, [R1+0x24] ;  /* 0x0000240001127983 */ /* 0x001ee80000300800 */
[----:B----4-:R0:W-:Y:S04]  /*1e2b0*/  STS.U8 [R28+UR5+0x40], R20 ;  /* 0x000040141c007988 */ /* 0x0101e80008000005 */
[----:B--2---:R1:W-:Y:S04]  /*1e2c0*/  STS.U8 [R28+UR5+0x200], R27 ;  /* 0x0002001b1c007988 */ /* 0x0043e80008000005 */
[----:B0-----:R-:W2:Y:S04]  /*1e2d0*/  LDL.LU R20, [R1+0x8] ;  /* 0x0000080001147983 */ /* 0x001ea80000300800 */
[----:B-1----:R-:W4:Y:S04]  /*1e2e0*/  LDL.LU R27, [R1+0x4] ;  /* 0x00000400011b7983 */ /* 0x002f280000300800 */
[----:B------:R0:W-:Y:S04]  /*1e2f0*/  STS.U8 [R28+UR5+0x240], R9 ;  /* 0x000240091c007988 */ /* 0x0001e80008000005 */
[----:B------:R1:W-:Y:S04]  /*1e300*/  STS.U8 [R28+UR5+0x400], R8 ;  /* 0x000400081c007988 */ /* 0x0003e80008000005 */
[----:B0-----:R-:W2:Y:S04]  /*1e310*/  LDL.LU R9, [R1+0x221c] ;  /* 0x00221c0001097983 */ /* 0x001ea80000300800 */
[----:B-1----:R-:W4:Y:S04]  /*1e320*/  LDL.LU R8, [R1+0x2218] ;  /* 0x0022180001087983 */ /* 0x002f280000300800 */
[----:B------:R0:W-:Y:S04]  /*1e330*/  STS.U8 [R28+UR5+0x440], R6 ;  /* 0x000440061c007988 */ /* 0x0001e80008000005 */
[----:B------:R1:W-:Y:S04]  /*1e340*/  STS.U8 [R28+UR5+0x600], R5 ;  /* 0x000600051c007988 */ /* 0x0003e80008000005 */
[----:B------:R1:W-:Y:S04]  /*1e350*/  STS.U8 [R28+UR5+0x640], R22 ;  /* 0x000640161c007988 */ /* 0x0003e80008000005 */
[----:B------:R1:W-:Y:S04]  /*1e360*/  STS.U8 [R28+UR5+0x800], R26 ;  /* 0x0008001a1c007988 */ /* 0x0003e80008000005 */
[----:B0-----:R-:W2:Y:S04]  /*1e370*/  LDL.LU R6, [R1+0x2214] ;  /* 0x0022140001067983 */ /* 0x001ea80000300800 */
[----:B-1----:R-:W4:Y:S04]  /*1e380*/  LDL.LU R5, [R1+0x2210] ;  /* 0x0022100001057983 */ /* 0x002f280000300800 */
[----:B------:R-:W2:Y:S04]  /*1e390*/  LDL.LU R22, [R1+0x220c] ;  /* 0x00220c0001167983 */ /* 0x000ea80000300800 */
[----:B------:R-:W4:Y:S01]  /*1e3a0*/  LDL.LU R26, [R1+0x2208] ;  /* 0x00220800011a7983 */ /* 0x000f220000300800 */
[----:B------:R-:W-:-:S04]  /*1e3b0*/  LOP3.LUT R29, R29, 0x3f, RZ, 0xc0, !PT ;  /* 0x0000003f1d1d7812 */ /* 0x000fc800078ec0ff */
[----:B------:R-:W-:Y:S01]  /*1e3c0*/  LOP3.LUT R29, R29, 0x10, RZ, 0x3c, !PT ;  /* 0x000000101d1d7812 */ /* 0x000fe200078e3cff */
[----:B---3--:R0:W-:Y:S04]  /*1e3d0*/  STS.U8 [R28+UR5+0x840], R0 ;  /* 0x000840001c007988 */ /* 0x0081e80008000005 */
[----:B0-----:R-:W3:Y:S04]  /*1e3e0*/  LDL.LU R0, [R1] ;  /* 0x0000000001007983 */ /* 0x001ee80000300800 */
[----:B----4-:R0:W-:Y:S04]  /*1e3f0*/  STS.U8 [R28+UR5+0xa00], R26 ;  /* 0x000a001a1c007988 */ /* 0x0101e80008000005 */
[----:B--2---:R1:W-:Y:S04]  /*1e400*/  STS.U8 [R28+UR5+0xa40], R22 ;  /* 0x000a40161c007988 */ /* 0x0043e80008000005 */
[----:B------:R2:W-:Y:S04]  /*1e410*/  STS.U8 [R28+UR5+0xc00], R5 ;  /* 0x000c00051c007988 */ /* 0x0005e80008000005 */
[----:B------:R4:W-:Y:S04]  /*1e420*/  STS.U8 [R28+UR5+0xc40], R6 ;  /* 0x000c40061c007988 */ /* 0x0009e80008000005 */
[----:B------:R4:W-:Y:S04]  /*1e430*/  STS.U8 [R28+UR5+0xe00], R8 ;  /* 0x000e00081c007988 */ /* 0x0009e80008000005 */
[----:B------:R4:W-:Y:S04]  /*1e440*/  STS.U8 [R28+UR5+0xe40], R9 ;  /* 0x000e40091c007988 */ /* 0x0009e80008000005 */
[----:B0-----:R-:W3:Y:S04]  /*1e450*/  LDL.LU R26, [R1+0x1c] ;  /* 0x00001c00011a7983 */ /* 0x001ee80000300800 */
[----:B-1----:R-:W3:Y:S04]  /*1e460*/  LDL.LU R22, [R1+0x20] ;  /* 0x0000200001167983 */ /* 0x002ee80000300800 */
[----:B--2---:R-:W2:Y:S04]  /*1e470*/  LDL.LU R5, [R1+0x3c] ;  /* 0x00003c0001057983 */ /* 0x004ea80000300800 */
[----:B----4-:R-:W4:Y:S04]  /*1e480*/  LDL.LU R6, [R1+0x40] ;  /* 0x0000400001067983 */ /* 0x010f280000300800 */
[----:B------:R-:W3:Y:S04]  /*1e490*/  LDL.LU R8, [R1+0xdc] ;  /* 0x0000dc0001087983 */ /* 0x000ee80000300800 */
[----:B------:R-:W2:Y:S04]  /*1e4a0*/  LDL.LU R9, [R1+0x320] ;  /* 0x0003200001097983 */ /* 0x000ea80000300800 */
[----:B------:R0:W-:Y:S04]  /*1e4b0*/  STS.U8 [R29+UR5+0x80], R11 ;  /* 0x0000800b1d007988 */ /* 0x0001e80008000005 */
[----:B------:R1:W-:Y:S04]  /*1e4c0*/  STS.U8 [R29+UR5+0xc0], R10 ;  /* 0x0000c00a1d007988 */ /* 0x0003e80008000005 */
[----:B------:R1:W-:Y:S04]  /*1e4d0*/  STS.U8 [R29+UR5+0x280], R7 ;  /* 0x000280071d007988 */ /* 0x0003e80008000005 */
[----:B------:R1:W-:Y:S04]  /*1e4e0*/  STS.U8 [R29+UR5+0x2c0], R4 ;  /* 0x0002c0041d007988 */ /* 0x0003e80008000005 */
[----:B------:R1:W-:Y:S04]  /*1e4f0*/  STS.U8 [R29+UR5+0x480], R3 ;  /* 0x000480031d007988 */ /* 0x0003e80008000005 */
[----:B------:R1:W-:Y:S04]  /*1e500*/  STS.U8 [R29+UR5+0x4c0], R2 ;  /* 0x0004c0021d007988 */ /* 0x0003e80008000005 */
[----:B0-----:R-:W4:Y:S04]  /*1e510*/  LDL.LU R11, [R1+0x2204] ;  /* 0x00220400010b7983 */ /* 0x001f280000300800 */
[----:B-1----:R-:W3:Y:S04]  /*1e520*/  LDL.LU R10, [R1+0x2200] ;  /* 0x00220000010a7983 */ /* 0x002ee80000300800 */
[----:B------:R-:W2:Y:S04]  /*1e530*/  LDL.LU R7, [R1+0x21fc] ;  /* 0x0021fc0001077983 */ /* 0x000ea80000300800 */
[----:B------:R-:W4:Y:S04]  /*1e540*/  LDL.LU R4, [R1+0x21f8] ;  /* 0x0021f80001047983 */ /* 0x000f280000300800 */
[----:B------:R-:W4:Y:S04]  /*1e550*/  LDL.LU R3, [R1+0x21f4] ;  /* 0x0021f40001037983 */ /* 0x000f280000300800 */
[----:B------:R-:W4:Y:S04]  /*1e560*/  LDL.LU R2, [R1+0x21f0] ;  /* 0x0021f00001027983 */ /* 0x000f280000300800 */
[----:B------:R0:W-:Y:S04]  /*1e570*/  STS.U8 [R29+UR5+0x680], R16 ;  /* 0x000680101d007988 */ /* 0x0001e80008000005 */
[----:B------:R1:W-:Y:S04]  /*1e580*/  STS.U8 [R29+UR5+0x6c0], R18 ;  /* 0x0006c0121d007988 */ /* 0x0003e80008000005 */
[----:B------:R1:W-:Y:S04]  /*1e590*/  STS.U8 [R29+UR5+0x880], R20 ;  /* 0x000880141d007988 */ /* 0x0003e80008000005 */
[----:B0-----:R-:W4:Y:S04]  /*1e5a0*/  LDL.LU R16, [R1+0x21ec] ;  /* 0x0021ec0001107983 */ /* 0x001f280000300800 */
[----:B-1----:R-:W3:Y:S04]  /*1e5b0*/  LDL.LU R18, [R1+0x21e8] ;  /* 0x0021e80001127983 */ /* 0x002ee80000300800 */
[----:B------:R-:W2:Y:S04]  /*1e5c0*/  LDL.LU R20, [R1+0x21e4] ;  /* 0x0021e40001147983 */ /* 0x000ea80000300800 */
[----:B------:R0:W-:Y:S04]  /*1e5d0*/  STS.U8 [R29+UR5+0x8c0], R27 ;  /* 0x0008c01b1d007988 */ /* 0x0001e80008000005 */
[----:B0-----:R-:W4:Y:S04]  /*1e5e0*/  LDL.LU R27, [R1+0x21e0] ;  /* 0x0021e000011b7983 */ /* 0x001f280000300800 */
[----:B--2---:R0:W-:Y:S04]  /*1e5f0*/  STS.U8 [R29+UR5+0xa80], R20 ;  /* 0x000a80141d007988 */ /* 0x0041e80008000005 */
[----:B---3--:R1:W-:Y:S04]  /*1e600*/  STS.U8 [R29+UR5+0xac0], R18 ;  /* 0x000ac0121d007988 */ /* 0x0083e80008000005 */
[----:B0-----:R-:W2:Y:S04]  /*1e610*/  LDL.LU R20, [R1+0x47c] ;  /* 0x00047c0001147983 */ /* 0x001ea80000300800 */
[----:B-1----:R-:W3:Y:S04]  /*1e620*/  LDL.LU R18, [R1+0x480] ;  /* 0x0004800001127983 */ /* 0x002ee80000300800 */
[----:B------:R0:W-:Y:S04]  /*1e630*/  STS.U8 [R29+UR5+0xc80], R7 ;  /* 0x000c80071d007988 */ /* 0x0001e80008000005 */
[----:B0-----:R-:W4:Y:S01]  /*1e640*/  LDL.LU R29, [R1+0x21dc] ;  /* 0x0021dc00011d7983 */ /* 0x001f220000300800 */
[----:B------:R-:W-:-:S02]  /*1e650*/  LOP3.LUT R7, R28, 0x10, RZ, 0x3c, !PT ;  /* 0x000000101c077812 */ /* 0x000fc400078e3cff */
[----:B------:R-:W-:-:S03]  /*1e660*/  LOP3.LUT R28, R28, 0x20, RZ, 0x3c, !PT ;  /* 0x000000201c1c7812 */ /* 0x000fc600078e3cff */
[----:B------:R-:W-:Y:S04]  /*1e670*/  STS.U8 [R7+UR5+0xcc0], R10 ;  /* 0x000cc00a07007988 */ /* 0x000fe80008000005 */
[----:B------:R-:W-:Y:S04]  /*1e680*/  STS.U8 [R7+UR5+0xe80], R17 ;  /* 0x000e801107007988 */ /* 0x000fe80008000005 */
[----:B------:R0:W-:Y:S04]  /*1e690*/  STS.U8 [R7+UR5+0xec0], R19 ;  /* 0x000ec01307007988 */ /* 0x0001e80008000005 */
[----:B0-----:R-:W4:Y:S04]  /*1e6a0*/  LDL.LU R19, [R1+0xd4] ;  /* 0x0000d40001137983 */ /* 0x001f280000300800 */
[----:B------:R-:W4:Y:S04]  /*1e6b0*/  LDL.LU R17, [R1+0x38] ;  /* 0x0000380001117983 */ /* 0x000f280000300800 */
[----:B------:R-:W4:Y:S04]  /*1e6c0*/  LDL.LU R10, [R1+0x34] ;  /* 0x00003400010a7983 */ /* 0x000f280000300800 */
[----:B------:R-:W4:Y:S04]  /*1e6d0*/  LDL.LU R7, [R1+0x18] ;  /* 0x0000180001077983 */ /* 0x000f280000300800 */
[----:B---3--:R0:W-:Y:S04]  /*1e6e0*/  STS.U8 [R28+UR5+0x100], R18 ;  /* 0x000100121c007988 */ /* 0x0081e80008000005 */
[----:B--2---:R-:W-:Y:S04]  /*1e6f0*/  STS.U8 [R28+UR5+0x140], R20 ;  /* 0x000140141c007988 */ /* 0x004fe80008000005 */
[----:B------:R-:W-:Y:S04]  /*1e700*/  STS.U8 [R28+UR5+0x300], R9 ;  /* 0x000300091c007988 */ /* 0x000fe80008000005 */
[----:B------:R-:W-:Y:S04]  /*1e710*/  STS.U8 [R28+UR5+0x340], R8 ;  /* 0x000340081c007988 */ /* 0x000fe80008000005 */
[----:B----4-:R-:W-:Y:S04]  /*1e720*/  STS.U8 [R28+UR5+0x500], R6 ;  /* 0x000500061c007988 */ /* 0x010fe80008000005 */
[----:B------:R-:W-:Y:S04]  /*1e730*/  STS.U8 [R28+UR5+0x540], R5 ;  /* 0x000540051c007988 */ /* 0x000fe80008000005 */
[----:B------:R-:W-:Y:S04]  /*1e740*/  STS.U8 [R28+UR5+0x700], R22 ;  /* 0x000700161c007988 */ /* 0x000fe80008000005 */
[----:B------:R1:W-:Y:S04]  /*1e750*/  STS.U8 [R28+UR5+0x740], R26 ;  /* 0x0007401a1c007988 */ /* 0x0003e80008000005 */
[----:B0-----:R-:W2:Y:S04]  /*1e760*/  LDL.LU R18, [R1+0x14] ;  /* 0x0000140001127983 */ /* 0x001ea80000300800 */
[----:B------:R0:W-:Y:S04]  /*1e770*/  STS.U8 [R28+UR5+0x900], R0 ;  /* 0x000900001c007988 */ /* 0x0001e80008000005 */
[----:B-1----:R-:W3:Y:S04]  /*1e780*/  LDL.LU R26, [R1+0x48c] ;  /* 0x00048c00011a7983 */ /* 0x002ee80000300800 */
[----:B------:R-:W4:Y:S04]  /*1e790*/  LDL.LU R9, [R1+0x49c] ;  /* 0x00049c0001097983 */ /* 0x000f280000300800 */
[----:B------:R-:W3:Y:S04]  /*1e7a0*/  LDL.LU R5, [R1+0x498] ;  /* 0x0004980001057983 */ /* 0x000ee80000300800 */
[----:B------:R-:W2:Y:S04]  /*1e7b0*/  LDL.LU R8, [R1+0x4a4] ;  /* 0x0004a40001087983 */ /* 0x000ea80000300800 */
[----:B------:R-:W3:Y:S04]  /*1e7c0*/  LDL.LU R6, [R1+0x4a0] ;  /* 0x0004a00001067983 */ /* 0x000ee80000300800 */
[----:B------:R-:W3:Y:S04]  /*1e7d0*/  LDL.LU R22, [R1+0x4ac] ;  /* 0x0004ac0001167983 */ /* 0x000ee80000300800 */
[----:B0-----:R-:W3:Y:S04]  /*1e7e0*/  LDL.LU R0, [R1+0x4a8] ;  /* 0x0004a80001007983 */ /* 0x001ee80000300800 */
[----:B------:R0:W-:Y:S04]  /*1e7f0*/  STS.U8 [R28+UR5+0x940], R29 ;  /* 0x0009401d1c007988 */ /* 0x0001e80008000005 */
[----:B------:R1:W-:Y:S04]  /*1e800*/  STS.U8 [R28+UR5+0xb00], R16 ;  /* 0x000b00101c007988 */ /* 0x0003e80008000005 */
[----:B------:R1:W-:Y:S04]  /*1e810*/  STS.U8 [R28+UR5+0xb40], R2 ;  /* 0x000b40021c007988 */ /* 0x0003e80008000005 */
[----:B0-----:R-:W3:Y:S04]  /*1e820*/  LDL.LU R29, [R1+0xd8] ;  /* 0x0000d800011d7983 */ /* 0x001ee80000300800 */
[----:B-1----:R-:W3:Y:S04]  /*1e830*/  LDL.LU R16, [R1+0x474] ;  /* 0x0004740001107983 */ /* 0x002ee80000300800 */
[----:B------:R-:W3:Y:S01]  /*1e840*/  LDL.LU R2, [R1+0x478] ;  /* 0x0004780001027983 */ /* 0x000ee20000300800 */
[----:B------:R-:W0:Y:S03]  /*1e850*/  S2R R20, SR_TID.X ;  /* 0x0000000000147919 */ /* 0x000e260000002100 */
[----:B------:R1:W-:Y:S04]  /*1e860*/  STS.U8 [R28+UR5+0xd00], R11 ;  /* 0x000d000b1c007988 */ /* 0x0003e80008000005 */
[----:B-1----:R-:W3:Y:S01]  /*1e870*/  LDL.LU R28, [R1+0x21d8] ;  /* 0x0021d800011c7983 */ /* 0x002ee20000300800 */
[----:B0-----:R-:W-:-:S04]  /*1e880*/  LOP3.LUT R20, R20, 0x3f, RZ, 0xc0, !PT ;  /* 0x0000003f14147812 */ /* 0x001fc800078ec0ff */
[C---:B------:R-:W-:Y:S02]  /*1e890*/  LOP3.LUT R11, R20.reuse, 0x20, RZ, 0x3c, !PT ;  /* 0x00000020140b7812 */ /* 0x040fe400078e3cff */
[----:B------:R-:W-:-:S03]  /*1e8a0*/  LOP3.LUT R20, R20, 0x30, RZ, 0x3c, !PT ;  /* 0x0000003014147812 */ /* 0x000fc600078e3cff */
[----:B------:R-:W-:Y:S04]  /*1e8b0*/  STS.U8 [R11+UR5+0xd40], R12 ;  /* 0x000d400c0b007988 */ /* 0x000fe80008000005 */
[----:B------:R-:W-:Y:S04]  /*1e8c0*/  STS.U8 [R11+UR5+0xf00], R23 ;  /* 0x000f00170b007988 */ /* 0x000fe80008000005 */
[----:B------:R-:W-:Y:S04]  /*1e8d0*/  STS.U8 [R11+UR5+0xf40], R24 ;  /* 0x000f40180b007988 */ /* 0x000fe80008000005 */
[----:B--2---:R-:W-:Y:S04]  /*1e8e0*/  STL [R1+0x21d0], R8 ;  /* 0x0021d00801007387 */ /* 0x004fe80000100800 */
[----:B----4-:R-:W-:Y:S04]  /*1e8f0*/  STL [R1+0x21d4], R9 ;  /* 0x0021d40901007387 */ /* 0x010fe80000100800 */
[----:B---3--:R-:W-:Y:S04]  /*1e900*/  STS.U8 [R20+UR5+0x180], R2 ;  /* 0x0001800214007988 */ /* 0x008fe80008000005 */
[----:B------:R0:W-:Y:S04]  /*1e910*/  STS.U8 [R20+UR5+0x1c0], R16 ;  /* 0x0001c01014007988 */ /* 0x0001e80008000005 */
[----:B0-----:R-:W2:Y:S04]  /*1e920*/  LDL R16, [R1+0x7c0] ;  /* 0x0007c00001107983 */ /* 0x001ea80000100800 */
        /* <DEDUP_REMOVED lines=13> */
[----:B------:R-:W-:Y:S01]  /*1ea00*/  STS.U8 [R20+UR5+0xfc0], R26 ;  /* 0x000fc01a14007988 */ /* 0x000fe20008000005 */
[----:B------:R-:W-:Y:S06]  /*1ea10*/  BAR.SYNC.DEFER_BLOCKING 0x0 ;  /* 0x0000000000007b1d */ /* 0x000fec0000010000 */
[----:B--2---:R-:W0:Y:S04]  /*1ea20*/  LDSM.16.M88.4 R8, [R16+UR5] ;  /* 0x000000051008783b */ /* 0x004e280008000200 */
[----:B0-----:R-:W-:Y:S01]  /*1ea30*/  STL.64 [R1+0x748], R10 ;  /* 0x0007480a01007387 */ /* 0x001fe20000100a00 */
[----:B------:R-:W-:-:S03]  /*1ea40*/  IMAD.MOV.U32 R27, RZ, RZ, R9 ;  /* 0x000000ffff1b7224 */ /* 0x000fc600078e0009 */
[----:B------:R-:W2:Y:S01]  /*1ea50*/  LDL.LU R9, [R1+0x21d4] ;  /* 0x0021d40001097983 */ /* 0x000ea20000300800 */
[----:B------:R-:W-:Y:S02]  /*1ea60*/  IMAD.MOV.U32 R26, RZ, RZ, R8 ;  /* 0x000000ffff1a7224 */ /* 0x000fe400078e0008 */
[----:B------:R-:W-:Y:S02]  /*1ea70*/  IMAD R4, R14, 0x100, R15 ;  /* 0x000001000e047824 */ /* 0x000fe400078e020f */
[----:B--2---:R-:W-:Y:S02]  /*1ea80*/  IMAD R5, R5, 0x100, R9 ;  /* 0x0000010005057824 */ /* 0x004fe400078e0209 */
[----:B------:R-:W0:Y:S04]  /*1ea90*/  LDSM.16.M88.4 R8, [R16+UR5+0x200] ;  /* 0x000200051008783b */ /* 0x000e280008000200 */
[----:B0-----:R0:W-:Y:S01]  /*1eaa0*/  STL.64 [R1+0x750], R8 ;  /* 0x0007500801007387 */ /* 0x0011e20000100a00 */
[----:B------:R-:W-:-:S03]  /*1eab0*/  IMAD.MOV.U32 R14, RZ, RZ, R8 ;  /* 0x000000ffff0e7224 */ /* 0x000fc600078e0008 */
[----:B------:R1:W-:Y:S04]  /*1eac0*/  STL.64 [R1+0x758], R10 ;  /* 0x0007580a01007387 */ /* 0x0003e80000100a00 */
[----:B0-----:R-:W2:Y:S01]  /*1ead0*/  LDL.LU R8, [R1+0x21d0] ;  /* 0x0021d00001087983 */ /* 0x001ea20000300800 */
[----:B------:R-:W-:-:S03]  /*1eae0*/  IMAD R7, R0, 0x100, R22 ;  /* 0x0000010000077824 */ /* 0x000fc600078e0216 */
[----:B------:R-:W0:Y:S01]  /*1eaf0*/  LDSM.16.M88.4 R20, [R16+UR5+0x400] ;  /* 0x000400051014783b */ /* 0x000e220008000200 */
[----:B------:R-:W-:Y:S02]  /*1eb00*/  IMAD.MOV.U32 R3, RZ, RZ, R9 ;  /* 0x000000ffff037224 */ /* 0x000fe400078e0009 */
[----:B--2---:R-:W-:Y:S02]  /*1eb10*/  IMAD R6, R6, 0x100, R8 ;  /* 0x0000010006067824 */ /* 0x004fe400078e0208 */
[----:B------:R-:W2:Y:S04]  /*1eb20*/  LDL.LU.64 R8, [R1+0x50] ;  /* 0x0000500001087983 */ /* 0x000ea80000300a00 */
[----:B-1----:R-:W2:Y:S04]  /*1eb30*/  LDL.LU.64 R10, [R1+0x58] ;  /* 0x00005800010a7983 */ /* 0x002ea80000300a00 */
[----:B0-----:R-:W-:Y:S04]  /*1eb40*/  STL.64 [R1+0x760], R20 ;  /* 0x0007601401007387 */ /* 0x001fe80000100a00 */
[----:B------:R0:W-:Y:S04]  /*1eb50*/  STL.64 [R1+0x768], R22 ;  /* 0x0007681601007387 */ /* 0x0001e80000100a00 */
[----:B------:R1:W-:Y:S04]  /*1eb60*/  STL.64 [R1+0x21c8], R26 ;  /* 0x0021c81a01007387 */ /* 0x0003e80000100a00 */
[----:B------:R-:W3:Y:S01]  /*1eb70*/  LDL.LU.64 R24, [R1+0x400] ;  /* 0x0004000001187983 */ /* 0x000ee20000300a00 */
[----:B0-----:R-:W-:-:S02]  /*1eb80*/  F2FP.F16.E4M3.UNPACK_B R22, R26 ;  /* 0x0000001aff16723e */ /* 0x001fc400020006ff */
[----:B------:R-:W-:Y:S02]  /*1eb90*/  F2FP.F16.E4M3.UNPACK_B R23, R27 ;  /* 0x0000001bff17723e */ /* 0x000fe400020006ff */
[----:B-1----:R-:W3:Y:S01]  /*1eba0*/  LDL.LU.64 R26, [R1+0x408] ;  /* 0x00040800011a7983 */ /* 0x002ee20000300a00 */
[----:B------:R-:W-:Y:S02]  /*1ebb0*/  F2FP.F16.E4M3.UNPACK_B R4, R4 ;  /* 0x00000004ff04723e */ /* 0x000fe400020006ff */
[----:B------:R-:W-:Y:S02]  /*1ebc0*/  F2FP.F16.E4M3.UNPACK_B R5, R5 ;  /* 0x00000005ff05723e */ /* 0x000fe400020006ff */
[----:B------:R-:W-:Y:S02]  /*1ebd0*/  F2FP.F16.E4M3.UNPACK_B R6, R6 ;  /* 0x00000006ff06723e */ /* 0x000fe400020006ff */
[----:B------:R-:W-:Y:S01]  /*1ebe0*/  F2FP.F16.E4M3.UNPACK_B R7, R7 ;  /* 0x00000007ff07723e */ /* 0x000fe200020006ff */
[----:B------:R-:W-:Y:S01]  /*1ebf0*/  STL [R1+0x2190], R23 ;  /* 0x0021901701007387 */ /* 0x000fe20000100800 */
[----:B------:R-:W-:-:S02]  /*1ec00*/  IMAD.MOV.U32 R2, RZ, RZ, R20 ;  /* 0x000000ffff027224 */ /* 0x000fc400078e0014 */
[----:B------:R-:W-:Y:S01]  /*1ec10*/  IMAD.MOV.U32 R0, RZ, RZ, R21 ;  /* 0x000000ffff007224 */ /* 0x000fe200078e0015 */
[----:B------:R-:W-:Y:S02]  /*1ec20*/  F2FP.F16.E4M3.UNPACK_B R20, R14 ;  /* 0x0000000eff14723e */ /* 0x000fe400020006ff */
[----:B------:R-:W-:Y:S01]  /*1ec30*/  F2FP.F16.E4M3.UNPACK_B R21, R3 ;  /* 0x00000003ff15723e */ /* 0x000fe200020006ff */
[----:B---3--:R-:W-:-:S15]  /*1ec40*/  HMMA.16816.F32 R24, R4, R22, R24 ;  /* 0x000000160418723c */ /* 0x008fde0000001818 */
[----:B------:R-:W-:-:S08]  /*1ec50*/  NOP ;  /* 0x0000000000007918 */ /* 0x000fd00000000000 */
[----:B------:R-:W-:Y:S04]  /*1ec60*/  STL.64 [R1+0x20], R24 ;  /* 0x0000201801007387 */ /* 0x000fe80000100a00 */
[----:B------:R-:W-:Y:S04]  /*1ec70*/  STL.64 [R1+0x28], R26 ;  /* 0x0000281a01007387 */ /* 0x000fe80000100a00 */
[----:B------:R-:W0:Y:S01]  /*1ec80*/  LDSM.16.M88.4 R24, [R16+UR5+0x600] ;  /* 0x000600051018783b */ /* 0x000e220008000200 */
[----:B--2---:R-:W-:Y:S03]  /*1ec90*/  HMMA.16816.F32 R8, R4, R20, R8 ;  /* 0x000000140408723c */ /* 0x004fe60000001808 */
[----:B0-----:R-:W-:Y:S01]  /*1eca0*/  STL.64 [R1+0x770], R24 ;  /* 0x0007701801007387 */ /* 0x001fe20000100a00 */
[----:B------:R-:W-:-:S03]  /*1ecb0*/  IMAD.MOV.U32 R12, RZ, RZ, R24 ;  /* 0x000000ffff0c7224 */ /* 0x000fc600078e0018 */
[----:B------:R-:W-:Y:S01]  /*1ecc0*/  STL.64 [R1+0x778], R26 ;  /* 0x0007781a01007387 */ /* 0x000fe20000100a00 */
[----:B------:R-:W-:-:S03]  /*1ecd0*/  IMAD.MOV.U32 R13, RZ, RZ, R25 ;  /* 0x000000ffff0d7224 */ /* 0x000fc600078e0019 */
[----:B------:R-:W0:-:S12]  /*1ece0*/  LDSM.16.M88.4 R24, [R16+UR5+0x800] ;  /* 0x000800051018783b */ /* 0x000e180008000200 */
[----:B------:R-:W-:Y:S04]  /*1ecf0*/  STL.64 [R1+0x50], R8 ;  /* 0x0000500801007387 */ /* 0x000fe80000100a00 */
[----:B------:R1:W-:Y:S04]  /*1ed00*/  STL.64 [R1+0x58], R10 ;  /* 0x0000580a01007387 */ /* 0x0003e80000100a00 */
[----:B0-----:R-:W-:Y:S01]  /*1ed10*/  STL.64 [R1+0x780], R24 ;  /* 0x0007801801007387 */ /* 0x001fe20000100a00 */
[----:B-1----:R-:W-:-:S03]  /*1ed20*/  IMAD.MOV.U32 R10, RZ, RZ, R24 ;  /* 0x000000ffff0a7224 */ /* 0x002fc600078e0018 */
[----:B------:R-:W-:Y:S01]  /*1ed30*/  STL.64 [R1+0x788], R26 ;  /* 0x0007881a01007387 */ /* 0x000fe20000100a00 */
[----:B------:R-:W-:-:S03]  /*1ed40*/  IMAD.MOV.U32 R11, RZ, RZ, R25 ;  /* 0x000000ffff0b7224 */ /* 0x000fc600078e0019 */
[----:B------:R-:W0:Y:S02]  /*1ed50*/  LDSM.16.M88.4 R24, [R16+UR5+0xa00] ;  /* 0x000a00051018783b */ /* 0x000e240008000200 */
[----:B0-----:R-:W-:Y:S02]  /*1ed60*/  IMAD.MOV.U32 R8, RZ, RZ, R24 ;  /* 0x000000ffff087224 */ /* 0x001fe400078e0018 */
[----:B------:R-:W-:Y:S01]  /*1ed70*/  IMAD.MOV.U32 R9, RZ, RZ, R25 ;  /* 0x000000ffff097224 */ /* 0x000fe200078e0019 */
[----:B------:R-:W-:Y:S04]  /*1ed80*/  STL.64 [R1+0x790], R24 ;  /* 0x0007901801007387 */ /* 0x000fe80000100a00 */
[----:B------:R0:W-:Y:S04]  /*1ed90*/  STL.64 [R1+0x798], R26 ;  /* 0x0007981a01007387 */ /* 0x0001e80000100a00 */
[----:B0-----:R-:W2:Y:S04]  /*1eda0*/  LDL.LU.64 R26, [R1+0x21c8] ;  /* 0x0021c800011a7983 */ /* 0x001ea80000300a00 */
[----:B------:R-:W-:Y:S04]  /*1edb0*/  STL.64 [R1+0x21c0], R10 ;  /* 0x0021c00a01007387 */ /* 0x000fe80000100a00 */
[----:B------:R0:W-:Y:S04]  /*1edc0*/  STL.64 [R1+0x21b8], R8 ;  /* 0x0021b80801007387 */ /* 0x0001e80000100a00 */
[----:B0-----:R-:W3:Y:S04]  /*1edd0*/  LDL.LU.64 R8, [R1+0x70] ;  /* 0x0000700001087983 */ /* 0x001ee80000300a00 */
[----:B------:R-:W3:Y:S01]  /*1ede0*/  LDL.LU.64 R10, [R1+0x78] ;  /* 0x00007800010a7983 */ /* 0x000ee20000300a00 */
[----:B------:R-:W-:-:S02]  /*1edf0*/  F2FP.F16.E4M3.UNPACK_B R14, R2 ;  /* 0x00000002ff0e723e */ /* 0x000fc400020006ff */
[----:B------:R-:W-:-:S07]  /*1ee00*/  F2FP.F16.E4M3.UNPACK_B R15, R0 ;  /* 0x00000000ff0f723e */ /* 0x000fce00020006ff */
[----:B---3--:R-:W-:-:S15]  /*1ee10*/  HMMA.16816.F32 R8, R4, R14, R8 ;  /* 0x0000000e0408723c */ /* 0x008fde0000001808 */
[----:B------:R-:W-:-:S08]  /*1ee20*/  NOP ;  /* 0x0000000000007918 */ /* 0x000fd00000000000 */
[----:B------:R0:W-:Y:S04]  /*1ee30*/  STL.64 [R1+0x70], R8 ;  /* 0x0000700801007387 */ /* 0x0001e80000100a00 */
[----:B------:R1:W-:Y:S04]  /*1ee40*/  STL.64 [R1+0x78], R10 ;  /* 0x0000780a01007387 */ /* 0x0003e80000100a00 */
[----:B0-----:R-:W3:Y:S04]  /*1ee50*/  LDL.LU.64 R8, [R1+0x90] ;  /* 0x0000900001087983 */ /* 0x001ee80000300a00 */
[----:B-1----:R-:W3:Y:S04]  /*1ee60*/  LDL.LU.64 R10, [R1+0x98] ;  /* 0x00009800010a7983 */ /* 0x002ee80000300a00 */
[----:B------:R-:W4:Y:S04]  /*1ee70*/  LDL.LU R23, [R1+0x4b4] ;  /* 0x0004b40001177983 */ /* 0x000f280000300800 */
[----:B----4-:R-:W-:Y:S04]  /*1ee80*/  STL.64 [R1+0x21a0], R22 ;  /* 0x0021a01601007387 */ /* 0x010fe80000100a00 */
[----:B------:R-:W-:Y:S04]  /*1ee90*/  STL.64 [R1+0x2198], R20 ;  /* 0x0021981401007387 */ /* 0x000fe80000100a00 */
[----:B------:R-:W0:Y:S04]  /*1eea0*/  LDSM.16.M88.4 R20, [R16+UR5+0xc00] ;  /* 0x000c00051014783b */ /* 0x000e280008000200 */
[----:B------:R-:W4:Y:S04]  /*1eeb0*/  LDL.LU R28, [R1+0x4c0] ;  /* 0x0004c000011c7983 */ /* 0x000f280000300800 */
[----:B------:R-:W4:Y:S04]  /*1eec0*/  LDL.LU R29, [R1+0x4cc] ;  /* 0x0004cc00011d7983 */ /* 0x000f280000300800 */
[----:B------:R-:W4:Y:S04]  /*1eed0*/  LDL.LU R0, [R1+0x4c8] ;  /* 0x0004c80001007983 */ /* 0x000f280000300800 */
[----:B------:R-:W1:Y:S04]  /*1eee0*/  LDSM.16.M88.4 R16, [R16+UR5+0xe00] ;  /* 0x000e00051010783b */ /* 0x000e680008000200 */
[----:B0-----:R0:W-:Y:S01]  /*1eef0*/  STL.64 [R1+0x7a0], R20 ;  /* 0x0007a01401007387 */ /* 0x0011e20000100a00 */
[----:B------:R-:W-:-:S03]  /*1ef00*/  IMAD.MOV.U32 R2, RZ, RZ, R20 ;  /* 0x000000ffff027224 */ /* 0x000fc600078e0014 */
[----:B------:R2:W-:Y:S01]  /*1ef10*/  STL.64 [R1+0x7a8], R22 ;  /* 0x0007a81601007387 */ /* 0x0005e20000100a00 */
[----:B------:R-:W-:-:S03]  /*1ef20*/  IMAD.MOV.U32 R3, RZ, RZ, R21 ;  /* 0x000000ffff037224 */ /* 0x000fc600078e0015 */
[----:B0-----:R-:W4:Y:S04]  /*1ef30*/  LDL.LU.64 R20, [R1+0x3f0] ;  /* 0x0003f00001147983 */ /* 0x001f280000300a00 */
[----:B--2---:R-:W2:Y:S01]  /*1ef40*/  LDL.LU.64 R22, [R1+0x3f8] ;  /* 0x0003f80001167983 */ /* 0x004ea20000300a00 */
[----:B------:R-:W-:Y:S02]  /*1ef50*/  F2FP.F16.E4M3.UNPACK_B R12, R12 ;  /* 0x0000000cff0c723e */ /* 0x000fe400020006ff */
[----:B------:R-:W-:-:S07]  /*1ef60*/  F2FP.F16.E4M3.UNPACK_B R13, R13 ;  /* 0x0000000dff0d723e */ /* 0x000fce00020006ff */
[----:B---3--:R-:W-:Y:S01]  /*1ef70*/  HMMA.16816.F32 R8, R4, R12, R8 ;  /* 0x0000000c0408723c */ /* 0x008fe20000001808 */
[----:B-1----:R-:W-:Y:S02]  /*1ef80*/  IMAD.MOV.U32 R24, RZ, RZ, R16 ;  /* 0x000000ffff187224 */ /* 0x002fe400078e0010 */
[----:B------:R-:W-:Y:S01]  /*1ef90*/  IMAD.MOV.U32 R25, RZ, RZ, R17 ;  /* 0x000000ffff197224 */ /* 0x000fe200078e0011 */
[----:B--2---:R-:W-:Y:S04]  /*1efa0*/  STL.64 [R1+0x21b0], R22 ;  /* 0x0021b01601007387 */ /* 0x004fe80000100a00 */
[----:B----4-:R0:W-:Y:S04]  /*1efb0*/  STL.64 [R1+0x21a8], R20 ;  /* 0x0021a81401007387 */ /* 0x0101e80000100a00 */
[----:B0-----:R-:W2:Y:S04]  /*1efc0*/  LDL.LU.64 R20, [R1+0xc0] ;  /* 0x0000c00001147983 */ /* 0x001ea80000300a00 */
[----:B------:R-:W2:Y:S04]  /*1efd0*/  LDL.LU.64 R22, [R1+0xc8] ;  /* 0x0000c80001167983 */ /* 0x000ea80000300a00 */
[----:B------:R0:W-:Y:S04]  /*1efe0*/  STL.64 [R1+0x7b0], R16 ;  /* 0x0007b01001007387 */ /* 0x0001e80000100a00 */
[----:B------:R1:W-:Y:S04]  /*1eff0*/  STL.64 [R1+0x7b8], R18 ;  /* 0x0007b81201007387 */ /* 0x0003e80000100a00 */
[----:B0-----:R-:W3:Y:S04]  /*1f000*/  LDL.LU.64 R16, [R1+0x310] ;  /* 0x0003100001107983 */ /* 0x001ee80000300a00 */
[----:B-1----:R-:W3:Y:S04]  /*1f010*/  LDL.LU.64 R18, [R1+0x318] ;  /* 0x0003180001127983 */ /* 0x002ee80000300a00 */
[----:B------:R-:W-:Y:S04]  /*1f020*/  STL.64 [R1+0x90], R8 ;  /* 0x0000900801007387 */ /* 0x000fe80000100a00 */
[----:B------:R0:W-:Y:S04]  /*1f030*/  STL.64 [R1+0x98], R10 ;  /* 0x0000980a01007387 */ /* 0x0001e80000100a00 */
[----:B0-----:R-:W4:Y:S04]  /*1f040*/  LDL.LU.64 R10, [R1+0x21c0] ;  /* 0x0021c000010a7983 */ /* 0x001f280000300a00 */
[----:B------:R-:W3:Y:S04]  /*1f050*/  LDL.LU.64 R8, [R1+0x21b8] ;  /* 0x0021b80001087983 */ /* 0x000ee80000300a00 */
[----:B------:R-:W-:Y:S04]  /*1f060*/  STL.64 [R1+0x2188], R14 ;  /* 0x0021880e01007387 */ /* 0x000fe80000100a00 */
[----:B------:R0:W-:Y:S04]  /*1f070*/  STL.64 [R1+0x2180], R12 ;  /* 0x0021800c01007387 */ /* 0x0001e80000100a00 */
[----:B0-----:R-:W3:Y:S04]  /*1f080*/  LDL.LU.64 R12, [R1+0x3e0] ;  /* 0x0003e000010c7983 */ /* 0x001ee80000300a00 */
[----:B------:R-:W3:Y:S01]  /*1f090*/  LDL.LU.64 R14, [R1+0x3e8] ;  /* 0x0003e800010e7983 */ /* 0x000ee20000300a00 */
[----:B----4-:R-:W-:-:S02]  /*1f0a0*/  F2FP.F16.E4M3.UNPACK_B R10, R10 ;  /* 0x0000000aff0a723e */ /* 0x010fc400020006ff */
[----:B------:R-:W-:-:S07]  /*1f0b0*/  F2FP.F16.E4M3.UNPACK_B R11, R11 ;  /* 0x0000000bff0b723e */ /* 0x000fce00020006ff */
[----:B--2---:R-:W-:-:S15]  /*1f0c0*/  HMMA.16816.F32 R20, R4, R10, R20 ;  /* 0x0000000a0414723c */ /* 0x004fde0000001814 */
[----:B------:R-:W-:-:S08]  /*1f0d0*/  NOP ;  /* 0x0000000000007918 */ /* 0x000fd00000000000 */
[----:B------:R-:W-:Y:S04]  /*1f0e0*/  STL.64 [R1+0xd0], R20 ;  /* 0x0000d01401007387 */ /* 0x000fe80000100a00 */
[----:B------:R0:W-:Y:S04]  /*1f0f0*/  STL.64 [R1+0xd8], R22 ;  /* 0x0000d81601007387 */ /* 0x0001e80000100a00 */
[----:B0-----:R-:W2:Y:S04]  /*1f100*/  LDL.LU.64 R22, [R1+0x21b0] ;  /* 0x0021b00001167983 */ /* 0x001ea80000300a00 */
[----:B------:R-:W2:Y:S01]  /*1f110*/  LDL.LU.64 R20, [R1+0x21a8] ;  /* 0x0021a80001147983 */ /* 0x000ea20000300a00 */
[----:B---3--:R-:W-:-:S02]  /*1f120*/  F2FP.F16.E4M3.UNPACK_B R8, R8 ;  /* 0x00000008ff08723e */ /* 0x008fc400020006ff */
[----:B------:R-:W-:Y:S02]  /*1f130*/  F2FP.F16.E4M3.UNPACK_B R9, R9 ;  /* 0x00000009ff09723e */ /* 0x000fe400020006ff */
[----:B------:R-:W-:Y:S02]  /*1f140*/  F2FP.F16.E4M3.UNPACK_B R2, R2 ;  /* 0x00000002ff02723e */ /* 0x000fe400020006ff */
[----:B------:R-:W-:-:S07]  /*1f150*/  F2FP.F16.E4M3.UNPACK_B R3, R3 ;  /* 0x00000003ff03723e */ /* 0x000fce00020006ff */
[----:B------:R-:W-:Y:S01]  /*1f160*/  HMMA.16816.F32 R12, R4, R2, R12 ;  /* 0x00000002040c723c */ /* 0x000fe2000000180c */
[----:B------:R-:W-:Y:S02]  /*1f170*/  F2FP.F16.E4M3.UNPACK_B R24, R24 ;  /* 0x00000018ff18723e */ /* 0x000fe400020006ff */
[----:B------:R-:W-:-:S07]  /*1f180*/  F2FP.F16.E4M3.UNPACK_B R25, R25 ;  /* 0x00000019ff19723e */ /* 0x000fce00020006ff */
[C---:B------:R-:W-:Y:S06]  /*1f190*/  HMMA.16816.F32 R16, R4.reuse, R24, R16 ;  /* 0x000000180410723c */ /* 0x040fec0000001810 */
[----:B--2---:R-:W-:-:S15]  /*1f1a0*/  HMMA.16816.F32 R20, R4, R8, R20 ;  /* 0x000000080414723c */ /* 0x004fde0000001814 */
[----:B------:R-:W-:-:S08]  /*1f1b0*/  NOP ;  /* 0x0000000000007918 */ /* 0x000fd00000000000 */
[----:B------:R-:W-:Y:S04]  /*1f1c0*/  STL.64 [R1+0x400], R20 ;  /* 0x0004001401007387 */ /* 0x000fe80000100a00 */
[----:B------:R0:W-:Y:S04]  /*1f1d0*/  STL.64 [R1+0x408], R22 ;  /* 0x0004081601007387 */ /* 0x0001e80000100a00 */
[----:B0-----:R-:W2:Y:S04]  /*1f1e0*/  LDL.LU.64 R22, [R1+0x21a0] ;  /* 0x0021a00001167983 */ /* 0x001ea80000300a00 */
[----:B------:R-:W3:Y:S04]  /*1f1f0*/  LDL.LU.64 R20, [R1+0x2198] ;  /* 0x0021980001147983 */ /* 0x000ee80000300a00 */
[----:B------:R0:W-:Y:S04]  /*1f200*/  STL.64 [R1+0x3f0], R12 ;  /* 0x0003f00c01007387 */ /* 0x0001e80000100a00 */
[----:B------:R1:W-:Y:S04]  /*1f210*/  STL.64 [R1+0x3f8], R14 ;  /* 0x0003f80e01007387 */ /* 0x0003e80000100a00 */
[----:B0-----:R-:W4:Y:S04]  /*1f220*/  LDL.LU.64 R12, [R1+0x450] ;  /* 0x00045000010c7983 */ /* 0x001f280000300a00 */
[----:B-1----:R-:W4:Y:S04]  /*1f230*/  LDL.LU.64 R14, [R1+0x458] ;  /* 0x00045800010e7983 */ /* 0x002f280000300a00 */
[----:B------:R-:W2:Y:S04]  /*1f240*/  LDL.LU R4, [R1+0x4b0] ;  /* 0x0004b00001047983 */ /* 0x000ea80000300800 */
[----:B------:R-:W3:Y:S04]  /*1f250*/  LDL.LU R5, [R1+0x4bc] ;  /* 0x0004bc0001057983 */ /* 0x000ee80000300800 */
[----:B------:R0:W-:Y:S04]  /*1f260*/  STL.64 [R1+0x320], R16 ;  /* 0x0003201001007387 */ /* 0x0001e80000100a00 */
[----:B------:R1:W-:Y:S04]  /*1f270*/  STL.64 [R1+0x328], R18 ;  /* 0x0003281201007387 */ /* 0x0003e80000100a00 */
[----:B------:R-:W3:Y:S04]  /*1f280*/  LDL.LU R6, [R1+0x4b8] ;  /* 0x0004b80001067983 */ /* 0x000ee80000300800 */
[----:B------:R-:W4:Y:S04]  /*1f290*/  LDL.LU R7, [R1+0x4c4] ;  /* 0x0004c40001077983 */ /* 0x000f280000300800 */
[----:B0-----:R-:W4:Y:S04]  /*1f2a0*/  LDL.LU.64 R16, [R1+0x2f0] ;  /* 0x0002f00001107983 */ /* 0x001f280000300a00 */
[----:B-1----:R-:W4:Y:S04]  /*1f2b0*/  LDL.LU.64 R18, [R1+0x2f8] ;  /* 0x0002f80001127983 */ /* 0x002f280000300a00 */
[----:B------:R-:W-:Y:S04]  /*1f2c0*/  STL.64 [R1+0x2158], R26 ;  /* 0x0021581a01007387 */ /* 0x000fe80000100a00 */
[----:B------:R0:W-:Y:S04]  /*1f2d0*/  STL.64 [R1+0x2150], R24 ;  /* 0x0021501801007387 */ /* 0x0001e80000100a00 */
[----:B0-----:R-:W4:Y:S04]  /*1f2e0*/  LDL.LU.64 R24, [R1+0x300] ;  /* 0x0003000001187983 */ /* 0x001f280000300a00 */
[----:B------:R-:W4:Y:S01]  /*1f2f0*/  LDL.LU.64 R26, [R1+0x308] ;  /* 0x00030800011a7983 */ /* 0x000f220000300a00 */
[----:B--2---:R-:W-:-:S03]  /*1f300*/  IMAD R4, R4, 0x100, R23 ;  /* 0x0000010004047824 */ /* 0x004fc600078e0217 */
[----:B------:R-:W2:Y:S01]  /*1f310*/  LDL.LU R23, [R1+0x2190] ;  /* 0x0021900001177983 */ /* 0x000ea20000300800 */
[----:B---3--:R-:W-:Y:S02]  /*1f320*/  IMAD R5, R6, 0x100, R5 ;  /* 0x0000010006057824 */ /* 0x008fe400078e0205 */
[----:B----4-:R-:W-:Y:S02]  /*1f330*/  IMAD R6, R28, 0x100, R7 ;  /* 0x000001001c067824 */ /* 0x010fe400078e0207 */
[----:B------:R-:W-:Y:S01]  /*1f340*/  IMAD R7, R0, 0x100, R29 ;  /* 0x0000010000077824 */ /* 0x000fe200078e021d */
[----:B------:R-:W-:Y:S02]  /*1f350*/  F2FP.F16.E4M3.UNPACK_B R4, R4 ;  /* 0x00000004ff04723e */ /* 0x000fe400020006ff */
[----:B------:R-:W-:Y:S02]  /*1f360*/  F2FP.F16.E4M3.UNPACK_B R5, R5 ;  /* 0x00000005ff05723e */ /* 0x000fe400020006ff */
[----:B------:R-:W-:-:S02]  /*1f370*/  F2FP.F16.E4M3.UNPACK_B R6, R6 ;  /* 0x00000006ff06723e */ /* 0x000fc400020006ff */
        /* <DEDUP_REMOVED lines=10> */
[----:B0-----:R-:W3:Y:S04]  /*1f420*/  LDL.LU.64 R24, [R1+0x2e0] ;  /* 0x0002e00001187983 */ /* 0x001ee80000300a00 */
[----:B-1----:R-:W3:Y:S04]  /*1f430*/  LDL.LU.64 R26, [R1+0x2e8] ;  /* 0x0002e800011a7983 */ /* 0x002ee80000300a00 */
[----:B------:R-:W-:Y:S04]  /*1f440*/  STL.64 [R1+0x2168], R22 ;  /* 0x0021681601007387 */ /* 0x000fe80000100a00 */
[----:B------:R0:W-:Y:S04]  /*1f450*/  STL.64 [R1+0x2160], R20 ;  /* 0x0021601401007387 */ /* 0x0001e80000100a00 */
[----:B0-----:R-:W4:Y:S04]  /*1f460*/  LDL.LU.64 R20, [R1+0x3d0] ;  /* 0x0003d00001147983 */ /* 0x001f280000300a00 */
[----:B------:R-:W3:Y:S01]  /*1f470*/  LDL.LU.64 R22, [R1+0x3d8] ;  /* 0x0003d80001167983 */ /* 0x000ee20000300a00 */
[----:B--2---:R-:W-:-:S15]  /*1f480*/  HMMA.16816.F32 R16, R4, R14, R16 ;  /* 0x0000000e0410723c */ /* 0x004fde0000001810 */
[----:B------:R-:W-:-:S08]  /*1f490*/  NOP ;  /* 0x0000000000007918 */ /* 0x000fd00000000000 */
[----:B------:R-:W-:Y:S04]  /*1f4a0*/  STL.64 [R1+0x2f0], R16 ;  /* 0x0002f01001007387 */ /* 0x000fe80000100a00 */
[----:B------:R-:W-:Y:S04]  /*1f4b0*/  STL.64 [R1+0x2f8], R18 ;  /* 0x0002f81201007387 */ /* 0x000fe80000100a00 */
[----:B---3--:R-:W-:Y:S04]  /*1f4c0*/  STL.64 [R1+0x2178], R22 ;  /* 0x0021781601007387 */ /* 0x008fe80000100a00 */
[----:B----4-:R0:W-:Y:S04]  /*1f4d0*/  STL.64 [R1+0x2170], R20 ;  /* 0x0021701401007387 */ /* 0x0101e80000100a00 */
[----:B0-----:R-:W2:Y:S04]  /*1f4e0*/  LDL.LU.64 R20, [R1+0x2d0] ;  /* 0x0002d00001147983 */ /* 0x001ea80000300a00 */
[----:B------:R-:W2:Y:S04]  /*1f4f0*/  LDL.LU.64 R22, [R1+0x2d8] ;  /* 0x0002d80001167983 */ /* 0x000ea80000300a00 */
[----:B------:R-:W3:Y:S04]  /*1f500*/  LDL.LU R28, [R1+0x4f0] ;  /* 0x0004f000011c7983 */ /* 0x000ee80000300800 */
[----:B------:R-:W4:Y:S04]  /*1f510*/  LDL.LU R16, [R1+0x4fc] ;  /* 0x0004fc0001107983 */ /* 0x000f280000300800 */
[----:B------:R-:W3:Y:S04]  /*1f520*/  LDL.LU R29, [R1+0x4f8] ;  /* 0x0004f800011d7983 */ /* 0x000ee80000300800 */
[----:B------:R-:W2:Y:S04]  /*1f530*/  LDL.LU R19, [R1+0x504] ;  /* 0x0005040001137983 */ /* 0x000ea80000300800 */
[----:B------:R-:W4:Y:S04]  /*1f540*/  LDL.LU R17, [R1+0x500] ;  /* 0x0005000001117983 */ /* 0x000f280000300800 */
[----:B------:R-:W2:Y:S04]  /*1f550*/  LDL.LU R18, [R1+0x50c] ;  /* 0x00050c0001127983 */ /* 0x000ea80000300800 */
[----:B--2---:R-:W-:Y:S04]  /*1f560*/  STL.64 [R1+0x20e8], R18 ;  /* 0x0020e81201007387 */ /* 0x004fe80000100a00 */
[----:B----4-:R0:W-:Y:S01]  /*1f570*/  STL.64 [R1+0x20e0], R16 ;  /* 0x0020e01001007387 */ /* 0x0101e20000100a00 */
[C---:B------:R-:W-:Y:S03]  /*1f580*/  HMMA.16816.F32 R20, R4.reuse, R10, R20 ;  /* 0x0000000a0414723c */ /* 0x040fe60000001814 */
[----:B------:R-:W2:Y:S03]  /*1f590*/  LDL.LU R0, [R1+0x508] ;  /* 0x0005080001007983 */ /* 0x000ea60000300800 */
[----:B0-----:R-:W-:Y:S01]  /*1f5a0*/  HMMA.16816.F32 R16, R4, R12, R24 ;  /* 0x0000000c0410723c */ /* 0x001fe20000001818 */
[----:B------:R-:W4:Y:S04]  /*1f5b0*/  LDL.LU.64 R24, [R1+0x2c0] ;  /* 0x0002c00001187983 */ /* 0x000f280000300a00 */
[----:B------:R-:W4:-:S15]  /*1f5c0*/  LDL.LU.64 R26, [R1+0x2c8] ;  /* 0x0002c800011a7983 */ /* 0x000f1e0000300a00 */
[----:B------:R-:W-:-:S03]  /*1f5d0*/  NOP ;  /* 0x0000000000007918 */ /* 0x000fc60000000000 */
[----:B------:R0:W-:Y:S04]  /*1f5e0*/  STL.64 [R1+0x2e0], R16 ;  /* 0x0002e01001007387 */ /* 0x0001e80000100a00 */
[----:B------:R1:W-:Y:S04]  /*1f5f0*/  STL.64 [R1+0x2e8], R18 ;  /* 0x0002e81201007387 */ /* 0x0003e80000100a00 */
[----:B0-----:R-:W3:Y:S04]  /*1f600*/  LDL.LU R16, [R1+0x4e4] ;  /* 0x0004e40001107983 */ /* 0x001ee80000300800 */
[----:B------:R-:W3:Y:S04]  /*1f610*/  LDL.LU R17, [R1+0x4e0] ;  /* 0x0004e00001117983 */ /* 0x000ee80000300800 */
[----:B-1----:R-:W2:Y:S04]  /*1f620*/  LDL.LU R18, [R1+0x4ec] ;  /* 0x0004ec0001127983 */ /* 0x002ea80000300800 */
[----:B------:R-:W2:Y:S04]  /*1f630*/  LDL.LU R19, [R1+0x4e8] ;  /* 0x0004e80001137983 */ /* 0x000ea80000300800 */
[----:B------:R0:W-:Y:S04]  /*1f640*/  STL.64 [R1+0x2138], R14 ;  /* 0x0021380e01007387 */ /* 0x0001e80000100a00 */
[----:B0-----:R-:W3:Y:S04]  /*1f650*/  LDL.LU R14, [R1+0x4dc] ;  /* 0x0004dc00010e7983 */ /* 0x001ee80000300800 */
[----:B------:R-:W3:Y:S04]  /*1f660*/  LDL.LU R15, [R1+0x4d8] ;  /* 0x0004d800010f7983 */ /* 0x000ee80000300800 */
[----:B------:R0:W-:Y:S04]  /*1f670*/  STL.64 [R1+0x2130], R12 ;  /* 0x0021300c01007387 */ /* 0x0001e80000100a00 */
[----:B0-----:R-:W2:Y:S04]  /*1f680*/  LDL.LU R12, [R1+0x4d4] ;  /* 0x0004d400010c7983 */ /* 0x001ea80000300800 */
[----:B------:R-:W2:Y:S04]  /*1f690*/  LDL.LU R13, [R1+0x4d0] ;  /* 0x0004d000010d7983 */ /* 0x000ea80000300800 */
[----:B------:R-:W-:Y:S04]  /*1f6a0*/  STL.64 [R1+0x2d0], R20 ;  /* 0x0002d01401007387 */ /* 0x000fe80000100a00 */
[----:B------:R0:W-:Y:S04]  /*1f6b0*/  STL.64 [R1+0x2d8], R22 ;  /* 0x0002d81601007387 */ /* 0x0001e80000100a00 */
[----:B0-----:R-:W3:Y:S04]  /*1f6c0*/  LDL.LU.64 R22, [R1+0x2178] ;  /* 0x0021780001167983 */ /* 0x001ee80000300a00 */
[----:B------:R-:W3:Y:S01]  /*1f6d0*/  LDL.LU.64 R20, [R1+0x2170] ;  /* 0x0021700001147983 */ /* 0x000ee20000300a00 */
[C---:B----4-:R-:W-:Y:S06]  /*1f6e0*/  HMMA.16816.F32 R24, R4.reuse, R2, R24 ;  /* 0x000000020418723c */ /* 0x050fec0000001818 */
[----:B---3--:R-:W-:-:S15]  /*1f6f0*/  HMMA.16816.F32 R20, R4, R8, R20 ;  /* 0x000000080414723c */ /* 0x008fde0000001814 */
[----:B------:R-:W-:-:S08]  /*1f700*/  NOP ;  /* 0x0000000000007918 */ /* 0x000fd00000000000 */
[----:B------:R-:W-:Y:S04]  /*1f710*/  STL.64 [R1+0x3e0], R20 ;  /* 0x0003e01401007387 */ /* 0x000fe80000100a00 */
[----:B------:R0:W-:Y:S04]  /*1f720*/  STL.64 [R1+0x3e8], R22 ;  /* 0x0003e81601007387 */ /* 0x0001e80000100a00 */
[----:B0-----:R-:W3:Y:S04]  /*1f730*/  LDL.LU.64 R22, [R1+0x2168] ;  /* 0x0021680001167983 */ /* 0x001ee80000300a00 */
[----:B------:R-:W4:Y:S04]  /*1f740*/  LDL.LU.64 R20, [R1+0x2160] ;  /* 0x0021600001147983 */ /* 0x000f280000300a00 */
[----:B------:R-:W-:Y:S04]  /*1f750*/  STL.64 [R1+0x2118], R10 ;  /* 0x0021180a01007387 */ /* 0x000fe80000100a00 */
[----:B------:R0:W-:Y:S04]  /*1f760*/  STL.64 [R1+0x2110], R8 ;  /* 0x0021100801007387 */ /* 0x0001e80000100a00 */
[----:B0-----:R-:W2:Y:S04]  /*1f770*/  LDL.LU.64 R8, [R1+0x2b0] ;  /* 0x0002b00001087983 */ /* 0x001ea80000300a00 */
[----:B------:R-:W2:Y:S04]  /*1f780*/  LDL.LU.64 R10, [R1+0x2b8] ;  /* 0x0002b800010a7983 */ /* 0x000ea80000300a00 */
[----:B------:R-:W-:Y:S04]  /*1f790*/  STL.64 [R1+0x3d0], R24 ;  /* 0x0003d01801007387 */ /* 0x000fe80000100a00 */
[----:B------:R0:W-:Y:S04]  /*1f7a0*/  STL.64 [R1+0x3d8], R26 ;  /* 0x0003d81a01007387 */ /* 0x0001e80000100a00 */
[----:B0-----:R-:W3:Y:S04]  /*1f7b0*/  LDL.LU.64 R26, [R1+0x2158] ;  /* 0x00215800011a7983 */ /* 0x001ee80000300a00 */
[----:B------:R-:W2:Y:S02]  /*1f7c0*/  LDL.LU.64 R24, [R1+0x2150] ;  /* 0x0021500001187983 */ /* 0x000ea40000300a00 */
[----:B--2---:R-:W-:Y:S02]  /*1f7d0*/  HMMA.16816.F32 R4, R4, R24, R8 ;  /* 0x000000180404723c */ /* 0x004fe40000001808 */
[----:B---3--:R-:W-:Y:S04]  /*1f7e0*/  STL.64 [R1+0x20f8], R26 ;  /* 0x0020f81a01007387 */ /* 0x008fe80000100a00 */
[----:B------:R-:W-:-:S15]  /*1f7f0*/  STL.64 [R1+0x20f0], R24 ;  /* 0x0020f01801007387 */ /* 0x000fde0000100a00 */
[----:B------:R-:W-:-:S02]  /*1f800*/  NOP ;  /* 0x0000000000007918 */ /* 0x000fc40000000000 */
[----:B------:R0:W-:Y:S04]  /*1f810*/  STL.64 [R1+0x2c0], R4 ;  /* 0x0002c00401007387 */ /* 0x0001e80000100a00 */
[----:B------:R-:W-:Y:S01]  /*1f820*/  STL.64 [R1+0x2c8], R6 ;  /* 0x0002c80601007387 */ /* 0x000fe20000100a00 */
[----:B0-----:R-:W-:Y:S02]  /*1f830*/  IMAD R4, R13, 0x100, R12 ;  /* 0x000001000d047824 */ /* 0x001fe400078e020c */
[----:B------:R-:W-:Y:S01]  /*1f840*/  IMAD R5, R15, 0x100, R14 ;  /* 0x000001000f057824 */ /* 0x000fe200078e020e */
[----:B------:R-:W2:Y:S04]  /*1f850*/  LDL.LU.64 R12, [R1+0x2a0] ;  /* 0x0002a000010c7983 */ /* 0x000ea80000300a00 */
[----:B------:R-:W3:Y:S04]  /*1f860*/  LDL.LU.64 R14, [R1+0x2a8] ;  /* 0x0002a800010e7983 */ /* 0x000ee80000300a00 */
[----:B---3--:R-:W-:Y:S04]  /*1f870*/  STL.64 [R1+0x2148], R14 ;  /* 0x0021480e01007387 */ /* 0x008fe80000100a00 */
[----:B--2---:R0:W-:Y:S04]  /*1f880*/  STL.64 [R1+0x2140], R12 ;  /* 0x0021400c01007387 */ /* 0x0041e80000100a00 */
[----:B0-----:R-:W2:Y:S04]  /*1f890*/  LDL.LU.64 R12, [R1+0x3c0] ;  /* 0x0003c000010c7983 */ /* 0x001ea80000300a00 */
[----:B------:R-:W2:Y:S04]  /*1f8a0*/  LDL.LU.64 R14, [R1+0x3c8] ;  /* 0x0003c800010e7983 */ /* 0x000ea80000300a00 */
[----:B------:R-:W3:Y:S04]  /*1f8b0*/  LDL.LU.64 R8, [R1+0x280] ;  /* 0x0002800001087983 */ /* 0x000ee80000300a00 */
[----:B------:R-:W4:Y:S01]  /*1f8c0*/  LDL.LU.64 R10, [R1+0x288] ;  /* 0x00028800010a7983 */ /* 0x000f220000300a00 */
[----:B------:R-:W-:-:S02]  /*1f8d0*/  IMAD R6, R17, 0x100, R16 ;  /* 0x0000010011067824 */ /* 0x000fc400078e0210 */
[----:B------:R-:W-:Y:S01]  /*1f8e0*/  IMAD R7, R19, 0x100, R18 ;  /* 0x0000010013077824 */ /* 0x000fe200078e0212 */
[----:B------:R-:W-:Y:S02]  /*1f8f0*/  F2FP.F16.E4M3.UNPACK_B R4, R4 ;  /* 0x00000004ff04723e */ /* 0x000fe400020006ff */
[----:B------:R-:W-:Y:S02]  /*1f900*/  F2FP.F16.E4M3.UNPACK_B R5, R5 ;  /* 0x00000005ff05723e */ /* 0x000fe400020006ff */
[----:B------:R-:W-:Y:S02]  /*1f910*/  F2FP.F16.E4M3.UNPACK_B R6, R6 ;  /* 0x00000006ff06723e */ /* 0x000fe400020006ff */
[----:B------:R-:W-:Y:S01]  /*1f920*/  F2FP.F16.E4M3.UNPACK_B R7, R7 ;  /* 0x00000007ff07723e */ /* 0x000fe200020006ff */
[----:B----4-:R-:W-:Y:S04]  /*1f930*/  STL.64 [R1+0x2128], R10 ;  /* 0x0021280a01007387 */ /* 0x010fe80000100a00 */
[----:B---3--:R0:W-:Y:S04]  /*1f940*/  STL.64 [R1+0x2120], R8 ;  /* 0x0021200801007387 */ /* 0x0081e80000100a00 */
[----:B0-----:R-:W3:Y:S04]  /*1f950*/  LDL.LU.64 R8, [R1+0x290] ;  /* 0x0002900001087983 */ /* 0x001ee80000300a00 */
[----:B------:R-:W3:Y:S04]  /*1f960*/  LDL.LU.64 R10, [R1+0x298] ;  /* 0x00029800010a7983 */ /* 0x000ee80000300a00 */
[----:B------:R-:W4:Y:S04]  /*1f970*/  LDL.LU.64 R24, [R1+0x3b0] ;  /* 0x0003b00001187983 */ /* 0x000f280000300a00 */
[----:B------:R-:W3:Y:S01]  /*1f980*/  LDL.LU.64 R26, [R1+0x3b8] ;  /* 0x0003b800011a7983 */ /* 0x000ee20000300a00 */
[C---:B--2---:R-:W-:Y:S03]  /*1f990*/  HMMA.16816.F32 R12, R4.reuse, R22, R12 ;  /* 0x00000016040c723c */ /* 0x044fe6000000180c */
[----:B---3--:R-:W-:Y:S04]  /*1f9a0*/  STL.64 [R1+0x2108], R26 ;  /* 0x0021081a01007387 */ /* 0x008fe80000100a00 */
[----:B----4-:R0:W-:Y:S04]  /*1f9b0*/  STL.64 [R1+0x2100], R24 ;  /* 0x0021001801007387 */ /* 0x0101e80000100a00 */
[----:B0-----:R-:W2:Y:S04]  /*1f9c0*/  LDL.LU.64 R24, [R1+0x270] ;  /* 0x0002700001187983 */ /* 0x001ea80000300a00 */
[----:B------:R-:W2:Y:S04]  /*1f9d0*/  LDL.LU.64 R26, [R1+0x278] ;  /* 0x00027800011a7983 */ /* 0x000ea80000300a00 */
[----:B------:R-:W3:Y:S04]  /*1f9e0*/  LDL.LU.64 R16, [R1+0x260] ;  /* 0x0002600001107983 */ /* 0x000ee80000300a00 */
[----:B------:R-:W3:Y:S04]  /*1f9f0*/  LDL.LU.64 R18, [R1+0x268] ;  /* 0x0002680001127983 */ /* 0x000ee80000300a00 */
[----:B------:R-:W-:Y:S04]  /*1fa00*/  STL.64 [R1+0x2b0], R12 ;  /* 0x0002b00c01007387 */ /* 0x000fe80000100a00 */
[----:B------:R0:W-:Y:S04]  /*1fa10*/  STL.64 [R1+0x2b8], R14 ;  /* 0x0002b80e01007387 */ /* 0x0001e80000100a00 */
[----:B0-----:R-:W4:Y:S04]  /*1fa20*/  LDL.LU.64 R14, [R1+0x2148] ;  /* 0x00214800010e7983 */ /* 0x001f280000300a00 */
[----:B------:R-:W4:Y:S02]  /*1fa30*/  LDL.LU.64 R12, [R1+0x2140] ;  /* 0x00214000010c7983 */ /* 0x000f240000300a00 */
[----:B----4-:R-:W-:-:S15]  /*1fa40*/  HMMA.16816.F32 R12, R4, R20, R12 ;  /* 0x00000014040c723c */ /* 0x010fde000000180c */
[----:B------:R-:W-:-:S08]  /*1fa50*/  NOP ;  /* 0x0000000000007918 */ /* 0x000fd00000000000 */
[----:B------:R-:W-:Y:S04]  /*1fa60*/  STL.64 [R1+0x2a0], R12 ;  /* 0x0002a00c01007387 */ /* 0x000fe80000100a00 */
[----:B------:R0:W-:Y:S04]  /*1fa70*/  STL.64 [R1+0x2a8], R14 ;  /* 0x0002a80e01007387 */ /* 0x0001e80000100a00 */
[----:B0-----:R-:W4:Y:S04]  /*1fa80*/  LDL.LU.64 R14, [R1+0x2138] ;  /* 0x00213800010e7983 */ /* 0x001f280000300a00 */
[----:B------:R-:W2:Y:S01]  /*1fa90*/  LDL.LU.64 R12, [R1+0x2130] ;  /* 0x00213000010c7983 */ /* 0x000ea20000300a00 */
[----:B----4-:R-:W-:-:S15]  /*1faa0*/  HMMA.16816.F32 R8, R4, R14, R8 ;  /* 0x0000000e0408723c */ /* 0x010fde0000001808 */
[----:B------:R-:W-:-:S08]  /*1fab0*/  NOP ;  /* 0x0000000000007918 */ /* 0x000fd00000000000 */
[----:B------:R-:W-:Y:S04]  /*1fac0*/  STL.64 [R1+0x290], R8 ;  /* 0x0002900801007387 */ /* 0x000fe80000100a00 */
[----:B------:R0:W-:Y:S04]  /*1fad0*/  STL.64 [R1+0x298], R10 ;  /* 0x0002980a01007387 */ /* 0x0001e80000100a00 */
[----:B0-----:R-:W2:Y:S04]  /*1fae0*/  LDL.LU.64 R10, [R1+0x2128] ;  /* 0x00212800010a7983 */ /* 0x001ea80000300a00 */
[----:B------:R-:W2:Y:S02]  /*1faf0*/  LDL.LU.64 R8, [R1+0x2120] ;  /* 0x0021200001087983 */ /* 0x000ea40000300a00 */
[----:B--2---:R-:W-:-:S15]  /*1fb00*/  HMMA.16816.F32 R8, R4, R12, R8 ;  /* 0x0000000c0408723c */ /* 0x004fde0000001808 */
[----:B------:R-:W-:-:S08]  /*1fb10*/  NOP ;  /* 0x0000000000007918 */ /* 0x000fd00000000000 */
[----:B------:R-:W-:Y:S04]  /*1fb20*/  STL.64 [R1+0x280], R8 ;  /* 0x0002800801007387 */ /* 0x000fe80000100a00 */
[----:B------:R0:W-:Y:S04]  /*1fb30*/  STL.64 [R1+0x288], R10 ;  /* 0x0002880a01007387 */ /* 0x0001e80000100a00 */
[----:B0-----:R-:W2:Y:S04]  /*1fb40*/  LDL.LU.64 R10, [R1+0x2118] ;  /* 0x00211800010a7983 */ /* 0x001ea80000300a00 */
[----:B------:R-:W4:Y:S04]  /*1fb50*/  LDL.LU.64 R8, [R1+0x2110] ;  /* 0x0021100001087983 */ /* 0x000f280000300a00 */
[----:B------:R0:W-:Y:S04]  /*1fb60*/  STL.64 [R1+0x20c8], R14 ;  /* 0x0020c80e01007387 */ /* 0x0001e80000100a00 */
[----:B0-----:R-:W3:Y:S04]  /*1fb70*/  LDL.LU R15, [R1+0x4f4] ;  /* 0x0004f400010f7983 */ /* 0x001ee80000300800 */
[----:B------:R-:W-:Y:S01]  /*1fb80*/  STL.64 [R1+0x20c0], R12 ;  /* 0x0020c00c01007387 */ /* 0x000fe20000100a00 */
[----:B--2---:R-:W-:-:S15]  /*1fb90*/  HMMA.16816.F32 R24, R4, R10, R24 ;  /* 0x0000000a0418723c */ /* 0x004fde0000001818 */
[----:B------:R-:W-:-:S08]  /*1fba0*/  NOP ;  /* 0x0000000000007918 */ /* 0x000fd00000000000 */
        /* <DEDUP_REMOVED lines=8> */
[----:B0-----:R-:W2:Y:S04]  /*1fc30*/  LDL.LU.64 R26, [R1+0x20f8] ;  /* 0x0020f800011a7983 */ /* 0x001ea80000300a00 */
[----:B------:R-:W4:Y:S04]  /*1fc40*/  LDL.LU.64 R24, [R1+0x20f0] ;  /* 0x0020f00001187983 */ /* 0x000f280000300a00 */
[----:B------:R-:W-:Y:S04]  /*1fc50*/  STL.64 [R1+0x20a8], R10 ;  /* 0x0020a80a01007387 */ /* 0x000fe80000100a00 */
[----:B------:R0:W-:Y:S04]  /*1fc60*/  STL.64 [R1+0x20a0], R8 ;  /* 0x0020a00801007387 */ /* 0x0001e80000100a00 */
[----:B0-----:R-:W4:Y:S04]  /*1fc70*/  LDL.LU.64 R8, [R1+0x250] ;  /* 0x0002500001087983 */ /* 0x001f280000300a00 */
[----:B------:R-:W4:Y:S01]  /*1fc80*/  LDL.LU.64 R10, [R1+0x258] ;  /* 0x00025800010a7983 */ /* 0x000f220000300a00 */
[----:B---3--:R-:W-:-:S15]  /*1fc90*/  HMMA.16816.F32 R16, R4, R2, R16 ;  /* 0x000000020410723c */ /* 0x008fde0000001810 */
[----:B------:R-:W-:-:S08]  /*1fca0*/  NOP ;  /* 0x0000000000007918 */ /* 0x000fd00000000000 */
[----:B------:R-:W-:Y:S04]  /*1fcb0*/  STL.64 [R1+0x3b0], R16 ;  /* 0x0003b01001007387 */ /* 0x000fe80000100a00 */
[----:B------:R0:W-:Y:S04]  /*1fcc0*/  STL.64 [R1+0x3b8], R18 ;  /* 0x0003b81201007387 */ /* 0x0001e80000100a00 */
[----:B0-----:R-:W3:Y:S04]  /*1fcd0*/  LDL.LU.64 R18, [R1+0x20e8] ;  /* 0x0020e80001127983 */ /* 0x001ee80000300a00 */
[----:B------:R-:W3:Y:S01]  /*1fce0*/  LDL.LU.64 R16, [R1+0x20e0] ;  /* 0x0020e00001107983 */ /* 0x000ee20000300a00 */
[----:B----4-:R-:W-:Y:S03]  /*1fcf0*/  HMMA.16816.F32 R4, R4, R24, R8 ;  /* 0x000000180404723c */ /* 0x010fe60000001808 */
[----:B--2---:R-:W-:Y:S04]  /*1fd00*/  STL.64 [R1+0x2088], R26 ;  /* 0x0020881a01007387 */ /* 0x004fe80000100a00 */
[----:B------:R-:W-:-:S15]  /*1fd10*/  STL.64 [R1+0x2080], R24 ;  /* 0x0020801801007387 */ /* 0x000fde0000100a00 */
[----:B------:R-:W-:-:S01]  /*1fd20*/  NOP ;  /* 0x0000000000007918 */ /* 0x000fc20000000000 */
[----:B------:R0:W-:Y:S04]  /*1fd30*/  STL.64 [R1+0x260], R4 ;  /* 0x0002600401007387 */ /* 0x0001e80000100a00 */
[----:B------:R-:W-:Y:S04]  /*1fd40*/  STL.64 [R1+0x268], R6 ;  /* 0x0002680601007387 */ /* 0x000fe80000100a00 */
[----:B------:R-:W2:Y:S01]  /*1fd50*/  LDL.LU.64 R12, [R1+0x240] ;  /* 0x00024000010c7983 */ /* 0x000ea20000300a00 */
[----:B0-----:R-:W-:-:S03]  /*1fd60*/  IMAD R4, R28, 0x100, R15 ;  /* 0x000001001c047824 */ /* 0x001fc600078e020f */
[----:B------:R-:W4:Y:S04]  /*1fd70*/  LDL.LU.64 R14, [R1+0x248] ;  /* 0x00024800010e7983 */ /* 0x000f280000300a00 */
[----:B----4-:R-:W-:Y:S04]  /*1fd80*/  STL.64 [R1+0x20d8], R14 ;  /* 0x0020d80e01007387 */ /* 0x010fe80000100a00 */
[----:B--2---:R0:W-:Y:S04]  /*1fd90*/  STL.64 [R1+0x20d0], R12 ;  /* 0x0020d00c01007387 */ /* 0x0041e80000100a00 */
[----:B0-----:R-:W2:Y:S04]  /*1fda0*/  LDL.LU.64 R12, [R1+0x3a0] ;  /* 0x0003a000010c7983 */ /* 0x001ea80000300a00 */
[----:B------:R-:W2:Y:S04]  /*1fdb0*/  LDL.LU.64 R14, [R1+0x3a8] ;  /* 0x0003a800010e7983 */ /* 0x000ea80000300a00 */
[----:B------:R-:W4:Y:S04]  /*1fdc0*/  LDL.LU.64 R8, [R1+0x220] ;  /* 0x0002200001087983 */ /* 0x000f280000300a00 */
[----:B------:R-:W2:Y:S01]  /*1fdd0*/  LDL.LU.64 R10, [R1+0x228] ;  /* 0x00022800010a7983 */ /* 0x000ea20000300a00 */
[----:B---3--:R-:W-:-:S02]  /*1fde0*/  IMAD R5, R29, 0x100, R16 ;  /* 0x000001001d057824 */ /* 0x008fc400078e0210 */
[----:B------:R-:W-:Y:S02]  /*1fdf0*/  IMAD R6, R17, 0x100, R19 ;  /* 0x0000010011067824 */ /* 0x000fe400078e0213 */
[----:B------:R-:W-:Y:S01]  /*1fe00*/  IMAD R7, R0, 0x100, R18 ;  /* 0x0000010000077824 */ /* 0x000fe200078e0212 */
[----:B------:R-:W-:Y:S02]  /*1fe10*/  F2FP.F16.E4M3.UNPACK_B R4, R4 ;  /* 0x00000004ff04723e */ /* 0x000fe400020006ff */
[----:B------:R-:W-:Y:S02]  /*1fe20*/  F2FP.F16.E4M3.UNPACK_B R5, R5 ;  /* 0x00000005ff05723e */ /* 0x000fe400020006ff */
[----:B------:R-:W-:Y:S02]  /*1fe30*/  F2FP.F16.E4M3.UNPACK_B R6, R6 ;  /* 0x00000006ff06723e */ /* 0x000fe400020006ff */
[----:B------:R-:W-:Y:S01]  /*1fe40*/  F2FP.F16.E4M3.UNPACK_B R7, R7 ;  /* 0x00000007ff07723e */ /* 0x000fe200020006ff */
[----:B--2---:R-:W-:Y:S04]  /*1fe50*/  STL.64 [R1+0x20b8], R10 ;  /* 0x0020b80a01007387 */ /* 0x004fe80000100a00 */
[----:B----4-:R0:W-:Y:S04]  /*1fe60*/  STL.64 [R1+0x20b0], R8 ;  /* 0x0020b00801007387 */ /* 0x0101e80000100a00 */
[----:B0-----:R-:W2:Y:S04]  /*1fe70*/  LDL.LU.64 R8, [R1+0x230] ;  /* 0x0002300001087983 */ /* 0x001ea80000300a00 */
[----:B------:R-:W2:Y:S04]  /*1fe80*/  LDL.LU.64 R10, [R1+0x238] ;  /* 0x00023800010a7983 */ /* 0x000ea80000300a00 */
[----:B------:R-:W3:Y:S04]  /*1fe90*/  LDL.LU.64 R24, [R1+0x390] ;  /* 0x0003900001187983 */ /* 0x000ee80000300a00 */
[----:B------:R-:W4:Y:S01]  /*1fea0*/  LDL.LU.64 R26, [R1+0x398] ;  /* 0x00039800011a7983 */ /* 0x000f220000300a00 */
[C---:B------:R-:W-:Y:S03]  /*1feb0*/  HMMA.16816.F32 R12, R4.reuse, R22, R12 ;  /* 0x00000016040c723c */ /* 0x040fe6000000180c */
[----:B----4-:R-:W-:Y:S04]  /*1fec0*/  STL.64 [R1+0x2098], R26 ;  /* 0x0020981a01007387 */ /* 0x010fe80000100a00 */
[----:B---3--:R0:W-:Y:S04]  /*1fed0*/  STL.64 [R1+0x2090], R24 ;  /* 0x0020901801007387 */ /* 0x0081e80000100a00 */
[----:B0-----:R-:W3:Y:S04]  /*1fee0*/  LDL.LU.64 R24, [R1+0x210] ;  /* 0x0002100001187983 */ /* 0x001ee80000300a00 */
[----:B------:R-:W3:Y:S04]  /*1fef0*/  LDL.LU.64 R26, [R1+0x218] ;  /* 0x00021800011a7983 */ /* 0x000ee80000300a00 */
[----:B------:R-:W4:Y:S04]  /*1ff00*/  LDL.LU.64 R16, [R1+0x200] ;  /* 0x0002000001107983 */ /* 0x000f280000300a00 */
[----:B------:R-:W4:Y:S04]  /*1ff10*/  LDL.LU.64 R18, [R1+0x208] ;  /* 0x0002080001127983 */ /* 0x000f280000300a00 */
[----:B------:R-:W-:Y:S04]  /*1ff20*/  STL.64 [R1+0x250], R12 ;  /* 0x0002500c01007387 */ /* 0x000fe80000100a00 */
[----:B------:R0:W-:Y:S04]  /*1ff30*/  STL.64 [R1+0x258], R14 ;  /* 0x0002580e01007387 */ /* 0x0001e80000100a00 */
[----:B0-----:R-:W2:Y:S04]  /*1ff40*/  LDL.LU.64 R14, [R1+0x20d8] ;  /* 0x0020d800010e7983 */ /* 0x001ea80000300a00 */
[----:B------:R-:W2:Y:S04]  /*1ff50*/  LDL.LU.64 R12, [R1+0x20d0] ;  /* 0x0020d000010c7983 */ /* 0x000ea80000300a00 */
[----:B------:R-:W-:Y:S01]  /*1ff60*/  STL [R1+0x2078], R23 ;  /* 0x0020781701007387 */ /* 0x000fe20000100800 */
[----:B--2---:R-:W-:-:S15]  /*1ff70*/  HMMA.16816.F32 R12, R4, R20, R12 ;  /* 0x00000014040c723c */ /* 0x004fde000000180c */
[----:B------:R-:W-:-:S08]  /*1ff80*/  NOP ;  /* 0x0000000000007918 */ /* 0x000fd00000000000 */
[----:B------:R-:W-:Y:S04]  /*1ff90*/  STL.64 [R1+0x240], R12 ;  /* 0x0002400c01007387 */ /* 0x000fe80000100a00 */
[----:B------:R0:W-:Y:S04]  /*1ffa0*/  STL.64 [R1+0x248], R14 ;  /* 0x0002480e01007387 */ /* 0x0001e80000100a00 */
[----:B0-----:R-:W2:Y:S04]  /*1ffb0*/  LDL.LU.64 R14, [R1+0x20c8] ;  /* 0x0020c800010e7983 */ /* 0x001ea80000300a00 */
[----:B------:R-:W3:Y:S01]  /*1ffc0*/  LDL.LU.64 R12, [R1+0x20c0] ;  /* 0x0020c000010c7983 */ /* 0x000ee20000300a00 */
[----:B--2---:R-:W-:-:S15]  /*1ffd0*/  HMMA.16816.F32 R8, R4, R14, R8 ;  /* 0x0000000e0408723c */ /* 0x004fde0000001808 */
[----:B------:R-:W-:-:S08]  /*1ffe0*/  NOP ;  /* 0x0000000000007918 */ /* 0x000fd00000000000 */
[----:B------:R-:W-:Y:S04]  /*1fff0*/  STL.64 [R1+0x230], R8 ;  /* 0x0002300801007387 */ /* 0x000fe80000100a00 */
[----:B------:R0:W-:Y:S04]  /*20000*/  STL.64 [R1+0x238], R10 ;  /* 0x0002380a01007387 */ /* 0x0001e80000100a00 */
[----:B0-----:R-:W3:Y:S04]  /*20010*/  LDL.LU.64 R10, [R1+0x20b8] ;  /* 0x0020b800010a7983 */ /* 0x001ee80000300a00 */
[----:B------:R-:W3:Y:S02]  /*20020*/  LDL.LU.64 R8, [R1+0x20b0] ;  /* 0x0020b00001087983 */ /* 0x000ee40000300a00 */
[----:B---3--:R-:W-:-:S15]  /*20030*/  HMMA.16816.F32 R8, R4, R12, R8 ;  /* 0x0000000c0408723c */ /* 0x008fde0000001808 */
[----:B------:R-:W-:-:S08]  /*20040*/  NOP ;  /* 0x0000000000007918 */ /* 0x000fd00000000000 */
[----:B------:R-:W-:Y:S04]  /*20050*/  STL.64 [R1+0x220], R8 ;  /* 0x0002200801007387 */ /* 0x000fe80000100a00 */
[----:B------:R0:W-:Y:S04]  /*20060*/  STL.64 [R1+0x228], R10 ;  /* 0x0002280a01007387 */ /* 0x0001e80000100a00 */
[----:B0-----:R-:W2:Y:S04]  /*20070*/  LDL.LU.64 R10, [R1+0x20a8] ;  /* 0x0020a800010a7983 */ /* 0x001ea80000300a00 */
[----:B------:R-:W3:Y:S04]  /*20080*/  LDL.LU.64 R8, [R1+0x20a0] ;  /* 0x0020a00001087983 */ /* 0x000ee80000300a00 */
[----:B------:R-:W-:Y:S04]  /*20090*/  STL.64 [R1+0x2060], R14 ;  /* 0x0020600e01007387 */ /* 0x000fe80000100a00 */
[----:B------:R0:W-:Y:S04]  /*200a0*/  STL.64 [R1+0x2058], R12 ;  /* 0x0020580c01007387 */ /* 0x0001e80000100a00 */
[----:B0-----:R-:W4:Y:S04]  /*200b0*/  LDL.LU.64 R12, [R1+0x1f0] ;  /* 0x0001f000010c7983 */ /* 0x001f280000300a00 */
[----:B------:R-:W4:Y:S01]  /*200c0*/  LDL.LU.64 R14, [R1+0x1f8] ;  /* 0x0001f800010e7983 */ /* 0x000f220000300a00 */
        /* <DEDUP_REMOVED lines=13> */
[----:B------:R4:W-:Y:S02]  /*201a0*/  STL.64 [R1+0x2038], R8 ;  /* 0x0020380801007387 */ /* 0x0009e40000100a00 */
[----:B----4-:R-:W-:Y:S02]  /*201b0*/  HMMA.16816.F32 R8, R4, R2, R16 ;  /* 0x000000020408723c */ /* 0x010fe40000001810 */
[----:B------:R-:W4:Y:S04]  /*201c0*/  LDL.LU R16, [R1+0x51c] ;  /* 0x00051c0001107983 */ /* 0x000f280000300800 */
[----:B------:R-:W4:-:S15]  /*201d0*/  LDL.LU R19, [R1+0x518] ;  /* 0x0005180001137983 */ /* 0x000f1e0000300800 */
[----:B------:R-:W-:-:S02]  /*201e0*/  NOP ;  /* 0x0000000000007918 */ /* 0x000fc40000000000 */
[----:B------:R-:W-:Y:S04]  /*201f0*/  STL.64 [R1+0x390], R8 ;  /* 0x0003900801007387 */ /* 0x000fe80000100a00 */
[----:B------:R3:W-:Y:S04]  /*20200*/  STL.64 [R1+0x398], R10 ;  /* 0x0003980a01007387 */ /* 0x0007e80000100a00 */
[----:B------:R-:W4:Y:S04]  /*20210*/  LDL.LU R17, [R1+0x524] ;  /* 0x0005240001117983 */ /* 0x000f280000300800 */
[----:B------:R-:W4:Y:S04]  /*20220*/  LDL.LU R18, [R1+0x520] ;  /* 0x0005200001127983 */ /* 0x000f280000300800 */
[----:B------:R-:W4:Y:S04]  /*20230*/  LDL.LU R23, [R1+0x52c] ;  /* 0x00052c0001177983 */ /* 0x000f280000300800 */
[----:B------:R-:W2:Y:S01]  /*20240*/  LDL.LU R28, [R1+0x540] ;  /* 0x00054000011c7983 */ /* 0x000ea20000300800 */
[----:B---3--:R-:W-:Y:S03]  /*20250*/  HMMA.16816.F32 R8, R4, R24, R12 ;  /* 0x000000180408723c */ /* 0x008fe6000000180c */
[----:B--2---:R-:W-:Y:S04]  /*20260*/  STL [R1+0x2010], R28 ;  /* 0x0020101c01007387 */ /* 0x004fe80000100800 */
[----:B------:R-:W2:Y:S04]  /*20270*/  LDL.LU R29, [R1+0x54c] ;  /* 0x00054c00011d7983 */ /* 0x000ea80000300800 */
[----:B------:R-:W2:Y:S04]  /*20280*/  LDL.LU R0, [R1+0x548] ;  /* 0x0005480001007983 */ /* 0x000ea80000300800 */
[----:B------:R-:W3:Y:S04]  /*20290*/  LDL.LU R5, [R1+0x514] ;  /* 0x0005140001057983 */ /* 0x000ee80000300800 */
[----:B------:R-:W3:Y:S04]  /*202a0*/  LDL.LU R6, [R1+0x510] ;  /* 0x0005100001067983 */ /* 0x000ee80000300800 */
[----:B------:R-:W-:Y:S04]  /*202b0*/  STL.64 [R1+0x200], R8 ;  /* 0x0002000801007387 */ /* 0x000fe80000100a00 */
[----:B------:R-:W-:Y:S04]  /*202c0*/  STL.64 [R1+0x208], R10 ;  /* 0x0002080a01007387 */ /* 0x000fe80000100a00 */
[----:B------:R-:W2:Y:S04]  /*202d0*/  LDL.LU R7, [R1+0x528] ;  /* 0x0005280001077983 */ /* 0x000ea80000300800 */
[----:B------:R-:W4:Y:S04]  /*202e0*/  LDL.LU.64 R12, [R1+0x1e0] ;  /* 0x0001e000010c7983 */ /* 0x000f280000300a00 */
[----:B------:R-:W3:Y:S04]  /*202f0*/  LDL.LU.64 R14, [R1+0x1e8] ;  /* 0x0001e800010e7983 */ /* 0x000ee80000300a00 */
[----:B---3--:R-:W-:Y:S04]  /*20300*/  STL.64 [R1+0x2070], R14 ;  /* 0x0020700e01007387 */ /* 0x008fe80000100a00 */
[----:B----4-:R0:W-:Y:S04]  /*20310*/  STL.64 [R1+0x2068], R12 ;  /* 0x0020680c01007387 */ /* 0x0101e80000100a00 */
[----:B0-----:R-:W3:Y:S04]  /*20320*/  LDL.LU.64 R12, [R1+0x380] ;  /* 0x00038000010c7983 */ /* 0x001ee80000300a00 */
[----:B------:R-:W3:Y:S04]  /*20330*/  LDL.LU.64 R14, [R1+0x388] ;  /* 0x00038800010e7983 */ /* 0x000ee80000300a00 */
[----:B------:R-:W4:Y:S04]  /*20340*/  LDL.LU.64 R8, [R1+0x1c0] ;  /* 0x0001c00001087983 */ /* 0x000f280000300a00 */
[----:B------:R-:W2:Y:S04]  /*20350*/  LDL.LU.64 R10, [R1+0x1c8] ;  /* 0x0001c800010a7983 */ /* 0x000ea80000300a00 */
[----:B--2---:R-:W-:Y:S04]  /*20360*/  STL.64 [R1+0x2050], R10 ;  /* 0x0020500a01007387 */ /* 0x004fe80000100a00 */
[----:B----4-:R0:W-:Y:S04]  /*20370*/  STL.64 [R1+0x2048], R8 ;  /* 0x0020480801007387 */ /* 0x0101e80000100a00 */
[----:B0-----:R-:W2:Y:S04]  /*20380*/  LDL.LU.64 R8, [R1+0x1d0] ;  /* 0x0001d00001087983 */ /* 0x001ea80000300a00 */
[----:B------:R-:W2:Y:S04]  /*20390*/  LDL.LU.64 R10, [R1+0x1d8] ;  /* 0x0001d800010a7983 */ /* 0x000ea80000300a00 */
[----:B------:R-:W-:Y:S04]  /*203a0*/  STL.64 [R1+0x2020], R26 ;  /* 0x0020201a01007387 */ /* 0x000fe80000100a00 */
[----:B------:R0:W-:Y:S04]  /*203b0*/  STL.64 [R1+0x2018], R24 ;  /* 0x0020181801007387 */ /* 0x0001e80000100a00 */
[----:B0-----:R-:W4:Y:S04]  /*203c0*/  LDL.LU.64 R24, [R1+0x370] ;  /* 0x0003700001187983 */ /* 0x001f280000300a00 */
[----:B------:R-:W3:Y:S01]  /*203d0*/  LDL.LU.64 R26, [R1+0x378] ;  /* 0x00037800011a7983 */ /* 0x000ee20000300a00 */
[----:B------:R-:W-:-:S02]  /*203e0*/  IMAD R4, R6, 0x100, R5 ;  /* 0x0000010006047824 */ /* 0x000fc400078e0205 */
[----:B------:R-:W-:Y:S02]  /*203f0*/  IMAD R5, R19, 0x100, R16 ;  /* 0x0000010013057824 */ /* 0x000fe400078e0210 */
[----:B------:R-:W-:Y:S02]  /*20400*/  IMAD R6, R18, 0x100, R17 ;  /* 0x0000010012067824 */ /* 0x000fe400078e0211 */
[----:B------:R-:W-:Y:S01]  /*20410*/  IMAD R7, R7, 0x100, R23 ;  /* 0x0000010007077824 */ /* 0x000fe200078e0217 */
[----:B---3--:R-:W-:Y:S04]  /*20420*/  STL.64 [R1+0x2030], R26 ;  /* 0x0020301a01007387 */ /* 0x008fe80000100a00 */
[----:B----4-:R0:W-:Y:S04]  /*20430*/  STL.64 [R1+0x2028], R24 ;  /* 0x0020281801007387 */ /* 0x0101e80000100a00 */
[----:B0-----:R-:W3:Y:S04]  /*20440*/  LDL.LU.64 R24, [R1+0x1b0] ;  /* 0x0001b00001187983 */ /* 0x001ee80000300a00 */
[----:B------:R-:W3:Y:S04]  /*20450*/  LDL.LU.64 R26, [R1+0x1b8] ;  /* 0x0001b800011a7983 */ /* 0x000ee80000300a00 */
[----:B------:R-:W4:Y:S04]  /*20460*/  LDL.LU R28, [R1+0x534] ;  /* 0x00053400011c7983 */ /* 0x000f280000300800 */
[----:B------:R-:W4:Y:S04]  /*20470*/  LDL.LU.64 R16, [R1+0x190] ;  /* 0x0001900001107983 */ /* 0x000f280000300a00 */
[----:B------:R-:W4:Y:S04]  /*20480*/  LDL.LU.64 R18, [R1+0x198] ;  /* 0x0001980001127983 */ /* 0x000f280000300a00 */
[----:B------:R-:W2:Y:S01]  /*20490*/  LDL.LU R23, [R1+0x2078] ;  /* 0x0020780001177983 */ /* 0x000ea20000300800 */
[----:B------:R-:W-:-:S02]  /*204a0*/  F2FP.F16.E4M3.UNPACK_B R4, R4 ;  /* 0x00000004ff04723e */ /* 0x000fc400020006ff */
[----:B------:R-:W-:Y:S02]  /*204b0*/  F2FP.F16.E4M3.UNPACK_B R5, R5 ;  /* 0x00000005ff05723e */ /* 0x000fe400020006ff */
[----:B------:R-:W-:Y:S02]  /*204c0*/  F2FP.F16.E4M3.UNPACK_B R6, R6 ;  /* 0x00000006ff06723e */ /* 0x000fe400020006ff */
[----:B------:R-:W-:-:S07]  /*204d0*/  F2FP.F16.E4M3.UNPACK_B R7, R7 ;  /* 0x00000007ff07723e */ /* 0x000fce00020006ff */
[----:B--2---:R-:W-:-:S15]  /*204e0*/  HMMA.16816.F32 R12, R4, R22, R12 ;  /* 0x00000016040c723c */ /* 0x004fde000000180c */
        /* <DEDUP_REMOVED lines=34> */
[----:B------:R-:W4:Y:S04]  /*20710*/  LDL.LU.64 R24, [R1+0x2018] ;  /* 0x0020180001187983 */ /* 0x000f280000300a00 */
[----:B------:R-:W-:Y:S04]  /*20720*/  STL.64 [R1+0x2008], R10 ;  /* 0x0020080a01007387 */ /* 0x000fe80000100a00 */
[----:B------:R0:W-:Y:S04]  /*20730*/  STL.64 [R1+0x2000], R8 ;  /* 0x0020000801007387 */ /* 0x0001e80000100a00 */
[----:B0-----:R-:W3:Y:S04]  /*20740*/  LDL.LU.64 R8, [R1+0x1a0] ;  /* 0x0001a00001087983 */ /* 0x001ee80000300a00 */
[----:B------:R-:W3:Y:S02]  /*20750*/  LDL.LU.64 R10, [R1+0x1a8] ;  /* 0x0001a800010a7983 */ /* 0x000ee40000300a00 */
[C---:B---3--:R-:W-:Y:S06]  /*20760*/  HMMA.16816.F32 R8, R4.reuse, R2, R8 ;  /* 0x000000020408723c */ /* 0x048fec0000001808 */
[----:B----4-:R-:W-:-:S15]  /*20770*/  HMMA.16816.F32 R16, R4, R24, R16 ;  /* 0x000000180410723c */ /* 0x010fde0000001810 */
[----:B------:R-:W-:-:S02]  /*20780*/  NOP ;  /* 0x0000000000007918 */ /* 0x000fc40000000000 */
[----:B------:R0:W-:Y:S04]  /*20790*/  STL.64 [R1+0x370], R8 ;  /* 0x0003700801007387 */ /* 0x0001e80000100a00 */
[----:B------:R1:W-:Y:S04]  /*207a0*/  STL.64 [R1+0x378], R10 ;  /* 0x0003780a01007387 */ /* 0x0003e80000100a00 */
[----:B0-----:R-:W3:Y:S04]  /*207b0*/  LDL.LU.64 R8, [R1+0x180] ;  /* 0x0001800001087983 */ /* 0x001ee80000300a00 */
[----:B-1----:R-:W3:Y:S04]  /*207c0*/  LDL.LU.64 R10, [R1+0x188] ;  /* 0x00018800010a7983 */ /* 0x002ee80000300a00 */
[----:B------:R-:W4:Y:S04]  /*207d0*/  LDL.LU R4, [R1+0x530] ;  /* 0x0005300001047983 */ /* 0x000f280000300800 */
[----:B------:R-:W3:Y:S04]  /*207e0*/  LDL.LU R5, [R1+0x53c] ;  /* 0x00053c0001057983 */ /* 0x000ee80000300800 */
[----:B------:R0:W-:Y:S04]  /*207f0*/  STL.64 [R1+0x1a0], R16 ;  /* 0x0001a01001007387 */ /* 0x0001e80000100a00 */
[----:B------:R1:W-:Y:S04]  /*20800*/  STL.64 [R1+0x1a8], R18 ;  /* 0x0001a81201007387 */ /* 0x0003e80000100a00 */
[----:B------:R-:W3:Y:S04]  /*20810*/  LDL.LU R6, [R1+0x538] ;  /* 0x0005380001067983 */ /* 0x000ee80000300800 */
[----:B------:R-:W3:Y:S04]  /*20820*/  LDL.LU R7, [R1+0x544] ;  /* 0x0005440001077983 */ /* 0x000ee80000300800 */
[----:B0-----:R-:W3:Y:S04]  /*20830*/  LDL.LU.64 R16, [R1+0x170] ;  /* 0x0001700001107983 */ /* 0x001ee80000300a00 */
[----:B-1----:R-:W3:Y:S04]  /*20840*/  LDL.LU.64 R18, [R1+0x178] ;  /* 0x0001780001127983 */ /* 0x002ee80000300a00 */
[----:B--2---:R-:W-:Y:S04]  /*20850*/  STL.64 [R1+0x1fe8], R26 ;  /* 0x001fe81a01007387 */ /* 0x004fe80000100a00 */
[----:B------:R0:W-:Y:S04]  /*20860*/  STL.64 [R1+0x1fe0], R24 ;  /* 0x001fe01801007387 */ /* 0x0001e80000100a00 */
[----:B0-----:R-:W2:Y:S04]  /*20870*/  LDL.LU.64 R24, [R1+0x360] ;  /* 0x0003600001187983 */ /* 0x001ea80000300a00 */
[----:B------:R-:W2:Y:S01]  /*20880*/  LDL.LU.64 R26, [R1+0x368] ;  /* 0x00036800011a7983 */ /* 0x000ea20000300a00 */
[----:B----4-:R-:W-:-:S03]  /*20890*/  IMAD R4, R4, 0x100, R28 ;  /* 0x0000010004047824 */ /* 0x010fc600078e021c */
[----:B------:R-:W4:Y:S01]  /*208a0*/  LDL.LU R28, [R1+0x2010] ;  /* 0x00201000011c7983 */ /* 0x000f220000300800 */
[----:B---3--:R-:W-:Y:S01]  /*208b0*/  IMAD R5, R6, 0x100, R5 ;  /* 0x0000010006057824 */ /* 0x008fe200078e0205 */
[----:B------:R-:W-:-:S04]  /*208c0*/  F2FP.F16.E4M3.UNPACK_B R4, R4 ;  /* 0x00000004ff04723e */ /* 0x000fc800020006ff */
[----:B------:R-:W-:Y:S01]  /*208d0*/  F2FP.F16.E4M3.UNPACK_B R5, R5 ;  /* 0x00000005ff05723e */ /* 0x000fe200020006ff */
[----:B------:R-:W-:Y:S04]  /*208e0*/  STL [R1+0x1fd4], R22 ;  /* 0x001fd41601007387 */ /* 0x000fe80000100800 */
[----:B------:R-:W-:Y:S01]  /*208f0*/  STL [R1+0x1fd0], R23 ;  /* 0x001fd01701007387 */ /* 0x000fe20000100800 */
[----:B----4-:R-:W-:Y:S02]  /*20900*/  IMAD R6, R28, 0x100, R7 ;  /* 0x000001001c067824 */ /* 0x010fe400078e0207 */
[----:B------:R-:W-:-:S03]  /*20910*/  IMAD R7, R0, 0x100, R29 ;  /* 0x0000010000077824 */ /* 0x000fc600078e021d */
[----:B------:R-:W-:Y:S02]  /*20920*/  F2FP.F16.E4M3.UNPACK_B R6, R6 ;  /* 0x00000006ff06723e */ /* 0x000fe400020006ff */
[----:B------:R-:W-:-:S07]  /*20930*/  F2FP.F16.E4M3.UNPACK_B R7, R7 ;  /* 0x00000007ff07723e */ /* 0x000fce00020006ff */
[----:B--2---:R-:W-:-:S15]  /*20940*/  HMMA.16816.F32 R24, R4, R22, R24 ;  /* 0x000000160418723c */ /* 0x004fde0000001818 */
[----:B------:R-:W-:-:S08]  /*20950*/  NOP ;  /* 0x0000000000007918 */ /* 0x000fd00000000000 */
[----:B------:R-:W-:Y:S04]  /*20960*/  STL.64 [R1+0x190], R24 ;  /* 0x0001901801007387 */ /* 0x000fe80000100a00 */
[----:B------:R0:W-:Y:S02]  /*20970*/  STL.64 [R1+0x198], R26 ;  /* 0x0001981a01007387 */ /* 0x0001e40000100a00 */
[----:B0-----:R-:W-:Y:S02]  /*20980*/  HMMA.16816.F32 R24, R4, R20, R8 ;  /* 0x000000140418723c */ /* 0x001fe40000001808 */
[----:B------:R-:W2:Y:S04]  /*20990*/  LDL.LU.64 R8, [R1+0x160] ;  /* 0x0001600001087983 */ /* 0x000ea80000300a00 */
[----:B------:R-:W2:-:S15]  /*209a0*/  LDL.LU.64 R10, [R1+0x168] ;  /* 0x00016800010a7983 */ /* 0x000e9e0000300a00 */
[----:B------:R-:W-:-:S02]  /*209b0*/  NOP ;  /* 0x0000000000007918 */ /* 0x000fc40000000000 */
[----:B------:R0:W-:Y:S04]  /*209c0*/  STL.64 [R1+0x180], R24 ;  /* 0x0001801801007387 */ /* 0x0001e80000100a00 */
[----:B------:R1:W-:Y:S04]  /*209d0*/  STL.64 [R1+0x188], R26 ;  /* 0x0001881a01007387 */ /* 0x0003e80000100a00 */
[----:B------:R-:W-:Y:S04]  /*209e0*/  STL [R1+0x1fdc], R20 ;  /* 0x001fdc1401007387 */ /* 0x000fe80000100800 */
[----:B------:R-:W-:Y:S04]  /*209f0*/  STL [R1+0x1fd8], R21 ;  /* 0x001fd81501007387 */ /* 0x000fe80000100800 */
[----:B0-----:R-:W3:Y:S04]  /*20a00*/  LDL.LU.64 R24, [R1+0x350] ;  /* 0x0003500001187983 */ /* 0x001ee80000300a00 */
[----:B-1----:R-:W4:Y:S01]  /*20a10*/  LDL.LU.64 R26, [R1+0x358] ;  /* 0x00035800011a7983 */ /* 0x002f220000300a00 */
[----:B------:R-:W-:-:S15]  /*20a20*/  HMMA.16816.F32 R16, R4, R14, R16 ;  /* 0x0000000e0410723c */ /* 0x000fde0000001810 */
[----:B------:R-:W-:-:S08]  /*20a30*/  NOP ;  /* 0x0000000000007918 */ /* 0x000fd00000000000 */
[----:B------:R-:W-:Y:S04]  /*20a40*/  STL.64 [R1+0x170], R16 ;  /* 0x0001701001007387 */ /* 0x000fe80000100a00 */
[----:B------:R-:W-:Y:S01]  /*20a50*/  STL.64 [R1+0x178], R18 ;  /* 0x0001781201007387 */ /* 0x000fe20000100a00 */
[C---:B--2---:R-:W-:Y:S03]  /*20a60*/  HMMA.16816.F32 R8, R4.reuse, R12, R8 ;  /* 0x0000000c0408723c */ /* 0x044fe60000001808 */
[----:B----4-:R-:W-:Y:S04]  /*20a70*/  STL.64 [R1+0x1ff8], R26 ;  /* 0x001ff81a01007387 */ /* 0x010fe80000100a00 */
[----:B---3--:R0:W-:Y:S04]  /*20a80*/  STL.64 [R1+0x1ff0], R24 ;  /* 0x001ff01801007387 */ /* 0x0081e80000100a00 */
[----:B0-----:R-:W2:Y:S04]  /*20a90*/  LDL.LU.64 R24, [R1+0x150] ;  /* 0x0001500001187983 */ /* 0x001ea80000300a00 */
[----:B------:R-:W2:Y:S04]  /*20aa0*/  LDL.LU.64 R26, [R1+0x158] ;  /* 0x00015800011a7983 */ /* 0x000ea80000300a00 */
[----:B------:R-:W3:Y:S04]  /*20ab0*/  LDL.LU R20, [R1+0x554] ;  /* 0x0005540001147983 */ /* 0x000ee80000300800 */
[----:B------:R-:W3:Y:S04]  /*20ac0*/  LDL.LU R16, [R1+0x550] ;  /* 0x0005500001107983 */ /* 0x000ee80000300800 */
[----:B------:R-:W4:Y:S04]  /*20ad0*/  LDL.LU R21, [R1+0x55c] ;  /* 0x00055c0001157983 */ /* 0x000f280000300800 */
[----:B------:R-:W4:Y:S04]  /*20ae0*/  LDL.LU R17, [R1+0x558] ;  /* 0x0005580001117983 */ /* 0x000f280000300800 */
[----:B------:R-:W4:Y:S04]  /*20af0*/  LDL.LU R22, [R1+0x564] ;  /* 0x0005640001167983 */ /* 0x000f280000300800 */
[----:B------:R-:W4:Y:S04]  /*20b00*/  LDL.LU R18, [R1+0x560] ;  /* 0x0005600001127983 */ /* 0x000f280000300800 */
[----:B------:R-:W4:Y:S04]  /*20b10*/  LDL.LU R23, [R1+0x56c] ;  /* 0x00056c0001177983 */ /* 0x000f280000300800 */
[----:B------:R-:W4:Y:S04]  /*20b20*/  LDL.LU R19, [R1+0x568] ;  /* 0x0005680001137983 */ /* 0x000f280000300800 */
[----:B------:R-:W4:Y:S04]  /*20b30*/  LDL.LU R28, [R1+0x578] ;  /* 0x00057800011c7983 */ /* 0x000f280000300800 */
[----:B------:R-:W-:Y:S04]  /*20b40*/  STL.64 [R1+0x160], R8 ;  /* 0x0001600801007387 */ /* 0x000fe80000100a00 */
[----:B------:R0:W-:Y:S04]  /*20b50*/  STL.64 [R1+0x168], R10 ;  /* 0x0001680a01007387 */ /* 0x0001e80000100a00 */
[----:B0-----:R-:W2:Y:S04]  /*20b60*/  LDL.LU.64 R10, [R1+0x2008] ;  /* 0x00200800010a7983 */ /* 0x001ea80000300a00 */
[----:B------:R-:W3:Y:S04]  /*20b70*/  LDL.LU.64 R8, [R1+0x2000] ;  /* 0x0020000001087983 */ /* 0x000ee80000300a00 */
[----:B------:R-:W-:Y:S04]  /*20b80*/  STL.64 [R1+0x1fb8], R14 ;  /* 0x001fb80e01007387 */ /* 0x000fe80000100a00 */
[----:B------:R0:W-:Y:S04]  /*20b90*/  STL.64 [R1+0x1fb0], R12 ;  /* 0x001fb00c01007387 */ /* 0x0001e80000100a00 */
[----:B0-----:R-:W4:Y:S04]  /*20ba0*/  LDL.LU.64 R12, [R1+0x130] ;  /* 0x00013000010c7983 */ /* 0x001f280000300a00 */
[----:B------:R-:W4:Y:S04]  /*20bb0*/  LDL.LU.64 R14, [R1+0x138] ;  /* 0x00013800010e7983 */ /* 0x000f280000300a00 */
[----:B------:R-:W4:Y:S04]  /*20bc0*/  LDL.LU R29, [R1+0x584] ;  /* 0x00058400011d7983 */ /* 0x000f280000300800 */
[----:B------:R-:W4:Y:S01]  /*20bd0*/  LDL.LU R0, [R1+0x580] ;  /* 0x0005800001007983 */ /* 0x000f220000300800 */
        /* <DEDUP_REMOVED lines=17> */
[----:B----4-:R-:W-:Y:S01]  /*20cf0*/  HMMA.16816.F32 R4, R4, R24, R12 ;  /* 0x000000180404723c */ /* 0x010fe2000000180c */
[----:B------:R-:W3:-:S15]  /*20d00*/  LDL.LU.64 R12, [R1+0x120] ;  /* 0x00012000010c7983 */ /* 0x000ede0000300a00 */
[----:B------:R-:W-:-:S01]  /*20d10*/  NOP ;  /* 0x0000000000007918 */ /* 0x000fc20000000000 */
[----:B------:R-:W-:Y:S04]  /*20d20*/  STL.64 [R1+0x350], R8 ;  /* 0x0003500801007387 */ /* 0x000fe80000100a00 */
[----:B------:R-:W-:Y:S04]  /*20d30*/  STL.64 [R1+0x358], R10 ;  /* 0x0003580a01007387 */ /* 0x000fe80000100a00 */
[----:B------:R-:W4:Y:S04]  /*20d40*/  LDL.LU.64 R14, [R1+0x128] ;  /* 0x00012800010e7983 */ /* 0x000f280000300a00 */
[----:B------:R-:W-:Y:S04]  /*20d50*/  STL.64 [R1+0x140], R4 ;  /* 0x0001400401007387 */ /* 0x000fe80000100a00 */
[----:B------:R-:W-:Y:S01]  /*20d60*/  STL.64 [R1+0x148], R6 ;  /* 0x0001480601007387 */ /* 0x000fe20000100a00 */
[----:B------:R-:W-:-:S02]  /*20d70*/  IMAD R16, R16, 0x100, R20 ;  /* 0x0000010010107824 */ /* 0x000fc400078e0214 */
[----:B------:R-:W-:Y:S02]  /*20d80*/  IMAD R17, R17, 0x100, R21 ;  /* 0x0000010011117824 */ /* 0x000fe400078e0215 */
[----:B------:R-:W-:Y:S02]  /*20d90*/  IMAD R18, R18, 0x100, R22 ;  /* 0x0000010012127824 */ /* 0x000fe400078e0216 */
[----:B------:R-:W-:Y:S01]  /*20da0*/  IMAD R19, R19, 0x100, R23 ;  /* 0x0000010013137824 */ /* 0x000fe200078e0217 */
[----:B----4-:R-:W-:Y:S04]  /*20db0*/  STL.64 [R1+0x1fc8], R14 ;  /* 0x001fc80e01007387 */ /* 0x010fe80000100a00 */
[----:B---3--:R0:W-:Y:S04]  /*20dc0*/  STL.64 [R1+0x1fc0], R12 ;  /* 0x001fc00c01007387 */ /* 0x0081e80000100a00 */
[----:B0-----:R-:W3:Y:S04]  /*20dd0*/  LDL.LU.64 R12, [R1+0x340] ;  /* 0x00034000010c7983 */ /* 0x001ee80000300a00 */
[----:B------:R-:W3:Y:S04]  /*20de0*/  LDL.LU.64 R14, [R1+0x348] ;  /* 0x00034800010e7983 */ /* 0x000ee80000300a00 */
[----:B------:R-:W4:Y:S04]  /*20df0*/  LDL.LU.64 R8, [R1+0x110] ;  /* 0x0001100001087983 */ /* 0x000f280000300a00 */
[----:B------:R-:W4:Y:S04]  /*20e00*/  LDL.LU.64 R10, [R1+0x118] ;  /* 0x00011800010a7983 */ /* 0x000f280000300a00 */
[----:B------:R-:W4:Y:S04]  /*20e10*/  LDL.LU R4, [R1+0x574] ;  /* 0x0005740001047983 */ /* 0x000f280000300800 */
[----:B------:R-:W4:Y:S04]  /*20e20*/  LDL.LU R5, [R1+0x570] ;  /* 0x0005700001057983 */ /* 0x000f280000300800 */
[----:B------:R-:W4:Y:S04]  /*20e30*/  LDL.LU R6, [R1+0x57c] ;  /* 0x00057c0001067983 */ /* 0x000f280000300800 */
[----:B------:R-:W4:Y:S04]  /*20e40*/  LDL.LU R7, [R1+0x588] ;  /* 0x0005880001077983 */ /* 0x000f280000300800 */
[----:B--2---:R-:W-:Y:S04]  /*20e50*/  STL.64 [R1+0x1f88], R26 ;  /* 0x001f881a01007387 */ /* 0x004fe80000100a00 */
[----:B------:R0:W-:Y:S04]  /*20e60*/  STL.64 [R1+0x1f80], R24 ;  /* 0x001f801801007387 */ /* 0x0001e80000100a00 */
[----:B0-----:R-:W2:Y:S04]  /*20e70*/  LDL.LU.64 R24, [R1+0x100] ;  /* 0x0001000001187983 */ /* 0x001ea80000300a00 */
[----:B------:R-:W2:Y:S04]  /*20e80*/  LDL.LU.64 R26, [R1+0x108] ;  /* 0x00010800011a7983 */ /* 0x000ea80000300a00 */
[----:B------:R-:W4:Y:S04]  /*20e90*/  LDL.LU R20, [R1+0x1fdc] ;  /* 0x001fdc0001147983 */ /* 0x000f280000300800 */
[----:B------:R-:W4:Y:S04]  /*20ea0*/  LDL.LU R21, [R1+0x1fd8] ;  /* 0x001fd80001157983 */ /* 0x000f280000300800 */
[----:B------:R-:W3:Y:S04]  /*20eb0*/  LDL.LU R22, [R1+0x1fd4] ;  /* 0x001fd40001167983 */ /* 0x000ee80000300800 */
[----:B------:R-:W3:Y:S01]  /*20ec0*/  LDL.LU R23, [R1+0x1fd0] ;  /* 0x001fd00001177983 */ /* 0x000ee20000300800 */
[----:B------:R-:W-:-:S02]  /*20ed0*/  F2FP.F16.E4M3.UNPACK_B R16, R16 ;  /* 0x00000010ff10723e */ /* 0x000fc400020006ff */
[----:B------:R-:W-:Y:S02]  /*20ee0*/  F2FP.F16.E4M3.UNPACK_B R17, R17 ;  /* 0x00000011ff11723e */ /* 0x000fe400020006ff */
[----:B------:R-:W-:Y:S02]  /*20ef0*/  F2FP.F16.E4M3.UNPACK_B R18, R18 ;  /* 0x00000012ff12723e */ /* 0x000fe400020006ff */
[----:B------:R-:W-:-:S07]  /*20f00*/  F2FP.F16.E4M3.UNPACK_B R19, R19 ;  /* 0x00000013ff13723e */ /* 0x000fce00020006ff */
[----:B---3--:R-:W-:-:S15]  /*20f10*/  HMMA.16816.F32 R12, R16, R22, R12 ;  /* 0x00000016100c723c */ /* 0x008fde000000180c */
        /* <DEDUP_REMOVED lines=9> */
[----:B0-----:R-:W3:Y:S04]  /*20fb0*/  LDL.LU.64 R14, [R1+0x1fb8] ;  /* 0x001fb800010e7983 */ /* 0x001ee80000300a00 */
[----:B------:R-:W2:Y:S04]  /*20fc0*/  LDL.LU.64 R12, [R1+0x1fb0] ;  /* 0x001fb000010c7983 */ /* 0x000ea80000300a00 */
        /* <DEDUP_REMOVED lines=8> */
[----:B0-----:R-:W4:Y:S04]  /*21050*/  LDL.LU.64 R10, [R1+0x1fa8] ;  /* 0x001fa800010a7983 */ /* 0x001f280000300a00 */
[----:B------:R-:W3:Y:S04]  /*21060*/  LDL.LU.64 R8, [R1+0x1fa0] ;  /* 0x001fa00001087983 */ /* 0x000ee80000300a00 */
[----:B------:R0:W-:Y:S04]  /*21070*/  STL.64 [R1+0x1f78], R14 ;  /* 0x001f780e01007387 */ /* 0x0001e80000100a00 */
[----:B0-----:R-:W3:Y:S01]  /*21080*/  LDL.LU R15, [R1+0x58c] ;  /* 0x00058c00010f7983 */ /* 0x001ee20000300800 */
[----:B--2---:R-:W-:Y:S01]  /*21090*/  HMMA.16816.F32 R24, R16, R12, R24 ;  /* 0x0000000c1018723c */ /* 0x004fe20000001818 */
[----:B------:R-:W-:-:S02]  /*210a0*/  IMAD R4, R5, 0x100, R4 ;  /* 0x0000010005047824 */ /* 0x000fc400078e0204 */
[----:B------:R-:W-:Y:S02]  /*210b0*/  IMAD R5, R28, 0x100, R6 ;  /* 0x000001001c057824 */ /* 0x000fe400078e0206 */
[----:B------:R-:W-:-:S15]  /*210c0*/  IMAD R6, R0, 0x100, R29 ;  /* 0x0000010000067824 */ /* 0x000fde00078e021d */
[----:B------:R-:W-:-:S03]  /*210d0*/  NOP ;  /* 0x0000000000007918 */ /* 0x000fc60000000000 */
[----:B------:R0:W-:Y:S04]  /*210e0*/  STL.64 [R1+0x100], R24 ;  /* 0x0001001801007387 */ /* 0x0001e80000100a00 */
[----:B------:R1:W-:Y:S04]  /*210f0*/  STL.64 [R1+0x108], R26 ;  /* 0x0001081a01007387 */ /* 0x0003e80000100a00 */
[----:B------:R-:W-:Y:S04]  /*21100*/  STL.64 [R1+0x1f70], R12 ;  /* 0x001f700c01007387 */ /* 0x000fe80000100a00 */
[----:B0-----:R-:W2:Y:S04]  /*21110*/  LDL.LU.64 R24, [R1+0x460] ;  /* 0x0004600001187983 */ /* 0x001ea80000300a00 */
[----:B-1----:R-:W2:Y:S01]  /*21120*/  LDL.LU.64 R26, [R1+0x468] ;  /* 0x00046800011a7983 */ /* 0x002ea20000300a00 */
[----:B----4-:R-:W-:Y:S01]  /*21130*/  HMMA.16816.F32 R20, R16, R10, R20 ;  /* 0x0000000a1014723c */ /* 0x010fe20000001814 */
[----:B---3--:R-:W-:-:S15]  /*21140*/  IMAD R7, R7, 0x100, R15 ;  /* 0x0000010007077824 */ /* 0x008fde00078e020f */
[----:B------:R-:W-:-:S08]  /*21150*/  NOP ;  /* 0x0000000000007918 */ /* 0x000fd00000000000 */
[----:B------:R-:W-:Y:S02]  /*21160*/  IMAD.MOV.U32 R0, RZ, RZ, R23 ;  /* 0x000000ffff007224 */ /* 0x000fe400078e0017 */
[----:B------:R-:W-:Y:S02]  /*21170*/  IMAD.MOV.U32 R28, RZ, RZ, R22 ;  /* 0x000000ffff1c7224 */ /* 0x000fe400078e0016 */
[----:B------:R-:W-:Y:S01]  /*21180*/  IMAD.MOV.U32 R29, RZ, RZ, R21 ;  /* 0x000000ffff1d7224 */ /* 0x000fe200078e0015 */
[----:B------:R0:W-:Y:S04]  /*21190*/  STL [R1+0xf0], R20 ;  /* 0x0000f01401007387 */ /* 0x0001e80000100800 */
[----:B------:R-:W3:Y:S04]  /*211a0*/  LDL.LU.64 R22, [R1+0x1f98] ;  /* 0x001f980001167983 */ /* 0x000ee80000300a00 */
[----:B0-----:R-:W4:Y:S04]  /*211b0*/  LDL.LU.64 R20, [R1+0x1f90] ;  /* 0x001f900001147983 */ /* 0x001f280000300a00 */
[----:B------:R-:W-:Y:S04]  /*211c0*/  STL [R1+0x1cdc], R0 ;  /* 0x001cdc0001007387 */ /* 0x000fe80000100800 */
[----:B------:R0:W-:Y:S04]  /*211d0*/  STL [R1+0x1cd8], R28 ;  /* 0x001cd81c01007387 */ /* 0x0001e80000100800 */
[----:B------:R-:W-:Y:S04]  /*211e0*/  STL [R1+0x1cc0], R29 ;  /* 0x001cc01d01007387 */ /* 0x000fe80000100800 */
[----:B------:R-:W3:Y:S04]  /*211f0*/  LDL.LU.64 R12, [R1+0xe0] ;  /* 0x0000e000010c7983 */ /* 0x000ee80000300a00 */
[----:B------:R-:W3:Y:S04]  /*21200*/  LDL.LU.64 R14, [R1+0xe8] ;  /* 0x0000e800010e7983 */ /* 0x000ee80000300a00 */
[----:B0-----:R-:W4:Y:S01]  /*21210*/  LDL.LU R28, [R1+0x770] ;  /* 0x00077000011c7983 */ /* 0x001f220000300800 */
[----:B--2---:R-:W-:Y:S03]  /*21220*/  HMMA.16816.F32 R24, R16, R8, R24 ;  /* 0x000000081018723c */ /* 0x004fe60000001818 */
[----:B----4-:R-:W-:-:S15]  /*21230*/  STL [R1+0x1f40], R28 ;  /* 0x001f401c01007387 */ /* 0x010fde0000100800 */
[----:B------:R-:W-:-:S05]  /*21240*/  NOP ;  /* 0x0000000000007918 */ /* 0x000fca0000000000 */
        /* <DEDUP_REMOVED lines=8> */
[----:B------:R-:W2:Y:S04]  /*212d0*/  LDL.LU R29, [R1+0x764] ;  /* 0x00076400011d7983 */ /* 0x000ea80000300800 */
[----:B--2---:R-:W-:Y:S04]  /*212e0*/  STL [R1+0x1f44], R29 ;  /* 0x001f441d01007387 */ /* 0x004fe80000100800 */
[----:B------:R-:W2:Y:S01]  /*212f0*/  LDL.LU R0, [R1+0x774] ;  /* 0x0007740001007983 */ /* 0x000ea20000300800 */
[----:B----4-:R-:W-:Y:S03]  /*21300*/  HMMA.16816.F32 R8, R16, R2, R8 ;  /* 0x000000021008723c */ /* 0x010fe60000001808 */
[----:B--2---:R-:W-:Y:S04]  /*21310*/  STL [R1+0x1f48], R0 ;  /* 0x001f480001007387 */ /* 0x004fe80000100800 */
[----:B------:R0:W-:Y:S04]  /*21320*/  STL [R1+0x1f4c], R3 ;  /* 0x001f4c0301007387 */ /* 0x0001e80000100800 */
[----:B0-----:R-:W2:-:S12]  /*21330*/  LDL.LU R3, [R1+0x594] ;  /* 0x0005940001037983 */ /* 0x001e980000300800 */
[----:B------:R-:W-:Y:S04]  /*21340*/  STL.64 [R1+0x330], R8 ;  /* 0x0003300801007387 */ /* 0x000fe80000100a00 */
[----:B------:R3:W-:Y:S04]  /*21350*/  STL.64 [R1+0x338], R10 ;  /* 0x0003380a01007387 */ /* 0x0007e80000100a00 */
[----:B------:R-:W4:Y:S04]  /*21360*/  LDL.LU R0, [R1+0x59c] ;  /* 0x00059c0001007983 */ /* 0x000f280000300800 */
[----:B------:R-:W4:Y:S04]  /*21370*/  LDL.LU R29, [R1+0x5a4] ;  /* 0x0005a400011d7983 */ /* 0x000f280000300800 */
[----:B------:R-:W4:Y:S01]  /*21380*/  LDL.LU R28, [R1+0x5ac] ;  /* 0x0005ac00011c7983 */ /* 0x000f220000300800 */
[----:B---3--:R-:W-:Y:S03]  /*21390*/  HMMA.16816.F32 R8, R16, R24, R12 ;  /* 0x000000181008723c */ /* 0x008fe6000000180c */
[----:B------:R-:W3:Y:S04]  /*213a0*/  LDL.LU.64 R12, [R1+0xb0] ;  /* 0x0000b000010c7983 */ /* 0x000ee80000300a00 */
[----:B------:R-:W3:-:S15]  /*213b0*/  LDL.LU.64 R14, [R1+0xb8] ;  /* 0x0000b800010e7983 */ /* 0x000ede0000300a00 */
[----:B------:R-:W-:-:S01]  /*213c0*/  NOP ;  /* 0x0000000000007918 */ /* 0x000fc20000000000 */
[----:B------:R0:W-:Y:S04]  /*213d0*/  STL.64 [R1+0xe0], R8 ;  /* 0x0000e00801007387 */ /* 0x0001e80000100a00 */
[----:B------:R1:W-:Y:S04]  /*213e0*/  STL.64 [R1+0xe8], R10 ;  /* 0x0000e80a01007387 */ /* 0x0003e80000100a00 */
[----:B0-----:R-:W2:Y:S04]  /*213f0*/  LDL.LU.64 R8, [R1+0x80] ;  /* 0x0000800001087983 */ /* 0x001ea80000300a00 */
[----:B-1----:R-:W2:Y:S04]  /*21400*/  LDL.LU.64 R10, [R1+0x88] ;  /* 0x00008800010a7983 */ /* 0x002ea80000300a00 */
[----:B------:R-:W4:Y:S04]  /*21410*/  LDL.LU R16, [R1+0x590] ;  /* 0x0005900001107983 */ /* 0x000f280000300800 */
[----:B------:R-:W4:Y:S04]  /*21420*/  LDL.LU R17, [R1+0x598] ;  /* 0x0005980001117983 */ /* 0x000f280000300800 */
[----:B------:R-:W3:Y:S04]  /*21430*/  LDL.LU R18, [R1+0x5a0] ;  /* 0x0005a00001127983 */ /* 0x000ee80000300800 */
[----:B------:R-:W3:Y:S01]  /*21440*/  LDL.LU R19, [R1+0x5a8] ;  /* 0x0005a80001137983 */ /* 0x000ee20000300800 */
[----:B------:R-:W-:-:S02]  /*21450*/  F2FP.F16.E4M3.UNPACK_B R4, R4 ;  /* 0x00000004ff04723e */ /* 0x000fc400020006ff */
[----:B------:R-:W-:Y:S02]  /*21460*/  F2FP.F16.E4M3.UNPACK_B R5, R5 ;  /* 0x00000005ff05723e */ /* 0x000fe400020006ff */
[----:B------:R-:W-:Y:S02]  /*21470*/  F2FP.F16.E4M3.UNPACK_B R6, R6 ;  /* 0x00000006ff06723e */ /* 0x000fe400020006ff */
[----:B------:R-:W-:Y:S01]  /*21480*/  F2FP.F16.E4M3.UNPACK_B R7, R7 ;  /* 0x00000007ff07723e */ /* 0x000fe200020006ff */
[----:B---3--:R-:W-:Y:S04]  /*21490*/  STL.64 [R1+0x1f58], R18 ;  /* 0x001f581201007387 */ /* 0x008fe80000100a00 */
[----:B----4-:R0:W-:Y:S04]  /*214a0*/  STL.64 [R1+0x1f50], R16 ;  /* 0x001f501001007387 */ /* 0x0101e80000100a00 */
[----:B0-----:R-:W3:Y:S04]  /*214b0*/  LDL.LU.64 R16, [R1+0x440] ;  /* 0x0004400001107983 */ /* 0x001ee80000300a00 */
[----:B------:R-:W3:Y:S01]  /*214c0*/  LDL.LU.64 R18, [R1+0x448] ;  /* 0x0004480001127983 */ /* 0x000ee20000300a00 */
[C---:B------:R-:W-:Y:S03]  /*214d0*/  HMMA.16816.F32 R12, R4.reuse, R20, R12 ;  /* 0x00000014040c723c */ /* 0x040fe6000000180c */
[----:B------:R-:W-:Y:S04]  /*214e0*/  STL.64 [R1+0x1f38], R26 ;  /* 0x001f381a01007387 */ /* 0x000fe80000100a00 */
[----:B------:R0:W-:Y:S04]  /*214f0*/  STL.64 [R1+0x1f30], R24 ;  /* 0x001f301801007387 */ /* 0x0001e80000100a00 */
[----:B0-----:R-:W4:Y:S04]  /*21500*/  LDL.LU.64 R24, [R1+0x60] ;  /* 0x0000600001187983 */ /* 0x001f280000300a00 */
[----:B------:R-:W4:Y:S01]  /*21510*/  LDL.LU.64 R26, [R1+0x68] ;  /* 0x00006800011a7983 */ /* 0x000f220000300a00 */
[----:B---3--:R-:W-:-:S15]  /*21520*/  HMMA.16816.F32 R16, R4, R22, R16 ;  /* 0x000000160410723c */ /* 0x008fde0000001810 */
[----:B------:R-:W-:-:S08]  /*21530*/  NOP ;  /* 0x0000000000007918 */ /* 0x000fd00000000000 */
[----:B------:R0:W-:Y:S04]  /*21540*/  STL.64 [R1+0xc0], R16 ;  /* 0x0000c01001007387 */ /* 0x0001e80000100a00 */
[----:B------:R1:W-:Y:S04]  /*21550*/  STL.64 [R1+0xc8], R18 ;  /* 0x0000c81201007387 */ /* 0x0003e80000100a00 */
[----:B0-----:R-:W3:Y:S04]  /*21560*/  LDL.LU.64 R16, [R1+0x420] ;  /* 0x0004200001107983 */ /* 0x001ee80000300a00 */
[----:B-1----:R-:W3:Y:S04]  /*21570*/  LDL.LU.64 R18, [R1+0x428] ;  /* 0x0004280001127983 */ /* 0x002ee80000300a00 */
[----:B------:R-:W4:Y:S04]  /*21580*/  LDL.LU R22, [R1+0x754] ;  /* 0x0007540001167983 */ /* 0x000f280000300800 */
[----:B------:R-:W4:Y:S04]  /*21590*/  LDL.LU R23, [R1+0x760] ;  /* 0x0007600001177983 */ /* 0x000f280000300800 */
[----:B------:R-:W-:Y:S04]  /*215a0*/  STL.64 [R1+0xb0], R12 ;  /* 0x0000b00c01007387 */ /* 0x000fe80000100a00 */
[----:B------:R0:W-:Y:S04]  /*215b0*/  STL.64 [R1+0xb8], R14 ;  /* 0x0000b80e01007387 */ /* 0x0001e80000100a00 */
[----:B0-----:R-:W2:Y:S04]  /*215c0*/  LDL.LU.64 R14, [R1+0x1f78] ;  /* 0x001f7800010e7983 */ /* 0x001ea80000300a00 */
[----:B------:R-:W3:Y:S04]  /*215d0*/  LDL.LU.64 R12, [R1+0x1f70] ;  /* 0x001f7000010c7983 */ /* 0x000ee80000300a00 */
[----:B------:R-:W3:Y:S01]  /*215e0*/  LDL.LU R21, [R1+0x750] ;  /* 0x0007500001157983 */ /* 0x000ee20000300800 */
[C---:B--2---:R-:W-:Y:S03]  /*215f0*/  HMMA.16816.F32 R8, R4.reuse, R14, R8 ;  /* 0x0000000e0408723c */ /* 0x044fe60000001808 */
[----:B----4-:R-:W-:Y:S04]  /*21600*/  STL.64 [R1+0x1f28], R22 ;  /* 0x001f281601007387 */ /* 0x010fe80000100a00 */
[----:B---3--:R0:W-:Y:S04]  /*21610*/  STL [R1+0x1f20], R21 ;  /* 0x001f201501007387 */ /* 0x0081e80000100800 */
[----:B0-----:R-:W2:Y:S04]  /*21620*/  LDL.LU.64 R20, [R1+0x430] ;  /* 0x0004300001147983 */ /* 0x001ea80000300a00 */
[----:B------:R-:W2:Y:S08]  /*21630*/  LDL.LU.64 R22, [R1+0x438] ;  /* 0x0004380001167983 */ /* 0x000eb00000300a00 */
[----:B------:R-:W-:Y:S04]  /*21640*/  STL.64 [R1+0x80], R8 ;  /* 0x0000800801007387 */ /* 0x000fe80000100a00 */
[----:B------:R0:W-:Y:S04]  /*21650*/  STL.64 [R1+0x88], R10 ;  /* 0x0000880a01007387 */ /* 0x0001e80000100a00 */
[----:B0-----:R-:W2:Y:S04]  /*21660*/  LDL.LU.64 R10, [R1+0x1f68] ;  /* 0x001f6800010a7983 */ /* 0x001ea80000300a00 */
[----:B------:R-:W3:Y:S01]  /*21670*/  LDL.LU.64 R8, [R1+0x1f60] ;  /* 0x001f600001087983 */ /* 0x000ee20000300a00 */
[----:B------:R-:W-:Y:S03]  /*21680*/  HMMA.16816.F32 R12, R4, R12, R24 ;  /* 0x0000000c040c723c */ /* 0x000fe60000001818 */
[----:B------:R-:W4:Y:S04]  /*21690*/  LDL.LU.64 R24, [R1+0x410] ;  /* 0x0004100001187983 */ /* 0x000f280000300a00 */
[----:B------:R-:W4:-:S15]  /*216a0*/  LDL.LU.64 R26, [R1+0x418] ;  /* 0x00041800011a7983 */ /* 0x000f1e0000300a00 */
[----:B------:R-:W-:-:S01]  /*216b0*/  NOP ;  /* 0x0000000000007918 */ /* 0x000fc20000000000 */
[----:B------:R0:W-:Y:S04]  /*216c0*/  STL.64 [R1+0x60], R12 ;  /* 0x0000600c01007387 */ /* 0x0001e80000100a00 */
[----:B------:R1:W-:Y:S04]  /*216d0*/  STL.64 [R1+0x68], R14 ;  /* 0x0000680e01007387 */ /* 0x0003e80000100a00 */
[----:B0-----:R-:W4:Y:S04]  /*216e0*/  LDL.LU R12, [R1+0x20] ;  /* 0x00002000010c7983 */ /* 0x001f280000300800 */
[----:B------:R-:W4:Y:S04]  /*216f0*/  LDL.LU R13, [R1+0x24] ;  /* 0x00002400010d7983 */ /* 0x000f280000300800 */
[----:B-1----:R-:W4:Y:S04]  /*21700*/  LDL.LU R14, [R1+0x28] ;  /* 0x00002800010e7983 */ /* 0x002f280000300800 */
[----:B------:R-:W4:Y:S01]  /*21710*/  LDL.LU R15, [R1+0x2c] ;  /* 0x00002c00010f7983 */ /* 0x000f220000300800 */
[C---:B--2---:R-:W-:Y:S06]  /*21720*/  HMMA.16816.F32 R20, R4.reuse, R10, R20 ;  /* 0x0000000a0414723c */ /* 0x044fec0000001814 */
[----:B---3--:R-:W-:-:S15]  /*21730*/  HMMA.16816.F32 R8, R4, R8, R16 ;  /* 0x000000080408723c */ /* 0x008fde0000001810 */
[----:B------:R-:W-:-:S02]  /*21740*/  NOP ;  /* 0x0000000000007918 */ /* 0x000fc40000000000 */
[----:B------:R0:W-:Y:S04]  /*21750*/  STL.64 [R1+0x40], R20 ;  /* 0x0000401401007387 */ /* 0x0001e80000100a00 */
[----:B------:R1:W-:Y:S04]  /*21760*/  STL.64 [R1+0x48], R22 ;  /* 0x0000481601007387 */ /* 0x0003e80000100a00 */
[----:B0-----:R-:W2:Y:S04]  /*21770*/  LDL.LU.64 R20, [R1+0xa0] ;  /* 0x0000a00001147983 */ /* 0x001ea80000300a00 */
[----:B-1----:R-:W2:Y:S04]  /*21780*/  LDL.LU.64 R22, [R1+0xa8] ;  /* 0x0000a80001167983 */ /* 0x002ea80000300a00 */
[----:B------:R-:W3:Y:S04]  /*21790*/  LDL.LU.64 R18, [R1+0x1f58] ;  /* 0x001f580001127983 */ /* 0x000ee80000300a00 */
[----:B------:R-:W4:Y:S04]  /*217a0*/  LDL.LU.64 R16, [R1+0x1f50] ;  /* 0x001f500001107983 */ /* 0x000f280000300a00 */
[----:B------:R0:W-:Y:S04]  /*217b0*/  STL.64 [R1+0x10], R8 ;  /* 0x0000100801007387 */ /* 0x0001e80000100a00 */
[----:B------:R1:W-:Y:S04]  /*217c0*/  STL.64 [R1+0x18], R10 ;  /* 0x0000180a01007387 */ /* 0x0003e80000100a00 */
[----:B0-----:R-:W2:Y:S04]  /*217d0*/  LDL.LU R8, [R1+0x50] ;  /* 0x0000500001087983 */ /* 0x001ea80000300800 */
[----:B------:R-:W2:Y:S04]  /*217e0*/  LDL.LU R9, [R1+0x54] ;  /* 0x0000540001097983 */ /* 0x000ea80000300800 */
[----:B-1----:R-:W2:Y:S04]  /*217f0*/  LDL.LU R10, [R1+0x58] ;  /* 0x00005800010a7983 */ /* 0x002ea80000300800 */
[----:B------:R-:W2:Y:S01]  /*21800*/  LDL.LU R11, [R1+0x5c] ;  /* 0x00005c00010b7983 */ /* 0x000ea20000300800 */
[----:B----4-:R-:W-:-:S03]  /*21810*/  IMAD R16, R16, 0x100, R3 ;  /* 0x0000010010107824 */ /* 0x010fc600078e0203 */
[----:B------:R-:W4:Y:S01]  /*21820*/  LDL.LU R3, [R1+0x1f4c] ;  /* 0x001f4c0001037983 */ /* 0x000f220000300800 */
[----:B------:R-:W-:-:S03]  /*21830*/  IMAD R17, R17, 0x100, R0 ;  /* 0x0000010011117824 */ /* 0x000fc600078e0200 */
[----:B------:R-:W2:Y:S01]  /*21840*/  LDL.LU R0, [R1+0x1f48] ;  /* 0x001f480001007983 */ /* 0x000ea20000300800 */
[----:B---3--:R-:W-:Y:S02]  /*21850*/  IMAD R18, R18, 0x100, R29 ;  /* 0x0000010012127824 */ /* 0x008fe400078e021d */
[----:B------:R-:W-:Y:S01]  /*21860*/  IMAD R19, R19, 0x100, R28 ;  /* 0x0000010013137824 */ /* 0x000fe200078e021c */
[----:B------:R-:W3:Y:S04]  /*21870*/  LDL.LU R29, [R1+0x1f44] ;  /* 0x001f4400011d7983 */ /* 0x000ee80000300800 */
[----:B------:R-:W3:Y:S01]  /*21880*/  LDL.LU R28, [R1+0x1f40] ;  /* 0x001f4000011c7983 */ /* 0x000ee20000300800 */
[----:B----4-:R-:W-:-:S15]  /*21890*/  HMMA.16816.F32 R24, R4, R2, R24 ;  /* 0x000000020418723c */ /* 0x010fde0000001818 */
[----:B------:R-:W-:-:S08]  /*218a0*/  NOP ;  /* 0x0000000000007918 */ /* 0x000fd00000000000 */
[----:B------:R-:W-:Y:S04]  /*218b0*/  STL.64 [R1], R24 ;  /* 0x0000001801007387 */ /* 0x000fe80000100a00 */
[----:B------:R0:W-:Y:S04]  /*218c0*/  STL.64 [R1+0x8], R26 ;  /* 0x0000081a01007387 */ /* 0x0001e80000100a00 */
[----:B0-----:R-:W4:Y:S04]  /*218d0*/  LDL.LU.64 R26, [R1+0x1f38] ;  /* 0x001f3800011a7983 */ /* 0x001f280000300a00 */
[----:B------:R-:W2:Y:S01]  /*218e0*/  LDL.LU.64 R24, [R1+0x1f30] ;  /* 0x001f300001187983 */ /* 0x000ea20000300a00 */
[----:B------:R-:W-:-:S02]  /*218f0*/  F2FP.F16.E4M3.UNPACK_B R16, R16 ;  /* 0x00000010ff10723e */ /* 0x000fc400020006ff */
[----:B------:R-:W-:Y:S02]  /*21900*/  F2FP.F16.E4M3.UNPACK_B R17, R17 ;  /* 0x00000011ff11723e */ /* 0x000fe400020006ff */
[----:B------:R-:W-:Y:S02]  /*21910*/  F2FP.F16.E4M3.UNPACK_B R18, R18 ;  /* 0x00000012ff12723e */ /* 0x000fe400020006ff */
[----:B------:R-:W-:Y:S01]  /*21920*/  F2FP.F16.E4M3.UNPACK_B R19, R19 ;  /* 0x00000013ff13723e */ /* 0x000fe200020006ff */
[----:B--2---:R-:W-:Y:S01]  /*21930*/  HMMA.16816.F32 R4, R4, R24, R20 ;  /* 0x000000180404723c */ /* 0x004fe20000001814 */
[----:B------:R-:W2:Y:S04]  /*21940*/  LDL.LU.64 R22, [R1+0x1f28] ;  /* 0x001f280001167983 */ /* 0x000ea80000300a00 */
[----:B------:R-:W2:Y:S01]  /*21950*/  LDL.LU R21, [R1+0x1f20] ;  /* 0x001f200001157983 */ /* 0x000ea20000300800 */
[----:B----4-:R-:W-:-:S02]  /*21960*/  F2FP.F16.E4M3.UNPACK_B R26, R26.H1 ;  /* 0x0000001aff1a723e */ /* 0x010fc400030006ff */
[----:B------:R-:W-:-:S15]  /*21970*/  F2FP.F16.E4M3.UNPACK_B R27, R27.H1 ;  /* 0x0000001bff1b723e */ /* 0x000fde00030006ff */
[----:B------:R-:W-:Y:S04]  /*21980*/  STL.64 [R1+0x30], R4 ;  /* 0x0000300401007387 */ /* 0x000fe80000100a00 */
[----:B------:R0:W-:Y:S02]  /*21990*/  STL.64 [R1+0x38], R6 ;  /* 0x0000380601007387 */ /* 0x0001e40000100a00 */
[----:B0-----:R-:W-:Y:S06]  /*219a0*/  HMMA.16816.F32 R4, R16, R26, R12 ;  /* 0x0000001a1004723c */ /* 0x001fec000000180c */
[----:B------:R-:W-:-:S15]  /*219b0*/  STL.64 [R1+0x1ed0], R26 ;  /* 0x001ed01a01007387 */ /* 0x000fde0000100a00 */
[----:B------:R-:W-:-:S02]  /*219c0*/  NOP ;  /* 0x0000000000007918 */ /* 0x000fc40000000000 */
[----:B------:R-:W-:Y:S04]  /*219d0*/  STL.64 [R1+0xa0], R4 ;  /* 0x0000a00401007387 */ /* 0x000fe80000100a00 */
[----:B------:R0:W-:Y:S01]  /*219e0*/  STL.64 [R1+0xa8], R6 ;  /* 0x0000a80601007387 */ /* 0x0001e20000100a00 */
[----:B---3--:R-:W-:Y:S02]  /*219f0*/  F2FP.F16.E4M3.UNPACK_B R12, R28.H1 ;  /* 0x0000001cff0c723e */ /* 0x008fe400030006ff */
[----:B------:R-:W-:-:S03]  /*21a00*/  F2FP.F16.E4M3.UNPACK_B R13, R0.H1 ;  /* 0x00000000ff0d723e */ /* 0x000fc600030006ff */
[----:B------:R-:W-:Y:S01]  /*21a10*/  STL [R1+0x1f08], R12 ;  /* 0x001f080c01007387 */ /* 0x000fe20000100800 */
[----:B--2---:R-:W-:Y:S02]  /*21a20*/  F2FP.F16.E4M3.UNPACK_B R20, R21.H1 ;  /* 0x00000015ff14723e */ /* 0x004fe400030006ff */
[----:B------:R-:W-:-:S07]  /*21a30*/  F2FP.F16.E4M3.UNPACK_B R21, R22.H1 ;  /* 0x00000016ff15723e */ /* 0x000fce00030006ff */
[----:B0-----:R-:W-:-:S15]  /*21a40*/  HMMA.16816.F32 R4, R16, R20, R8 ;  /* 0x000000141004723c */ /* 0x001fde0000001808 */
[----:B------:R-:W-:-:S08]  /*21a50*/  NOP ;  /* 0x0000000000007918 */ /* 0x000fd00000000000 */
[----:B------:R-:W-:Y:S04]  /*21a60*/  STL.64 [R1+0x50], R4 ;  /* 0x0000500401007387 */ /* 0x000fe80000100a00 */
[----:B------:R-:W-:Y:S04]  /*21a70*/  STL.64 [R1+0x58], R6 ;  /* 0x0000580601007387 */ /* 0x000fe80000100a00 */
[----:B------:R0:W-:Y:S04]  /*21a80*/  STL [R1+0x1f0c], R13 ;  /* 0x001f0c0d01007387 */ /* 0x0001e80000100800 */
[----:B------:R-:W2:Y:S04]  /*21a90*/  LDL.LU R24, [R1+0x3f0] ;  /* 0x0003f00001187983 */ /* 0x000ea80000300800 */
[----:B------:R-:W2:Y:S04]  /*21aa0*/  LDL.LU R25, [R1+0x3f4] ;  /* 0x0003f40001197983 */ /* 0x000ea80000300800 */
[----:B------:R-:W3:Y:S04]  /*21ab0*/  LDL.LU R26, [R1+0x3f8] ;  /* 0x0003f800011a7983 */ /* 0x000ee80000300800 */
[----:B------:R-:W3:Y:S04]  /*21ac0*/  LDL.LU R27, [R1+0x3fc] ;  /* 0x0003fc00011b7983 */ /* 0x000ee80000300800 */
[----:B0-----:R-:W4:Y:S04]  /*21ad0*/  LDL.LU R13, [R1+0x5b4] ;  /* 0x0005b400010d7983 */ /* 0x001f280000300800 */
[----:B------:R-:W2:Y:S04]  /*21ae0*/  LDL.LU R4, [R1+0x5b0] ;  /* 0x0005b00001047983 */ /* 0x000ea80000300800 */
[----:B------:R-:W4:Y:S04]  /*21af0*/  LDL.LU R12, [R1+0x5bc] ;  /* 0x0005bc00010c7983 */ /* 0x000f280000300800 */
[----:B------:R-:W2:Y:S04]  /*21b00*/  LDL.LU R5, [R1+0x5b8] ;  /* 0x0005b80001057983 */ /* 0x000ea80000300800 */
[----:B------:R-:W3:Y:S04]  /*21b10*/  LDL.LU R6, [R1+0x5c4] ;  /* 0x0005c40001067983 */ /* 0x000ee80000300800 */
[----:B------:R-:W3:Y:S01]  /*21b20*/  LDL.LU R7, [R1+0x5c0] ;  /* 0x0005c00001077983 */ /* 0x000ee20000300800 */
[----:B------:R-:W-:-:S03]  /*21b30*/  F2FP.F16.E4M3.UNPACK_B R14, R23.H1 ;  /* 0x00000017ff0e723e */ /* 0x000fc600030006ff */
[----:B---3--:R-:W-:Y:S04]  /*21b40*/  STL.64 [R1+0x1f18], R6 ;  /* 0x001f180601007387 */ /* 0x008fe80000100a00 */
[----:B--2---:R0:W-:Y:S04]  /*21b50*/  STL.64 [R1+0x1f10], R4 ;  /* 0x001f100401007387 */ /* 0x0041e80000100a00 */
[----:B0-----:R-:W2:Y:S04]  /*21b60*/  LDL.LU R4, [R1+0x70] ;  /* 0x0000700001047983 */ /* 0x001ea80000300800 */
[----:B------:R-:W2:Y:S04]  /*21b70*/  LDL.LU R5, [R1+0x74] ;  /* 0x0000740001057983 */ /* 0x000ea80000300800 */
[----:B------:R-:W2:Y:S04]  /*21b80*/  LDL.LU R6, [R1+0x78] ;  /* 0x0000780001067983 */ /* 0x000ea80000300800 */
[----:B------:R-:W2:Y:S04]  /*21b90*/  LDL.LU R7, [R1+0x7c] ;  /* 0x00007c0001077983 */ /* 0x000ea80000300800 */
[----:B------:R-:W3:Y:S04]  /*21ba0*/  LDL.LU R10, [R1+0x780] ;  /* 0x00078000010a7983 */ /* 0x000ee80000300800 */
[----:B------:R-:W3:Y:S04]  /*21bb0*/  LDL.LU R11, [R1+0x784] ;  /* 0x00078400010b7983 */ /* 0x000ee80000300800 */
[----:B------:R-:W3:Y:S04]  /*21bc0*/  LDL.LU R2, [R1+0x5cc] ;  /* 0x0005cc0001027983 */ /* 0x000ee80000300800 */
[----:B------:R-:W3:Y:S04]  /*21bd0*/  LDL.LU R3, [R1+0x5c8] ;  /* 0x0005c80001037983 */ /* 0x000ee80000300800 */
[----:B------:R-:W3:Y:S04]  /*21be0*/  LDL.LU R8, [R1+0x790] ;  /* 0x0007900001087983 */ /* 0x000ee80000300800 */
[----:B------:R-:W3:Y:S04]  /*21bf0*/  LDL.LU R9, [R1+0x794] ;  /* 0x0007940001097983 */ /* 0x000ee80000300800 */
[----:B------:R-:W4:Y:S01]  /*21c00*/  LDL.LU R23, [R1+0x7a0] ;  /* 0x0007a00001177983 */ /* 0x000f220000300800 */
[----:B------:R-:W-:-:S03]  /*21c10*/  F2FP.F16.E4M3.UNPACK_B R15, R29.H1 ;  /* 0x0000001dff0f723e */ /* 0x000fc600030006ff */
[----:B----4-:R-:W-:Y:S04]  /*21c20*/  STL [R1+0x1ef0], R23 ;  /* 0x001ef01701007387 */ /* 0x010fe80000100800 */
[----:B------:R0:W-:Y:S04]  /*21c30*/  STL.64 [R1+0x1ee8], R20 ;  /* 0x001ee81401007387 */ /* 0x0001e80000100a00 */
[----:B0-----:R-:W4:Y:S04]  /*21c40*/  LDL.LU R20, [R1+0xd0] ;  /* 0x0000d00001147983 */ /* 0x001f280000300800 */
[----:B------:R-:W4:Y:S04]  /*21c50*/  LDL.LU R21, [R1+0xd4] ;  /* 0x0000d40001157983 */ /* 0x000f280000300800 */
[----:B------:R-:W3:Y:S04]  /*21c60*/  LDL.LU R22, [R1+0xd8] ;  /* 0x0000d80001167983 */ /* 0x000ee80000300800 */
[----:B------:R-:W3:Y:S01]  /*21c70*/  LDL.LU R23, [R1+0xdc] ;  /* 0x0000dc0001177983 */ /* 0x000ee20000300800 */
[----:B--2---:R-:W-:Y:S03]  /*21c80*/  HMMA.16816.F32 R4, R16, R14, R4 ;  /* 0x0000000e1004723c */ /* 0x004fe60000001804 */
[----:B---3--:R-:W-:Y:S04]  /*21c90*/  STL.64 [R1+0x1f00], R22 ;  /* 0x001f001601007387 */ /* 0x008fe80000100a00 */
[----:B----4-:R0:W-:Y:S04]  /*21ca0*/  STL.64 [R1+0x1ef8], R20 ;  /* 0x001ef81401007387 */ /* 0x0101e80000100a00 */
[----:B0-----:R-:W2:Y:S04]  /*21cb0*/  LDL.LU R20, [R1+0x90] ;  /* 0x0000900001147983 */ /* 0x001ea80000300800 */
[----:B------:R-:W2:Y:S04]  /*21cc0*/  LDL.LU R21, [R1+0x94] ;  /* 0x0000940001157983 */ /* 0x000ea80000300800 */
[----:B------:R-:W2:Y:S04]  /*21cd0*/  LDL.LU R22, [R1+0x98] ;  /* 0x0000980001167983 */ /* 0x000ea80000300800 */
[----:B------:R-:W2:Y:S04]  /*21ce0*/  LDL.LU R23, [R1+0x9c] ;  /* 0x00009c0001177983 */ /* 0x000ea80000300800 */
[----:B------:R-:W3:Y:S04]  /*21cf0*/  LDL.LU R29, [R1+0x7a4] ;  /* 0x0007a400011d7983 */ /* 0x000ee80000300800 */
[----:B------:R-:W4:Y:S04]  /*21d00*/  LDL.LU R28, [R1+0x7b0] ;  /* 0x0007b000011c7983 */ /* 0x000f280000300800 */
[----:B------:R-:W4:Y:S04]  /*21d10*/  LDL.LU R0, [R1+0x7b4] ;  /* 0x0007b40001007983 */ /* 0x000f280000300800 */
[----:B------:R-:W-:Y:S04]  /*21d20*/  STL.64 [R1+0x1ee0], R26 ;  /* 0x001ee01a01007387 */ /* 0x000fe80000100a00 */
[----:B------:R0:W-:Y:S04]  /*21d30*/  STL.64 [R1+0x1ed8], R24 ;  /* 0x001ed81801007387 */ /* 0x0001e80000100a00 */
[----:B0-----:R-:W3:Y:S04]  /*21d40*/  LDL.LU R24, [R1+0x400] ;  /* 0x0004000001187983 */ /* 0x001ee80000300800 */
[----:B------:R-:W3:Y:S04]  /*21d50*/  LDL.LU R25, [R1+0x404] ;  /* 0x0004040001197983 */ /* 0x000ee80000300800 */
[----:B------:R-:W3:Y:S04]  /*21d60*/  LDL.LU R26, [R1+0x408] ;  /* 0x00040800011a7983 */ /* 0x000ee80000300800 */
[----:B------:R-:W3:Y:S04]  /*21d70*/  LDL.LU R27, [R1+0x40c] ;  /* 0x00040c00011b7983 */ /* 0x000ee80000300800 */
[----:B------:R-:W-:Y:S04]  /*21d80*/  STL.64 [R1+0x70], R4 ;  /* 0x0000700401007387 */ /* 0x000fe80000100a00 */
[----:B------:R0:W-:Y:S04]  /*21d90*/  STL.64 [R1+0x78], R6 ;  /* 0x0000780601007387 */ /* 0x0001e80000100a00 */
[----:B0-----:R-:W4:Y:S04]  /*21da0*/  LDL.LU.64 R6, [R1+0x1f18] ;  /* 0x001f180001067983 */ /* 0x001f280000300a00 */
[----:B------:R-:W2:Y:S02]  /*21db0*/  LDL.LU.64 R4, [R1+0x1f10] ;  /* 0x001f100001047983 */ /* 0x000ea40000300a00 */
[----:B--2---:R-:W-:-:S02]  /*21dc0*/  IMAD R4, R4, 0x100, R13 ;  /* 0x0000010004047824 */ /* 0x004fc400078e020d */
[----:B------:R-:W-:Y:S01]  /*21dd0*/  IMAD R5, R5, 0x100, R12 ;  /* 0x0000010005057824 */ /* 0x000fe200078e020c */
[----:B------:R-:W2:Y:S04]  /*21de0*/  LDL.LU R13, [R1+0x1f0c] ;  /* 0x001f0c00010d7983 */ /* 0x000ea80000300800 */
[----:B------:R-:W2:Y:S02]  /*21df0*/  LDL.LU R12, [R1+0x1f08] ;  /* 0x001f0800010c7983 */ /* 0x000ea40000300800 */
[----:B--2---:R-:W-:-:S15]  /*21e00*/  HMMA.16816.F32 R20, R16, R12, R20 ;  /* 0x0000000c1014723c */ /* 0x004fde0000001814 */
[----:B------:R-:W-:-:S08]  /*21e10*/  NOP ;  /* 0x0000000000007918 */ /* 0x000fd00000000000 */
[----:B------:R-:W-:Y:S04]  /*21e20*/  STL.64 [R1+0x90], R20 ;  /* 0x0000901401007387 */ /* 0x000fe80000100a00 */
[----:B------:R0:W-:Y:S04]  /*21e30*/  STL.64 [R1+0x98], R22 ;  /* 0x0000981601007387 */ /* 0x0001e80000100a00 */
[----:B0-----:R-:W2:Y:S04]  /*21e40*/  LDL.LU.64 R22, [R1+0x1f00] ;  /* 0x001f000001167983 */ /* 0x001ea80000300a00 */
[----:B------:R-:W2:Y:S01]  /*21e50*/  LDL.LU.64 R20, [R1+0x1ef8] ;  /* 0x001ef80001147983 */ /* 0x000ea20000300a00 */
[----:B------:R-:W-:-:S02]  /*21e60*/  F2FP.F16.E4M3.UNPACK_B R10, R10.H1 ;  /* 0x0000000aff0a723e */ /* 0x000fc400030006ff */
[----:B------:R-:W-:Y:S01]  /*21e70*/  F2FP.F16.E4M3.UNPACK_B R11, R11.H1 ;  /* 0x0000000bff0b723e */ /* 0x000fe200030006ff */
[----:B------:R-:W-:Y:S04]  /*21e80*/  STL.64 [R1+0x1eb8], R14 ;  /* 0x001eb80e01007387 */ /* 0x000fe80000100a00 */
[----:B------:R0:W-:Y:S04]  /*21e90*/  STL.64 [R1+0x1eb0], R12 ;  /* 0x001eb00c01007387 */ /* 0x0001e80000100a00 */
[----:B0-----:R-:W3:Y:S04]  /*21ea0*/  LDL.LU R12, [R1+0x320] ;  /* 0x00032000010c7983 */ /* 0x001ee80000300800 */
[----:B------:R-:W3:Y:S04]  /*21eb0*/  LDL.LU R13, [R1+0x324] ;  /* 0x00032400010d7983 */ /* 0x000ee80000300800 */
[----:B------:R-:W3:Y:S04]  /*21ec0*/  LDL.LU R14, [R1+0x328] ;  /* 0x00032800010e7983 */ /* 0x000ee80000300800 */
[----:B------:R-:W3:Y:S01]  /*21ed0*/  LDL.LU R15, [R1+0x32c] ;  /* 0x00032c00010f7983 */ /* 0x000ee20000300800 */
[----:B--2---:R-:W-:-:S15]  /*21ee0*/  HMMA.16816.F32 R20, R16, R10, R20 ;  /* 0x0000000a1014723c */ /* 0x004fde0000001814 */
[----:B------:R-:W-:-:S08]  /*21ef0*/  NOP ;  /* 0x0000000000007918 */ /* 0x000fd00000000000 */
[----:B------:R-:W-:Y:S04]  /*21f00*/  STL.64 [R1+0xd0], R20 ;  /* 0x0000d01401007387 */ /* 0x000fe80000100a00 */
[----:B------:R0:W-:Y:S04]  /*21f10*/  STL.64 [R1+0xd8], R22 ;  /* 0x0000d81601007387 */ /* 0x0001e80000100a00 */
[----:B0-----:R-:W2:Y:S01]  /*21f20*/  LDL.LU R23, [R1+0x1ef0] ;  /* 0x001ef00001177983 */ /* 0x001ea20000300800 */
[----:B------:R-:W-:Y:S02]  /*21f30*/  F2FP.F16.E4M3.UNPACK_B R8, R8.H1 ;  /* 0x00000008ff08723e */ /* 0x000fe400030006ff */
[----:B------:R-:W-:Y:S01]  /*21f40*/  F2FP.F16.E4M3.UNPACK_B R9, R9.H1 ;  /* 0x00000009ff09723e */ /* 0x000fe200030006ff */
[----:B----4-:R-:W-:Y:S01]  /*21f50*/  IMAD R6, R7, 0x100, R6 ;  /* 0x0000010007067824 */ /* 0x010fe200078e0206 */
[----:B------:R-:W4:Y:S05]  /*21f60*/  LDL.LU.64 R20, [R1+0x1ee8] ;  /* 0x001ee80001147983 */ /* 0x000f2a0000300a00 */
[----:B---3--:R-:W-:Y:S01]  /*21f70*/  HMMA.16816.F32 R24, R16, R8, R24 ;  /* 0x000000081018723c */ /* 0x008fe20000001818 */
[----:B------:R-:W-:Y:S01]  /*21f80*/  IMAD R7, R3, 0x100, R2 ;  /* 0x0000010003077824 */ /* 0x000fe200078e0202 */
[----:B------:R-:W-:Y:S01]  /*21f90*/  STL [R1+0x1e88], R11 ;  /* 0x001e880b01007387 */ /* 0x000fe20000100800 */
[----:B------:R-:W-:-:S02]  /*21fa0*/  F2FP.F16.E4M3.UNPACK_B R3, R29.H1 ;  /* 0x0000001dff03723e */ /* 0x000fc400030006ff */
[----:B------:R-:W-:Y:S01]  /*21fb0*/  F2FP.F16.E4M3.UNPACK_B R22, R28.H1 ;  /* 0x0000001cff16723e */ /* 0x000fe200030006ff */
[----:B------:R-:W3:Y:S04]  /*21fc0*/  LDL.LU R29, [R1+0x5e0] ;  /* 0x0005e000011d7983 */ /* 0x000ee80000300800 */
[----:B------:R-:W3:Y:S01]  /*21fd0*/  LDL.LU R28, [R1+0x5ec] ;  /* 0x0005ec00011c7983 */ /* 0x000ee20000300800 */
[----:B--2---:R-:W-:Y:S02]  /*21fe0*/  F2FP.F16.E4M3.UNPACK_B R2, R23.H1 ;  /* 0x00000017ff02723e */ /* 0x004fe400030006ff */
[----:B------:R-:W-:Y:S02]  /*21ff0*/  F2FP.F16.E4M3.UNPACK_B R23, R0.H1 ;  /* 0x00000000ff17723e */ /* 0x000fe400030006ff */
[----:B------:R-:W2:Y:S08]  /*22000*/  LDL.LU R0, [R1+0x5e8] ;  /* 0x0005e80001007983 */ /* 0x000eb00000300800 */
[----:B------:R-:W-:Y:S04]  /*22010*/  STL.64 [R1+0x730], R24 ;  /* 0x0007301801007387 */ /* 0x000fe80000100a00 */
[----:B------:R0:W-:Y:S04]  /*22020*/  STL.64 [R1+0x738], R26 ;  /* 0x0007381a01007387 */ /* 0x0001e80000100a00 */
[----:B0-----:R-:W4:Y:S04]  /*22030*/  LDL.LU.64 R26, [R1+0x1ee0] ;  /* 0x001ee000011a7983 */ /* 0x001f280000300a00 */
[----:B------:R-:W4:Y:S01]  /*22040*/  LDL.LU.64 R24, [R1+0x1ed8] ;  /* 0x001ed80001187983 */ /* 0x000f220000300a00 */
[C---:B------:R-:W-:Y:S06]  /*22050*/  HMMA.16816.F32 R12, R16.reuse, R22, R12 ;  /* 0x00000016100c723c */ /* 0x040fec000000180c */
[----:B----4-:R-:W-:-:S15]  /*22060*/  HMMA.16816.F32 R24, R16, R2, R24 ;  /* 0x000000021018723c */ /* 0x010fde0000001818 */
[----:B------:R-:W-:-:S08]  /*22070*/  NOP ;  /* 0x0000000000007918 */ /* 0x000fd00000000000 */
[----:B------:R-:W-:Y:S04]  /*22080*/  STL.64 [R1+0x720], R24 ;  /* 0x0007201801007387 */ /* 0x000fe80000100a00 */
[----:B------:R0:W-:Y:S04]  /*22090*/  STL.64 [R1+0x728], R26 ;  /* 0x0007281a01007387 */ /* 0x0001e80000100a00 */
[----:B0-----:R-:W4:Y:S04]  /*220a0*/  LDL.LU.64 R26, [R1+0x1ed0] ;  /* 0x001ed000011a7983 */ /* 0x001f280000300a00 */
[----:B------:R-:W-:Y:S04]  /*220b0*/  STL.64 [R1+0x1ec8], R22 ;  /* 0x001ec81601007387 */ /* 0x000fe80000100a00 */
[----:B------:R0:W-:Y:S04]  /*220c0*/  STL.64 [R1+0x1ec0], R20 ;  /* 0x001ec01401007387 */ /* 0x0001e80000100a00 */
[----:B------:R1:W-:Y:S04]  /*220d0*/  STL.64 [R1+0x650], R12 ;  /* 0x0006500c01007387 */ /* 0x0003e80000100a00 */
[----:B------:R3:W-:Y:S04]  /*220e0*/  STL.64 [R1+0x658], R14 ;  /* 0x0006580e01007387 */ /* 0x0007e80000100a00 */
[----:B0-----:R-:W4:Y:S04]  /*220f0*/  LDL.LU R20, [R1+0x310] ;  /* 0x0003100001147983 */ /* 0x001f280000300800 */
[----:B------:R-:W4:Y:S04]  /*22100*/  LDL.LU R21, [R1+0x314] ;  /* 0x0003140001157983 */ /* 0x000f280000300800 */
[----:B------:R-:W4:Y:S04]  /*22110*/  LDL.LU R22, [R1+0x318] ;  /* 0x0003180001167983 */ /* 0x000f280000300800 */
[----:B------:R-:W4:Y:S04]  /*22120*/  LDL.LU R23, [R1+0x31c] ;  /* 0x00031c0001177983 */ /* 0x000f280000300800 */
[----:B-1----:R-:W2:Y:S04]  /*22130*/  LDL.LU R12, [R1+0x300] ;  /* 0x00030000010c7983 */ /* 0x002ea80000300800 */
[----:B------:R-:W2:Y:S04]  /*22140*/  LDL.LU R13, [R1+0x304] ;  /* 0x00030400010d7983 */ /* 0x000ea80000300800 */
[----:B---3--:R-:W2:Y:S04]  /*22150*/  LDL.LU R14, [R1+0x308] ;  /* 0x00030800010e7983 */ /* 0x008ea80000300800 */
[----:B------:R-:W2:Y:S04]  /*22160*/  LDL.LU R15, [R1+0x30c] ;  /* 0x00030c00010f7983 */ /* 0x000ea80000300800 */
[----:B------:R-:W3:Y:S01]  /*22170*/  LDL.LU R11, [R1+0x5d4] ;  /* 0x0005d400010b7983 */ /* 0x000ee20000300800 */
[----:B------:R-:W-:-:S02]  /*22180*/  F2FP.F16.E4M3.UNPACK_B R4, R4 ;  /* 0x00000004ff04723e */ /* 0x000fc400020006ff */
[----:B------:R-:W-:Y:S02]  /*22190*/  F2FP.F16.E4M3.UNPACK_B R5, R5 ;  /* 0x00000005ff05723e */ /* 0x000fe400020006ff */
[----:B------:R-:W-:Y:S02]  /*221a0*/  F2FP.F16.E4M3.UNPACK_B R6, R6 ;  /* 0x00000006ff06723e */ /* 0x000fe400020006ff */
[----:B------:R-:W-:Y:S01]  /*221b0*/  F2FP.F16.E4M3.UNPACK_B R7, R7 ;  /* 0x00000007ff07723e */ /* 0x000fe200020006ff */
[----:B---3--:R-:W-:Y:S04]  /*221c0*/  STL.64 [R1+0x1e98], R10 ;  /* 0x001e980a01007387 */ /* 0x008fe80000100a00 */
[----:B------:R0:W-:Y:S04]  /*221d0*/  STL.64 [R1+0x1e90], R8 ;  /* 0x001e900801007387 */ /* 0x0001e80000100a00 */
[----:B0-----:R-:W3:Y:S04]  /*221e0*/  LDL.LU R8, [R1+0x2e0] ;  /* 0x0002e00001087983 */ /* 0x001ee80000300800 */
[----:B------:R-:W3:Y:S04]  /*221f0*/  LDL.LU R9, [R1+0x2e4] ;  /* 0x0002e40001097983 */ /* 0x000ee80000300800 */
[----:B------:R-:W2:Y:S04]  /*22200*/  LDL.LU R10, [R1+0x2e8] ;  /* 0x0002e800010a7983 */ /* 0x000ea80000300800 */
[----:B------:R-:W2:Y:S01]  /*22210*/  LDL.LU R11, [R1+0x2ec] ;  /* 0x0002ec00010b7983 */ /* 0x000ea20000300800 */
[C---:B----4-:R-:W-:Y:S03]  /*22220*/  HMMA.16816.F32 R20, R4.reuse, R26, R20 ;  /* 0x0000001a0414723c */ /* 0x050fe60000001814 */
[----:B--2---:R-:W-:Y:S04]  /*22230*/  STL.64 [R1+0x1ea8], R10 ;  /* 0x001ea80a01007387 */ /* 0x004fe80000100a00 */
[----:B---3--:R0:W-:Y:S04]  /*22240*/  STL.64 [R1+0x1ea0], R8 ;  /* 0x001ea00801007387 */ /* 0x0081e80000100a00 */
[----:B0-----:R-:W2:Y:S04]  /*22250*/  LDL.LU R8, [R1+0x2f0] ;  /* 0x0002f00001087983 */ /* 0x001ea80000300800 */
[----:B------:R-:W2:Y:S04]  /*22260*/  LDL.LU R9, [R1+0x2f4] ;  /* 0x0002f40001097983 */ /* 0x000ea80000300800 */
[----:B------:R-:W2:Y:S04]  /*22270*/  LDL.LU R10, [R1+0x2f8] ;  /* 0x0002f800010a7983 */ /* 0x000ea80000300800 */
[----:B------:R-:W2:Y:S04]  /*22280*/  LDL.LU R11, [R1+0x2fc] ;  /* 0x0002fc00010b7983 */ /* 0x000ea80000300800 */
[----:B------:R-:W3:Y:S04]  /*22290*/  LDL.LU R16, [R1+0x5d0] ;  /* 0x0005d00001107983 */ /* 0x000ee80000300800 */
[----:B------:R-:W4:Y:S04]  /*222a0*/  LDL.LU R17, [R1+0x5dc] ;  /* 0x0005dc0001117983 */ /* 0x000f280000300800 */
[----:B------:R-:W4:Y:S04]  /*222b0*/  LDL.LU R18, [R1+0x5d8] ;  /* 0x0005d80001127983 */ /* 0x000f280000300800 */
[----:B------:R-:W4:Y:S04]  /*222c0*/  LDL.LU R19, [R1+0x5e4] ;  /* 0x0005e40001137983 */ /* 0x000f280000300800 */
[----:B------:R-:W-:Y:S04]  /*222d0*/  STL.64 [R1+0x640], R20 ;  /* 0x0006401401007387 */ /* 0x000fe80000100a00 */
[----:B------:R0:W-:Y:S04]  /*222e0*/  STL.64 [R1+0x648], R22 ;  /* 0x0006481601007387 */ /* 0x0001e80000100a00 */
[----:B0-----:R-:W4:Y:S04]  /*222f0*/  LDL.LU.64 R22, [R1+0x1ec8] ;  /* 0x001ec80001167983 */ /* 0x001f280000300a00 */
[----:B------:R-:W2:Y:S04]  /*22300*/  LDL.LU.64 R20, [R1+0x1ec0] ;  /* 0x001ec00001147983 */ /* 0x000ea80000300a00 */
[----:B------:R0:W-:Y:S04]  /*22310*/  STL.64 [R1+0x1e60], R26 ;  /* 0x001e601a01007387 */ /* 0x0001e80000100a00 */
[----:B------:R-:W3:Y:S04]  /*22320*/  LDL.LU R24, [R1+0x3d0] ;  /* 0x0003d00001187983 */ /* 0x000ee80000300800 */
[----:B------:R-:W3:Y:S04]  /*22330*/  LDL.LU R25, [R1+0x3d4] ;  /* 0x0003d40001197983 */ /* 0x000ee80000300800 */
[----:B0-----:R-:W4:Y:S04]  /*22340*/  LDL.LU R26, [R1+0x3d8] ;  /* 0x0003d800011a7983 */ /* 0x001f280000300800 */
[----:B------:R-:W4:Y:S04]  /*22350*/  LDL.LU R27, [R1+0x3dc] ;  /* 0x0003dc00011b7983 */ /* 0x000f280000300800 */
[----:B----4-:R-:W-:Y:S04]  /*22360*/  STL.64 [R1+0x1e70], R26 ;  /* 0x001e701a01007387 */ /* 0x010fe80000100a00 */
[----:B---3--:R0:W-:Y:S04]  /*22370*/  STL.64 [R1+0x1e68], R24 ;  /* 0x001e681801007387 */ /* 0x0081e80000100a00 */
[----:B0-----:R-:W3:Y:S04]  /*22380*/  LDL.LU R24, [R1+0x3e0] ;  /* 0x0003e00001187983 */ /* 0x001ee80000300800 */
[----:B------:R-:W3:Y:S04]  /*22390*/  LDL.LU R25, [R1+0x3e4] ;  /* 0x0003e40001197983 */ /* 0x000ee80000300800 */
[----:B------:R-:W4:Y:S04]  /*223a0*/  LDL.LU R26, [R1+0x3e8] ;  /* 0x0003e800011a7983 */ /* 0x000f280000300800 */
[----:B------:R-:W4:Y:S01]  /*223b0*/  LDL.LU R27, [R1+0x3ec] ;  /* 0x0003ec00011b7983 */ /* 0x000f220000300800 */
[C---:B--2---:R-:W-:Y:S03]  /*223c0*/  HMMA.16816.F32 R12, R4.reuse, R20, R12 ;  /* 0x00000014040c723c */ /* 0x044fe6000000180c */
[----:B----4-:R-:W-:Y:S04]  /*223d0*/  STL.64 [R1+0x1e80], R26 ;  /* 0x001e801a01007387 */ /* 0x010fe80000100a00 */
[----:B---3--:R0:W-:Y:S04]  /*223e0*/  STL.64 [R1+0x1e78], R24 ;  /* 0x001e781801007387 */ /* 0x0081e80000100a00 */
[----:B0-----:R-:W2:Y:S04]  /*223f0*/  LDL.LU R24, [R1+0x2d0] ;  /* 0x0002d00001187983 */ /* 0x001ea80000300800 */
[----:B------:R-:W2:Y:S04]  /*22400*/  LDL.LU R25, [R1+0x2d4] ;  /* 0x0002d40001197983 */ /* 0x000ea80000300800 */
[----:B------:R-:W2:Y:S04]  /*22410*/  LDL.LU R26, [R1+0x2d8] ;  /* 0x0002d800011a7983 */ /* 0x000ea80000300800 */
[----:B------:R-:W2:Y:S04]  /*22420*/  LDL.LU R27, [R1+0x2dc] ;  /* 0x0002dc00011b7983 */ /* 0x000ea80000300800 */
[----:B------:R-:W-:Y:S04]  /*22430*/  STL.64 [R1+0x630], R12 ;  /* 0x0006300c01007387 */ /* 0x000fe80000100a00 */
[----:B------:R0:W-:Y:S04]  /*22440*/  STL.64 [R1+0x638], R14 ;  /* 0x0006380e01007387 */ /* 0x0001e80000100a00 */
[----:B0-----:R-:W3:Y:S04]  /*22450*/  LDL.LU.64 R14, [R1+0x1eb8] ;  /* 0x001eb800010e7983 */ /* 0x001ee80000300a00 */
[----:B------:R-:W4:Y:S01]  /*22460*/  LDL.LU.64 R12, [R1+0x1eb0] ;  /* 0x001eb000010c7983 */ /* 0x000f220000300a00 */
        /* <DEDUP_REMOVED lines=11> */
[----:B------:R-:W4:Y:S04]  /*22520*/  LDL.LU.64 R8, [R1+0x1e90] ;  /* 0x001e900001087983 */ /* 0x000f280000300a00 */
[----:B------:R-:W-:Y:S04]  /*22530*/  STL.64 [R1+0x1e48], R14 ;  /* 0x001e480e01007387 */ /* 0x000fe80000100a00 */
[----:B------:R0:W-:Y:S04]  /*22540*/  STL.64 [R1+0x1e40], R12 ;  /* 0x001e400c01007387 */ /* 0x0001e80000100a00 */
[----:B0-----:R-:W4:Y:S04]  /*22550*/  LDL.LU R12, [R1+0x2c0] ;  /* 0x0002c000010c7983 */ /* 0x001f280000300800 */
[----:B------:R-:W4:Y:S04]  /*22560*/  LDL.LU R13, [R1+0x2c4] ;  /* 0x0002c400010d7983 */ /* 0x000f280000300800 */
[----:B------:R-:W4:Y:S04]  /*22570*/  LDL.LU R14, [R1+0x2c8] ;  /* 0x0002c800010e7983 */ /* 0x000f280000300800 */
[----:B------:R-:W4:Y:S01]  /*22580*/  LDL.LU R15, [R1+0x2cc] ;  /* 0x0002cc00010f7983 */ /* 0x000f220000300800 */
[----:B---3--:R-:W-:-:S03]  /*22590*/  IMAD R16, R16, 0x100, R11 ;  /* 0x0000010010107824 */ /* 0x008fc600078e020b */
[----:B------:R-:W2:Y:S02]  /*225a0*/  LDL.LU R11, [R1+0x1e88] ;  /* 0x001e8800010b7983 */ /* 0x000ea40000300800 */
[----:B--2---:R-:W-:-:S15]  /*225b0*/  HMMA.16816.F32 R24, R4, R10, R24 ;  /* 0x0000000a0418723c */ /* 0x004fde0000001818 */
[----:B------:R-:W-:-:S08]  /*225c0*/  NOP ;  /* 0x0000000000007918 */ /* 0x000fd00000000000 */
[----:B------:R-:W-:Y:S04]  /*225d0*/  STL.64 [R1+0x600], R24 ;  /* 0x0006001801007387 */ /* 0x000fe80000100a00 */
[----:B------:R0:W-:Y:S04]  /*225e0*/  STL.64 [R1+0x608], R26 ;  /* 0x0006081a01007387 */ /* 0x0001e80000100a00 */
[----:B0-----:R-:W4:Y:S04]  /*225f0*/  LDL.LU.64 R26, [R1+0x1e80] ;  /* 0x001e8000011a7983 */ /* 0x001f280000300a00 */
[----:B------:R-:W4:Y:S01]  /*22600*/  LDL.LU.64 R24, [R1+0x1e78] ;  /* 0x001e780001187983 */ /* 0x000f220000300a00 */
[----:B------:R-:W-:-:S03]  /*22610*/  IMAD R17, R18, 0x100, R17 ;  /* 0x0000010012117824 */ /* 0x000fc600078e0211 */
[----:B------:R-:W-:Y:S01]  /*22620*/  STL [R1+0x1e18], R11 ;  /* 0x001e180b01007387 */ /* 0x000fe20000100800 */
[----:B------:R-:W-:Y:S02]  /*22630*/  IMAD R18, R29, 0x100, R19 ;  /* 0x000001001d127824 */ /* 0x000fe400078e0213 */
[----:B------:R-:W-:Y:S01]  /*22640*/  IMAD R19, R0, 0x100, R28 ;  /* 0x0000010000137824 */ /* 0x000fe200078e021c */
[----:B------:R-:W2:Y:S04]  /*22650*/  LDL.LU R29, [R1+0x670] ;  /* 0x00067000011d7983 */ /* 0x000ea80000300800 */
[----:B------:R-:W3:Y:S04]  /*22660*/  LDL.LU R28, [R1+0x67c] ;  /* 0x00067c00011c7983 */ /* 0x000ee80000300800 */
[----:B------:R-:W3:Y:S01]  /*22670*/  LDL.LU R0, [R1+0x678] ;  /* 0x0006780001007983 */ /* 0x000ee20000300800 */
[----:B----4-:R-:W-:-:S15]  /*22680*/  HMMA.16816.F32 R24, R4, R8, R24 ;  /* 0x000000080418723c */ /* 0x010fde0000001818 */
[----:B------:R-:W-:-:S08]  /*22690*/  NOP ;  /* 0x0000000000007918 */ /* 0x000fd00000000000 */
[----:B------:R-:W-:Y:S04]  /*226a0*/  STL.64 [R1+0x710], R24 ;  /* 0x0007101801007387 */ /* 0x000fe80000100a00 */
[----:B------:R0:W-:Y:S04]  /*226b0*/  STL.64 [R1+0x718], R26 ;  /* 0x0007181a01007387 */ /* 0x0001e80000100a00 */
[----:B0-----:R-:W4:Y:S04]  /*226c0*/  LDL.LU.64 R26, [R1+0x1e70] ;  /* 0x001e7000011a7983 */ /* 0x001f280000300a00 */
[----:B------:R-:W4:Y:S02]  /*226d0*/  LDL.LU.64 R24, [R1+0x1e68] ;  /* 0x001e680001187983 */ /* 0x000f240000300a00 */
[C---:B----4-:R-:W-:Y:S06]  /*226e0*/  HMMA.16816.F32 R24, R4.reuse, R2, R24 ;  /* 0x000000020418723c */ /* 0x050fec0000001818 */
[----:B------:R-:W-:-:S15]  /*226f0*/  HMMA.16816.F32 R4, R4, R22, R12 ;  /* 0x000000160404723c */ /* 0x000fde000000180c */
[----:B------:R-:W-:-:S02]  /*22700*/  NOP ;  /* 0x0000000000007918 */ /* 0x000fc40000000000 */
[----:B------:R-:W-:Y:S04]  /*22710*/  STL.64 [R1+0x700], R24 ;  /* 0x0007001801007387 */ /* 0x000fe80000100a00 */
[----:B------:R0:W-:Y:S04]  /*22720*/  STL.64 [R1+0x708], R26 ;  /* 0x0007081a01007387 */ /* 0x0001e80000100a00 */
[----:B0-----:R-:W4:Y:S04]  /*22730*/  LDL.LU.64 R26, [R1+0x1e60] ;  /* 0x001e6000011a7983 */ /* 0x001f280000300a00 */
[----:B------:R-:W-:Y:S04]  /*22740*/  STL.64 [R1+0x1e58], R22 ;  /* 0x001e581601007387 */ /* 0x000fe80000100a00 */
[----:B------:R0:W-:Y:S04]  /*22750*/  STL.64 [R1+0x1e50], R20 ;  /* 0x001e501401007387 */ /* 0x0001e80000100a00 */
[----:B------:R-:W-:Y:S04]  /*22760*/  STL.64 [R1+0x5f0], R4 ;  /* 0x0005f00401007387 */ /* 0x000fe80000100a00 */
[----:B------:R-:W-:Y:S04]  /*22770*/  STL.64 [R1+0x5f8], R6 ;  /* 0x0005f80601007387 */ /* 0x000fe80000100a00 */
[----:B0-----:R-:W4:Y:S04]  /*22780*/  LDL.LU R20, [R1+0x2b0] ;  /* 0x0002b00001147983 */ /* 0x001f280000300800 */
[----:B------:R-:W4:Y:S04]  /*22790*/  LDL.LU R21, [R1+0x2b4] ;  /* 0x0002b40001157983 */ /* 0x000f280000300800 */
[----:B------:R-:W4:Y:S04]  /*227a0*/  LDL.LU R22, [R1+0x2b8] ;  /* 0x0002b80001167983 */ /* 0x000f280000300800 */
[----:B------:R-:W4:Y:S04]  /*227b0*/  LDL.LU R23, [R1+0x2bc] ;  /* 0x0002bc0001177983 */ /* 0x000f280000300800 */
[----:B------:R-:W2:Y:S04]  /*227c0*/  LDL.LU R12, [R1+0x2a0] ;  /* 0x0002a000010c7983 */ /* 0x000ea80000300800 */
[----:B------:R-:W2:Y:S04]  /*227d0*/  LDL.LU R13, [R1+0x2a4] ;  /* 0x0002a400010d7983 */ /* 0x000ea80000300800 */
[----:B------:R-:W2:Y:S04]  /*227e0*/  LDL.LU R14, [R1+0x2a8] ;  /* 0x0002a800010e7983 */ /* 0x000ea80000300800 */
        /* <DEDUP_REMOVED lines=102> */
[----:B-1----:R-:W3:Y:S04]  /*22e50*/  LDL.LU R12, [R1+0x240] ;  /* 0x00024000010c7983 */ /* 0x002ee80000300800 */
[----:B------:R-:W3:Y:S04]  /*22e60*/  LDL.LU R13, [R1+0x244] ;  /* 0x00024400010d7983 */ /* 0x000ee80000300800 */
[----:B--2---:R-:W3:Y:S04]  /*22e70*/  LDL.LU R14, [R1+0x248] ;  /* 0x00024800010e7983 */ /* 0x004ee80000300800 */
[----:B------:R-:W3:Y:S04]  /*22e80*/  LDL.LU R15, [R1+0x24c] ;  /* 0x00024c00010f7983 */ /* 0x000ee80000300800 */
[----:B------:R-:W2:Y:S01]  /*22e90*/  LDL.LU R11, [R1+0x684] ;  /* 0x00068400010b7983 */ /* 0x000ea20000300800 */
[----:B------:R-:W-:-:S02]  /*22ea0*/  F2FP.F16.E4M3.UNPACK_B R4, R4 ;  /* 0x00000004ff04723e */ /* 0x000fc400020006ff */
[----:B------:R-:W-:Y:S02]  /*22eb0*/  F2FP.F16.E4M3.UNPACK_B R5, R5 ;  /* 0x00000005ff05723e */ /* 0x000fe400020006ff */
[----:B------:R-:W-:Y:S02]  /*22ec0*/  F2FP.F16.E4M3.UNPACK_B R6, R6 ;  /* 0x00000006ff06723e */ /* 0x000fe400020006ff */
[----:B------:R-:W-:Y:S01]  /*22ed0*/  F2FP.F16.E4M3.UNPACK_B R7, R7 ;  /* 0x00000007ff07723e */ /* 0x000fe200020006ff */
[----:B--2---:R-:W-:Y:S04]  /*22ee0*/  STL.64 [R1+0x1db8], R10 ;  /* 0x001db80a01007387 */ /* 0x004fe80000100a00 */
[----:B------:R0:W-:Y:S04]  /*22ef0*/  STL.64 [R1+0x1db0], R8 ;  /* 0x001db00801007387 */ /* 0x0001e80000100a00 */
[----:B0-----:R-:W2:Y:S04]  /*22f00*/  LDL.LU R8, [R1+0x220] ;  /* 0x0002200001087983 */ /* 0x001ea80000300800 */
[----:B------:R-:W2:Y:S04]  /*22f10*/  LDL.LU R9, [R1+0x224] ;  /* 0x0002240001097983 */ /* 0x000ea80000300800 */
[----:B------:R-:W3:Y:S04]  /*22f20*/  LDL.LU R10, [R1+0x228] ;  /* 0x00022800010a7983 */ /* 0x000ee80000300800 */
[----:B------:R-:W3:Y:S01]  /*22f30*/  LDL.LU R11, [R1+0x22c] ;  /* 0x00022c00010b7983 */ /* 0x000ee20000300800 */
[C---:B----4-:R-:W-:Y:S03]  /*22f40*/  HMMA.16816.F32 R20, R4.reuse, R26, R20 ;  /* 0x0000001a0414723c */ /* 0x050fe60000001814 */
[----:B---3--:R-:W-:Y:S04]  /*22f50*/  STL.64 [R1+0x1dc8], R10 ;  /* 0x001dc80a01007387 */ /* 0x008fe80000100a00 */
[----:B--2---:R0:W-:Y:S04]  /*22f60*/  STL.64 [R1+0x1dc0], R8 ;  /* 0x001dc00801007387 */ /* 0x0041e80000100a00 */
        /* <DEDUP_REMOVED lines=170> */
[----:B------:R-:W2:Y:S04]  /*23a10*/  LDL.LU.64 R24, [R1+0x1d18] ;  /* 0x001d180001187983 */ /* 0x000ea80000300a00 */
        /* <DEDUP_REMOVED lines=10> */
[----:B0-----:R-:W2:Y:S01]  /*23ac0*/  LDL.LU.64 R26, [R1+0x1d10] ;  /* 0x001d1000011a7983 */ /* 0x001ea20000300a00 */
[----:B------:R-:W-:Y:S02]  /*23ad0*/  IMAD R5, R6, 0x100, R5 ;  /* 0x0000010006057824 */ /* 0x000fe400078e0205 */
[----:B------:R-:W-:-:S02]  /*23ae0*/  IMAD R6, R29, 0x100, R7 ;  /* 0x000001001d067824 */ /* 0x000fc400078e0207 */
[----:B------:R-:W-:Y:S01]  /*23af0*/  IMAD R7, R0, 0x100, R28 ;  /* 0x0000010000077824 */ /* 0x000fe200078e021c */
[----:B------:R-:W-:Y:S02]  /*23b00*/  F2FP.F16.E4M3.UNPACK_B R4, R4 ;  /* 0x00000004ff04723e */ /* 0x000fe400020006ff */
[----:B------:R-:W-:Y:S02]  /*23b10*/  F2FP.F16.E4M3.UNPACK_B R5, R5 ;  /* 0x00000005ff05723e */ /* 0x000fe400020006ff */
[----:B------:R-:W-:Y:S02]  /*23b20*/  F2FP.F16.E4M3.UNPACK_B R6, R6 ;  /* 0x00000006ff06723e */ /* 0x000fe400020006ff */
[----:B------:R-:W-:Y:S01]  /*23b30*/  F2FP.F16.E4M3.UNPACK_B R7, R7 ;  /* 0x00000007ff07723e */ /* 0x000fe200020006ff */
[----:B---3--:R-:W-:Y:S01]  /*23b40*/  HMMA.16816.F32 R16, R16, R22, R8 ;  /* 0x000000161010723c */ /* 0x008fe20000001808 */
[----:B------:R-:W3:-:S15]  /*23b50*/  LDL.LU R8, [R1+0x160] ;  /* 0x0001600001087983 */ /* 0x000ede0000300800 */
[----:B------:R-:W-:-:S07]  /*23b60*/  NOP ;  /* 0x0000000000007918 */ /* 0x000fce0000000000 */
[----:B------:R-:W-:Y:S04]  /*23b70*/  STL.64 [R1+0x4d0], R16 ;  /* 0x0004d01001007387 */ /* 0x000fe80000100a00 */
[----:B------:R-:W-:Y:S01]  /*23b80*/  STL.64 [R1+0x4d8], R18 ;  /* 0x0004d81201007387 */ /* 0x000fe20000100a00 */
[----:B--2---:R-:W-:-:S15]  /*23b90*/  HMMA.16816.F32 R12, R4, R26, R12 ;  /* 0x0000001a040c723c */ /* 0x004fde000000180c */
[----:B------:R-:W-:-:S08]  /*23ba0*/  NOP ;  /* 0x0000000000007918 */ /* 0x000fd00000000000 */
[----:B------:R-:W-:Y:S04]  /*23bb0*/  STL.64 [R1+0x4c0], R12 ;  /* 0x0004c00c01007387 */ /* 0x000fe80000100a00 */
[----:B------:R-:W-:Y:S04]  /*23bc0*/  STL.64 [R1+0x4c8], R14 ;  /* 0x0004c80e01007387 */ /* 0x000fe80000100a00 */
[----:B------:R-:W3:Y:S04]  /*23bd0*/  LDL.LU R9, [R1+0x164] ;  /* 0x0001640001097983 */ /* 0x000ee80000300800 */
[----:B------:R-:W2:Y:S04]  /*23be0*/  LDL.LU R10, [R1+0x168] ;  /* 0x00016800010a7983 */ /* 0x000ea80000300800 */
[----:B------:R-:W2:Y:S04]  /*23bf0*/  LDL.LU R11, [R1+0x16c] ;  /* 0x00016c00010b7983 */ /* 0x000ea80000300800 */
[----:B--2---:R-:W-:Y:S04]  /*23c00*/  STL.64 [R1+0x1cf8], R10 ;  /* 0x001cf80a01007387 */ /* 0x004fe80000100a00 */
[----:B---3--:R0:W-:Y:S04]  /*23c10*/  STL.64 [R1+0x1cf0], R8 ;  /* 0x001cf00801007387 */ /* 0x0081e80000100a00 */
        /* <DEDUP_REMOVED lines=15> */
[----:B------:R0:W-:Y:S04]  /*23d10*/  STL.64 [R1+0x1c98], R26 ;  /* 0x001c981a01007387 */ /* 0x0001e80000100a00 */
[----:B------:R-:W2:Y:S04]  /*23d20*/  LDL.LU R24, [R1+0x140] ;  /* 0x0001400001187983 */ /* 0x000ea80000300800 */
[----:B------:R-:W2:Y:S04]  /*23d30*/  LDL.LU R25, [R1+0x144] ;  /* 0x0001440001197983 */ /* 0x000ea80000300800 */
[----:B0-----:R-:W3:Y:S04]  /*23d40*/  LDL.LU R26, [R1+0x148] ;  /* 0x00014800011a7983 */ /* 0x001ee80000300800 */
[----:B------:R-:W3:Y:S04]  /*23d50*/  LDL.LU R27, [R1+0x14c] ;  /* 0x00014c00011b7983 */ /* 0x000ee80000300800 */
[----:B---3--:R-:W-:Y:S04]  /*23d60*/  STL.64 [R1+0x1ca8], R26 ;  /* 0x001ca81a01007387 */ /* 0x008fe80000100a00 */
[----:B--2---:R0:W-:Y:S04]  /*23d70*/  STL.64 [R1+0x1ca0], R24 ;  /* 0x001ca01801007387 */ /* 0x0041e80000100a00 */
[----:B0-----:R-:W2:Y:S04]  /*23d80*/  LDL.LU R24, [R1+0x350] ;  /* 0x0003500001187983 */ /* 0x001ea80000300800 */
[----:B------:R-:W2:Y:S04]  /*23d90*/  LDL.LU R25, [R1+0x354] ;  /* 0x0003540001197983 */ /* 0x000ea80000300800 */
[----:B------:R-:W3:Y:S04]  /*23da0*/  LDL.LU R26, [R1+0x358] ;  /* 0x00035800011a7983 */ /* 0x000ee80000300800 */
[----:B------:R-:W3:Y:S01]  /*23db0*/  LDL.LU R27, [R1+0x35c] ;  /* 0x00035c00011b7983 */ /* 0x000ee20000300800 */
[C---:B------:R-:W-:Y:S03]  /*23dc0*/  HMMA.16816.F32 R12, R4.reuse, R20, R12 ;  /* 0x00000014040c723c */ /* 0x040fe6000000180c */
[----:B---3--:R-:W-:Y:S04]  /*23dd0*/  STL.64 [R1+0x1cb8], R26 ;  /* 0x001cb81a01007387 */ /* 0x008fe80000100a00 */
[----:B--2---:R0:W-:Y:S04]  /*23de0*/  STL.64 [R1+0x1cb0], R24 ;  /* 0x001cb01801007387 */ /* 0x0041e80000100a00 */
[----:B0-----:R-:W2:Y:S04]  /*23df0*/  LDL.LU R24, [R1+0x360] ;  /* 0x0003600001187983 */ /* 0x001ea80000300800 */
[----:B------:R-:W2:Y:S04]  /*23e00*/  LDL.LU R25, [R1+0x364] ;  /* 0x0003640001197983 */ /* 0x000ea80000300800 */
[----:B------:R-:W3:Y:S04]  /*23e10*/  LDL.LU R26, [R1+0x368] ;  /* 0x00036800011a7983 */ /* 0x000ee80000300800 */
[----:B------:R-:W3:Y:S04]  /*23e20*/  LDL.LU R27, [R1+0x36c] ;  /* 0x00036c00011b7983 */ /* 0x000ee80000300800 */
[----:B---3--:R-:W-:Y:S04]  /*23e30*/  STL.64 [R1+0x1cd0], R26 ;  /* 0x001cd01a01007387 */ /* 0x008fe80000100a00 */
[----:B--2---:R0:W-:Y:S04]  /*23e40*/  STL.64 [R1+0x1cc8], R24 ;  /* 0x001cc81801007387 */ /* 0x0041e80000100a00 */
        /* <DEDUP_REMOVED lines=19> */
[----:B------:R-:W3:Y:S04]  /*23f80*/  LDL.LU.64 R8, [R1+0x1ce0] ;  /* 0x001ce00001087983 */ /* 0x000ee80000300a00 */
[----:B------:R-:W-:Y:S04]  /*23f90*/  STL.64 [R1+0x1c90], R14 ;  /* 0x001c900e01007387 */ /* 0x000fe80000100a00 */
[----:B------:R0:W-:Y:S01]  /*23fa0*/  STL.64 [R1+0x1c88], R12 ;  /* 0x001c880c01007387 */ /* 0x0001e20000100a00 */
[----:B------:R-:W-:-:S02]  /*23fb0*/  IMAD R16, R16, 0x100, R0 ;  /* 0x0000010010107824 */ /* 0x000fc400078e0200 */
[----:B------:R-:W-:Y:S01]  /*23fc0*/  IMAD R17, R17, 0x100, R28 ;  /* 0x0000010011117824 */ /* 0x000fe200078e021c */
[----:B0-----:R-:W4:Y:S04]  /*23fd0*/  LDL.LU R12, [R1+0x120] ;  /* 0x00012000010c7983 */ /* 0x001f280000300800 */
[----:B------:R-:W4:Y:S04]  /*23fe0*/  LDL.LU R13, [R1+0x124] ;  /* 0x00012400010d7983 */ /* 0x000f280000300800 */
[----:B------:R-:W4:Y:S04]  /*23ff0*/  LDL.LU R14, [R1+0x128] ;  /* 0x00012800010e7983 */ /* 0x000f280000300800 */
[----:B------:R-:W4:Y:S04]  /*24000*/  LDL.LU R15, [R1+0x12c] ;  /* 0x00012c00010f7983 */ /* 0x000f280000300800 */
[----:B------:R-:W4:Y:S04]  /*24010*/  LDL.LU R0, [R1+0x1cdc] ;  /* 0x001cdc0001007983 */ /* 0x000f280000300800 */
[----:B------:R-:W4:Y:S01]  /*24020*/  LDL.LU R28, [R1+0x1cd8] ;  /* 0x001cd800011c7983 */ /* 0x000f220000300800 */
[----:B--2---:R-:W-:-:S15]  /*24030*/  HMMA.16816.F32 R24, R4, R10, R24 ;  /* 0x0000000a0418723c */ /* 0x004fde0000001818 */
[----:B------:R-:W-:-:S08]  /*24040*/  NOP ;  /* 0x0000000000007918 */ /* 0x000fd00000000000 */
[----:B------:R-:W-:Y:S04]  /*24050*/  STL.64 [R1+0x480], R24 ;  /* 0x0004801801007387 */ /* 0x000fe80000100a00 */
[----:B------:R0:W-:Y:S04]  /*24060*/  STL.64 [R1+0x488], R26 ;  /* 0x0004881a01007387 */ /* 0x0001e80000100a00 */
[----:B0-----:R-:W3:Y:S04]  /*24070*/  LDL.LU.64 R26, [R1+0x1cd0] ;  /* 0x001cd000011a7983 */ /* 0x001ee80000300a00 */
[----:B------:R-:W3:Y:S04]  /*24080*/  LDL.LU.64 R24, [R1+0x1cc8] ;  /* 0x001cc80001187983 */ /* 0x000ee80000300a00 */
[----:B------:R0:W-:Y:S01]  /*24090*/  STL [R1+0x1c70], R11 ;  /* 0x001c700b01007387 */ /* 0x0001e20000100800 */
[----:B------:R-:W-:-:S03]  /*240a0*/  IMAD R18, R18, 0x100, R29 ;  /* 0x0000010012127824 */ /* 0x000fc600078e021d */
[----:B0-----:R-:W2:Y:S04]  /*240b0*/  LDL.LU R11, [R1+0x810] ;  /* 0x00081000010b7983 */ /* 0x001ea80000300800 */
[----:B------:R-:W4:Y:S01]  /*240c0*/  LDL.LU R29, [R1+0x1cc0] ;  /* 0x001cc000011d7983 */ /* 0x000f220000300800 */
[----:B---3--:R-:W-:-:S15]  /*240d0*/  HMMA.16816.F32 R24, R4, R8, R24 ;  /* 0x000000080418723c */ /* 0x008fde0000001818 */
        /* <DEDUP_REMOVED lines=9> */
[----:B0-----:R-:W3:Y:S04]  /*24170*/  LDL.LU.64 R26, [R1+0x1ca8] ;  /* 0x001ca800011a7983 */ /* 0x001ee80000300a00 */
[----:B------:R-:W3:Y:S02]  /*24180*/  LDL.LU.64 R24, [R1+0x1ca0] ;  /* 0x001ca00001187983 */ /* 0x000ee40000300a00 */
[----:B---3--:R-:W-:Y:S02]  /*24190*/  HMMA.16816.F32 R4, R4, R22, R24 ;  /* 0x000000160404723c */ /* 0x008fe40000001818 */
[----:B------:R-:W3:-:S15]  /*241a0*/  LDL.LU.64 R26, [R1+0x1c98] ;  /* 0x001c9800011a7983 */ /* 0x000ede0000300a00 */
[----:B------:R-:W-:-:S06]  /*241b0*/  NOP ;  /* 0x0000000000007918 */ /* 0x000fcc0000000000 */
[----:B------:R0:W-:Y:S04]  /*241c0*/  STL.64 [R1+0x470], R4 ;  /* 0x0004700401007387 */ /* 0x0001e80000100a00 */
[----:B------:R1:W-:Y:S04]  /*241d0*/  STL.64 [R1+0x478], R6 ;  /* 0x0004780601007387 */ /* 0x0003e80000100a00 */
[----:B0-----:R-:W3:Y:S04]  /*241e0*/  LDL.LU R4, [R1+0x130] ;  /* 0x0001300001047983 */ /* 0x001ee80000300800 */
[----:B------:R-:W3:Y:S04]  /*241f0*/  LDL.LU R5, [R1+0x134] ;  /* 0x0001340001057983 */ /* 0x000ee80000300800 */
[----:B-1----:R-:W3:Y:S04]  /*24200*/  LDL.LU R6, [R1+0x138] ;  /* 0x0001380001067983 */ /* 0x002ee80000300800 */
[----:B------:R-:W3:Y:S01]  /*24210*/  LDL.LU R7, [R1+0x13c] ;  /* 0x00013c0001077983 */ /* 0x000ee20000300800 */
[----:B--2---:R-:W-:Y:S01]  /*24220*/  IMAD R19, R19, 0x100, R11 ;  /* 0x0000010013137824 */ /* 0x004fe200078e020b */
[----:B------:R-:W-:-:S02]  /*24230*/  F2FP.F16.E4M3.UNPACK_B R16, R16 ;  /* 0x00000010ff10723e */ /* 0x000fc400020006ff */
[----:B------:R-:W-:Y:S02]  /*24240*/  F2FP.F16.E4M3.UNPACK_B R17, R17 ;  /* 0x00000011ff11723e */ /* 0x000fe400020006ff */
[----:B------:R-:W-:Y:S02]  /*24250*/  F2FP.F16.E4M3.UNPACK_B R18, R18 ;  /* 0x00000012ff12723e */ /* 0x000fe400020006ff */
[----:B------:R-:W-:-:S07]  /*24260*/  F2FP.F16.E4M3.UNPACK_B R19, R19 ;  /* 0x00000013ff13723e */ /* 0x000fce00020006ff */
[C---:B----4-:R-:W-:Y:S06]  /*24270*/  HMMA.16816.F32 R12, R16.reuse, R20, R12 ;  /* 0x00000014100c723c */ /* 0x050fec000000180c */
[----:B---3--:R-:W-:-:S15]  /*24280*/  HMMA.16816.F32 R4, R16, R26, R4 ;  /* 0x0000001a1004723c */ /* 0x008fde0000001804 */
[----:B------:R-:W-:-:S08]  /*24290*/  NOP ;  /* 0x0000000000007918 */ /* 0x000fd00000000000 */
[----:B------:R-:W-:Y:S04]  /*242a0*/  STL.64 [R1+0x460], R4 ;  /* 0x0004600401007387 */ /* 0x000fe80000100a00 */
[----:B------:R0:W-:Y:S04]  /*242b0*/  STL.64 [R1+0x468], R6 ;  /* 0x0004680601007387 */ /* 0x0001e80000100a00 */
[----:B0-----:R-:W2:Y:S04]  /*242c0*/  LDL.LU R6, [R1+0x824] ;  /* 0x0008240001067983 */ /* 0x001ea80000300800 */
[----:B------:R-:W3:Y:S04]  /*242d0*/  LDL.LU R7, [R1+0x82c] ;  /* 0x00082c0001077983 */ /* 0x000ee80000300800 */
[----:B------:R0:W-:Y:S04]  /*242e0*/  STL.64 [R1+0x1c48], R26 ;  /* 0x001c481a01007387 */ /* 0x0001e80000100a00 */
[----:B------:R-:W4:Y:S04]  /*242f0*/  LDL.LU R24, [R1+0x110] ;  /* 0x0001100001187983 */ /* 0x000f280000300800 */
[----:B------:R-:W4:Y:S04]  /*24300*/  LDL.LU R25, [R1+0x114] ;  /* 0x0001140001197983 */ /* 0x000f280000300800 */
[----:B0-----:R-:W4:Y:S04]  /*24310*/  LDL.LU R26, [R1+0x118] ;  /* 0x00011800011a7983 */ /* 0x001f280000300800 */
[----:B------:R-:W4:Y:S04]  /*24320*/  LDL.LU R27, [R1+0x11c] ;  /* 0x00011c00011b7983 */ /* 0x000f280000300800 */
[----:B------:R-:W-:Y:S04]  /*24330*/  STL.64 [R1+0x450], R12 ;  /* 0x0004500c01007387 */ /* 0x000fe80000100a00 */
[----:B------:R0:W-:Y:S04]  /*24340*/  STL.64 [R1+0x458], R14 ;  /* 0x0004580e01007387 */ /* 0x0001e80000100a00 */
[----:B0-----:R-:W4:Y:S04]  /*24350*/  LDL.LU.64 R14, [R1+0x1c90] ;  /* 0x001c9000010e7983 */ /* 0x001f280000300a00 */
[----:B------:R-:W2:Y:S04]  /*24360*/  LDL.LU.64 R12, [R1+0x1c88] ;  /* 0x001c8800010c7983 */ /* 0x000ea80000300a00 */
[----:B------:R-:W3:Y:S04]  /*24370*/  LDL.LU R11, [R1+0x818] ;  /* 0x00081800010b7983 */ /* 0x000ee80000300800 */
[----:B---3--:R-:W-:Y:S04]  /*24380*/  STL.64 [R1+0x1c80], R10 ;  /* 0x001c800a01007387 */ /* 0x008fe80000100a00 */
[----:B------:R0:W-:Y:S04]  /*24390*/  STL.64 [R1+0x1c78], R8 ;  /* 0x001c780801007387 */ /* 0x0001e80000100a00 */
[----:B0-----:R-:W2:Y:S04]  /*243a0*/  LDL.LU R8, [R1+0x100] ;  /* 0x0001000001087983 */ /* 0x001ea80000300800 */
[----:B------:R-:W2:Y:S04]  /*243b0*/  LDL.LU R9, [R1+0x104] ;  /* 0x0001040001097983 */ /* 0x000ea80000300800 */
[----:B------:R-:W2:Y:S04]  /*243c0*/  LDL.LU R10, [R1+0x108] ;  /* 0x00010800010a7983 */ /* 0x000ea80000300800 */
[----:B------:R-:W2:Y:S04]  /*243d0*/  LDL.LU R11, [R1+0x10c] ;  /* 0x00010c00010b7983 */ /* 0x000ea80000300800 */
[----:B------:R-:W3:Y:S04]  /*243e0*/  LDL.LU R4, [R1+0x814] ;  /* 0x0008140001047983 */ /* 0x000ee80000300800 */
[----:B------:R-:W3:Y:S04]  /*243f0*/  LDL.LU R5, [R1+0x81c] ;  /* 0x00081c0001057983 */ /* 0x000ee80000300800 */
[----:B------:R-:W-:Y:S04]  /*24400*/  STL.64 [R1+0x1c58], R22 ;  /* 0x001c581601007387 */ /* 0x000fe80000100a00 */
[----:B------:R0:W-:Y:S04]  /*24410*/  STL.64 [R1+0x1c50], R20 ;  /* 0x001c501401007387 */ /* 0x0001e80000100a00 */
[----:B0-----:R-:W3:Y:S04]  /*24420*/  LDL.LU R20, [R1+0x340] ;  /* 0x0003400001147983 */ /* 0x001ee80000300800 */
[----:B------:R-:W3:Y:S04]  /*24430*/  LDL.LU R21, [R1+0x344] ;  /* 0x0003440001157983 */ /* 0x000ee80000300800 */
[----:B------:R-:W3:Y:S04]  /*24440*/  LDL.LU R22, [R1+0x348] ;  /* 0x0003480001167983 */ /* 0x000ee80000300800 */
[----:B------:R-:W3:Y:S01]  /*24450*/  LDL.LU R23, [R1+0x34c] ;  /* 0x00034c0001177983 */ /* 0x000ee20000300800 */
[C---:B----4-:R-:W-:Y:S06]  /*24460*/  HMMA.16816.F32 R24, R16.reuse, R14, R24 ;  /* 0x0000000e1018723c */ /* 0x050fec0000001818 */
[----:B--2---:R-:W-:Y:S01]  /*24470*/  HMMA.16816.F32 R8, R16, R12, R8 ;  /* 0x0000000c1008723c */ /* 0x004fe20000001808 */
[----:B---3--:R0:W-:Y:S04]  /*24480*/  STL.64 [R1+0x1c68], R22 ;  /* 0x001c681601007387 */ /* 0x0081e80000100a00 */
[----:B------:R1:W-:Y:S01]  /*24490*/  STL.64 [R1+0x1c60], R20 ;  /* 0x001c601401007387 */ /* 0x0003e20000100a00 */
[----:B0-----:R-:W-:-:S03]  /*244a0*/  IMAD.MOV.U32 R23, RZ, RZ, R0 ;  /* 0x000000ffff177224 */ /* 0x001fc600078e0000 */
[----:B-1----:R-:W2:Y:S01]  /*244b0*/  LDL.LU R20, [R1+0xf0] ;  /* 0x0000f00001147983 */ /* 0x002ea20000300800 */
[----:B------:R-:W-:-:S07]  /*244c0*/  IMAD.MOV.U32 R21, RZ, RZ, R29 ;  /* 0x000000ffff157224 */ /* 0x000fce00078e001d */
[----:B------:R0:W-:Y:S01]  /*244d0*/  STL [R1+0x440], R24 ;  /* 0x0004401801007387 */ /* 0x0001e20000100800 */
[----:B------:R-:W-:Y:S02]  /*244e0*/  IMAD.MOV.U32 R0, RZ, RZ, R27 ;  /* 0x000000ffff007224 */ /* 0x000fe400078e001b */
[----:B------:R-:W-:Y:S02]  /*244f0*/  IMAD.MOV.U32 R22, RZ, RZ, R28 ;  /* 0x000000ffff167224 */ /* 0x000fe400078e001c */
[----:B------:R-:W-:Y:S02]  /*24500*/  IMAD.MOV.U32 R29, RZ, RZ, R25 ;  /* 0x000000ffff1d7224 */ /* 0x000fe400078e0019 */
[----:B------:R-:W-:Y:S01]  /*24510*/  IMAD.MOV.U32 R28, RZ, RZ, R26 ;  /* 0x000000ffff1c7224 */ /* 0x000fe200078e001a */
[----:B0-----:R-:W3:Y:S04]  /*24520*/  LDL.LU R24, [R1+0x330] ;  /* 0x0003300001187983 */ /* 0x001ee80000300800 */
[----:B------:R-:W3:Y:S04]  /*24530*/  LDL.LU R25, [R1+0x334] ;  /* 0x0003340001197983 */ /* 0x000ee80000300800 */
[----:B------:R-:W3:Y:S04]  /*24540*/  LDL.LU R26, [R1+0x338] ;  /* 0x00033800011a7983 */ /* 0x000ee80000300800 */
[----:B------:R-:W3:Y:S04]  /*24550*/  LDL.LU R27, [R1+0x33c] ;  /* 0x00033c00011b7983 */ /* 0x000ee80000300800 */
[----:B------:R0:W-:Y:S04]  /*24560*/  STL [R1+0x19f4], R0 ;  /* 0x0019f40001007387 */ /* 0x0001e80000100800 */
[----:B0-----:R-:W4:Y:S04]  /*24570*/  LDL.LU R0, [R1+0x830] ;  /* 0x0008300001007983 */ /* 0x001f280000300800 */
[----:B------:R0:W-:Y:S04]  /*24580*/  STL [R1+0x19f0], R28 ;  /* 0x0019f01c01007387 */ /* 0x0001e80000100800 */
[----:B0-----:R-:W3:Y:S04]  /*24590*/  LDL.LU R28, [R1+0x828] ;  /* 0x00082800011c7983 */ /* 0x001ee80000300800 */
[----:B------:R0:W-:Y:S04]  /*245a0*/  STL [R1+0x1988], R29 ;  /* 0x0019881d01007387 */ /* 0x0001e80000100800 */
[----:B0-----:R-:W4:Y:S04]  /*245b0*/  LDL.LU R29, [R1+0x820] ;  /* 0x00082000011d7983 */ /* 0x001f280000300800 */
[----:B------:R-:W-:Y:S04]  /*245c0*/  STL.64 [R1+0x430], R8 ;  /* 0x0004300801007387 */ /* 0x000fe80000100a00 */
[----:B------:R0:W-:Y:S04]  /*245d0*/  STL.64 [R1+0x438], R10 ;  /* 0x0004380a01007387 */ /* 0x0001e80000100a00 */
[----:B0-----:R-:W2:Y:S04]  /*245e0*/  LDL.LU.64 R10, [R1+0x1c80] ;  /* 0x001c8000010a7983 */ /* 0x001ea80000300a00 */
[----:B------:R-:W3:Y:S04]  /*245f0*/  LDL.LU.64 R8, [R1+0x1c78] ;  /* 0x001c780001087983 */ /* 0x000ee80000300a00 */
[----:B------:R-:W-:Y:S04]  /*24600*/  STL.64 [R1+0x1c40], R14 ;  /* 0x001c400e01007387 */ /* 0x000fe80000100a00 */
[----:B------:R0:W-:Y:S04]  /*24610*/  STL.64 [R1+0x1c38], R12 ;  /* 0x001c380c01007387 */ /* 0x0001e80000100a00 */
[----:B0-----:R-:W3:Y:S04]  /*24620*/  LDL.LU R12, [R1+0xc0] ;  /* 0x0000c000010c7983 */ /* 0x001ee80000300800 */
[----:B------:R-:W3:Y:S04]  /*24630*/  LDL.LU R13, [R1+0xc4] ;  /* 0x0000c400010d7983 */ /* 0x000ee80000300800 */
[----:B------:R-:W3:Y:S04]  /*24640*/  LDL.LU R14, [R1+0xc8] ;  /* 0x0000c800010e7983 */ /* 0x000ee80000300800 */
[----:B------:R-:W3:Y:S01]  /*24650*/  LDL.LU R15, [R1+0xcc] ;  /* 0x0000cc00010f7983 */ /* 0x000ee20000300800 */
[----:B--2---:R-:W-:-:S03]  /*24660*/  IMAD R4, R4, 0x100, R11 ;  /* 0x0000010004047824 */ /* 0x004fc600078e020b */
[----:B------:R-:W2:Y:S02]  /*24670*/  LDL.LU R11, [R1+0x1c70] ;  /* 0x001c7000010b7983 */ /* 0x000ea40000300800 */
[----:B--2---:R-:W-:-:S15]  /*24680*/  HMMA.16816.F32 R20, R16, R10, R20 ;  /* 0x0000000a1014723c */ /* 0x004fde0000001814 */
[----:B------:R-:W-:-:S08]  /*24690*/  NOP ;  /* 0x0000000000007918 */ /* 0x000fd00000000000 */
[----:B------:R-:W-:Y:S04]  /*246a0*/  STL.64 [R1+0x320], R20 ;  /* 0x0003201401007387 */ /* 0x000fe80000100a00 */
[----:B------:R0:W-:Y:S04]  /*246b0*/  STL.64 [R1+0x328], R22 ;  /* 0x0003281601007387 */ /* 0x0001e80000100a00 */
[----:B0-----:R-:W3:Y:S04]  /*246c0*/  LDL.LU.64 R22, [R1+0x1c68] ;  /* 0x001c680001167983 */ /* 0x001ee80000300a00 */
[----:B------:R-:W3:Y:S01]  /*246d0*/  LDL.LU.64 R20, [R1+0x1c60] ;  /* 0x001c600001147983 */ /* 0x000ee20000300a00 */
[----:B----4-:R-:W-:Y:S01]  /*246e0*/  IMAD R5, R5, 0x100, R29 ;  /* 0x0000010005057824 */ /* 0x010fe200078e021d */
        /* <DEDUP_REMOVED lines=8> */
[----:B0-----:R-:W2:Y:S04]  /*24770*/  LDL.LU R8, [R1+0xe0] ;  /* 0x0000e00001087983 */ /* 0x001ea80000300800 */
[----:B------:R-:W2:Y:S04]  /*24780*/  LDL.LU R9, [R1+0xe4] ;  /* 0x0000e40001097983 */ /* 0x000ea80000300800 */
[----:B------:R-:W2:Y:S04]  /*24790*/  LDL.LU R10, [R1+0xe8] ;  /* 0x0000e800010a7983 */ /* 0x000ea80000300800 */
[----:B------:R-:W2:Y:S04]  /*247a0*/  LDL.LU R11, [R1+0xec] ;  /* 0x0000ec00010b7983 */ /* 0x000ea80000300800 */
[----:B------:R-:W4:Y:S01]  /*247b0*/  LDL R29, [R1+0x75c] ;  /* 0x00075c00011d7983 */ /* 0x000f220000100800 */
[----:B------:R-:W-:Y:S01]  /*247c0*/  IMAD R6, R6, 0x100, R28 ;  /* 0x0000010006067824 */ /* 0x000fe200078e021c */
[----:B------:R-:W-:Y:S02]  /*247d0*/  HMMA.16816.F32 R24, R16, R2, R24 ;  /* 0x000000021018723c */ /* 0x000fe40000001818 */
[----:B----4-:R-:W-:Y:S04]  /*247e0*/  STL [R1+0x1bec], R29 ;  /* 0x001bec1d01007387 */ /* 0x010fe80000100800 */
[----:B------:R-:W4:Y:S01]  /*247f0*/  LDL R28, [R1+0x768] ;  /* 0x00076800011c7983 */ /* 0x000f220000100800 */
[----:B------:R-:W-:Y:S01]  /*24800*/  IMAD R7, R7, 0x100, R0 ;  /* 0x0000010007077824 */ /* 0x000fe200078e0200 */
[----:B------:R-:W-:-:S02]  /*24810*/  F2FP.F16.E4M3.UNPACK_B R4, R4 ;  /* 0x00000004ff04723e */ /* 0x000fc400020006ff */
[----:B------:R-:W-:Y:S01]  /*24820*/  F2FP.F16.E4M3.UNPACK_B R5, R5 ;  /* 0x00000005ff05723e */ /* 0x000fe200020006ff */
[----:B----4-:R-:W-:Y:S04]  /*24830*/  STL [R1+0x1bf0], R28 ;  /* 0x001bf01c01007387 */ /* 0x010fe80000100800 */
[----:B------:R-:W4:Y:S08]  /*24840*/  LDL R0, [R1+0x76c] ;  /* 0x00076c0001007983 */ /* 0x000f300000100800 */
[----:B------:R-:W-:Y:S04]  /*24850*/  STL.64 [R1+0x660], R24 ;  /* 0x0006601801007387 */ /* 0x000fe80000100a00 */
[----:B------:R0:W-:Y:S04]  /*24860*/  STL.64 [R1+0x668], R26 ;  /* 0x0006681a01007387 */ /* 0x0001e80000100a00 */
[----:B0-----:R-:W3:Y:S01]  /*24870*/  LDL.LU.64 R26, [R1+0x1c48] ;  /* 0x001c4800011a7983 */ /* 0x001ee20000300a00 */
[----:B------:R-:W-:-:S02]  /*24880*/  F2FP.F16.E4M3.UNPACK_B R6, R6 ;  /* 0x00000006ff06723e */ /* 0x000fc400020006ff */
[----:B------:R-:W-:Y:S01]  /*24890*/  F2FP.F16.E4M3.UNPACK_B R7, R7 ;  /* 0x00000007ff07723e */ /* 0x000fe200020006ff */
[----:B--2---:R-:W-:Y:S01]  /*248a0*/  HMMA.16816.F32 R16, R16, R22, R8 ;  /* 0x000000161010723c */ /* 0x004fe20000001808 */
[----:B------:R-:W2:-:S15]  /*248b0*/  LDL.LU R8, [R1+0x60] ;  /* 0x0000600001087983 */ /* 0x000e9e0000300800 */
[----:B------:R-:W-:-:S07]  /*248c0*/  NOP ;  /* 0x0000000000007918 */ /* 0x000fce0000000000 */
[----:B------:R-:W-:Y:S04]  /*248d0*/  STL.64 [R1+0x420], R16 ;  /* 0x0004201001007387 */ /* 0x000fe80000100a00 */
[----:B------:R-:W-:Y:S01]  /*248e0*/  STL.64 [R1+0x428], R18 ;  /* 0x0004281201007387 */ /* 0x000fe20000100a00 */
[----:B---3--:R-:W-:-:S15]  /*248f0*/  HMMA.16816.F32 R12, R4, R26, R12 ;  /* 0x0000001a040c723c */ /* 0x008fde000000180c */
[----:B------:R-:W-:-:S08]  /*24900*/  NOP ;  /* 0x0000000000007918 */ /* 0x000fd00000000000 */
[----:B------:R0:W-:Y:S04]  /*24910*/  STL.64 [R1+0x410], R12 ;  /* 0x0004100c01007387 */ /* 0x0001e80000100a00 */
[----:B------:R1:W-:Y:S04]  /*24920*/  STL.64 [R1+0x418], R14 ;  /* 0x0004180e01007387 */ /* 0x0003e80000100a00 */
[----:B------:R-:W2:Y:S04]  /*24930*/  LDL.LU R9, [R1+0x64] ;  /* 0x0000640001097983 */ /* 0x000ea80000300800 */
[----:B------:R-:W3:Y:S04]  /*24940*/  LDL.LU R10, [R1+0x68] ;  /* 0x00006800010a7983 */ /* 0x000ee80000300800 */
[----:B------:R-:W3:Y:S04]  /*24950*/  LDL.LU R11, [R1+0x6c] ;  /* 0x00006c00010b7983 */ /* 0x000ee80000300800 */
[----:B0-----:R-:W4:Y:S04]  /*24960*/  LDL.LU R12, [R1+0xb0] ;  /* 0x0000b000010c7983 */ /* 0x001f280000300800 */
[----:B------:R-:W4:Y:S04]  /*24970*/  LDL.LU R13, [R1+0xb4] ;  /* 0x0000b400010d7983 */ /* 0x000f280000300800 */
[----:B-1----:R-:W4:Y:S04]  /*24980*/  LDL.LU R14, [R1+0xb8] ;  /* 0x0000b800010e7983 */ /* 0x002f280000300800 */
[----:B------:R-:W4:Y:S04]  /*24990*/  LDL.LU R15, [R1+0xbc] ;  /* 0x0000bc00010f7983 */ /* 0x000f280000300800 */
        /* <DEDUP_REMOVED lines=8> */
[----:B------:R-:W3:Y:S04]  /*24a20*/  LDL.LU R29, [R1+0x840] ;  /* 0x00084000011d7983 */ /* 0x000ee80000300800 */
[----:B------:R-:W4:Y:S04]  /*24a30*/  LDL.LU R17, [R1+0x83c] ;  /* 0x00083c0001117983 */ /* 0x000f280000300800 */
[----:B------:R-:W2:Y:S04]  /*24a40*/  LDL.LU R18, [R1+0x844] ;  /* 0x0008440001127983 */ /* 0x000ea80000300800 */
[----:B------:R-:W2:Y:S04]  /*24a50*/  LDL.LU R19, [R1+0x84c] ;  /* 0x00084c0001137983 */ /* 0x000ea80000300800 */
[----:B--2---:R-:W-:Y:S04]  /*24a60*/  STL.64 [R1+0x1c00], R18 ;  /* 0x001c001201007387 */ /* 0x004fe80000100a00 */
[----:B----4-:R0:W-:Y:S04]  /*24a70*/  STL.64 [R1+0x1bf8], R16 ;  /* 0x001bf81001007387 */ /* 0x0101e80000100a00 */
[----:B0-----:R-:W2:Y:S04]  /*24a80*/  LDL.LU R16, [R1+0x10] ;  /* 0x0000100001107983 */ /* 0x001ea80000300800 */
[----:B------:R-:W2:Y:S04]  /*24a90*/  LDL.LU R17, [R1+0x14] ;  /* 0x0000140001117983 */ /* 0x000ea80000300800 */
[----:B------:R-:W4:Y:S04]  /*24aa0*/  LDL.LU R18, [R1+0x18] ;  /* 0x0000180001127983 */ /* 0x000f280000300800 */
[----:B------:R-:W4:Y:S01]  /*24ab0*/  LDL.LU R19, [R1+0x1c] ;  /* 0x00001c0001137983 */ /* 0x000f220000300800 */
[C---:B------:R-:W-:Y:S03]  /*24ac0*/  HMMA.16816.F32 R12, R4.reuse, R20, R12 ;  /* 0x00000014040c723c */ /* 0x040fe6000000180c */
[----:B----4-:R-:W-:Y:S04]  /*24ad0*/  STL.64 [R1+0x1c10], R18 ;  /* 0x001c101201007387 */ /* 0x010fe80000100a00 */
[----:B--2---:R0:W-:Y:S04]  /*24ae0*/  STL.64 [R1+0x1c08], R16 ;  /* 0x001c081001007387 */ /* 0x0041e80000100a00 */
[----:B0-----:R-:W2:Y:S04]  /*24af0*/  LDL.LU R16, [R1+0x40] ;  /* 0x0000400001107983 */ /* 0x001ea80000300800 */
[----:B------:R-:W2:Y:S04]  /*24b00*/  LDL.LU R17, [R1+0x44] ;  /* 0x0000440001117983 */ /* 0x000ea80000300800 */
[----:B------:R-:W2:Y:S04]  /*24b10*/  LDL.LU R18, [R1+0x48] ;  /* 0x0000480001127983 */ /* 0x000ea80000300800 */
[----:B------:R-:W2:Y:S04]  /*24b20*/  LDL.LU R19, [R1+0x4c] ;  /* 0x00004c0001137983 */ /* 0x000ea80000300800 */
[----:B------:R-:W4:Y:S04]  /*24b30*/  LDL R27, [R1+0x758] ;  /* 0x00075800011b7983 */ /* 0x000f280000100800 */
[----:B------:R-:W3:Y:S04]  /*24b40*/  LDL R24, [R1+0x748] ;  /* 0x0007480001187983 */ /* 0x000ee80000100800 */
[----:B------:R-:W3:Y:S04]  /*24b50*/  LDL R25, [R1+0x74c] ;  /* 0x00074c0001197983 */ /* 0x000ee80000100800 */
[----:B----4-:R-:W-:Y:S04]  /*24b60*/  STL [R1+0x1be8], R27 ;  /* 0x001be81b01007387 */ /* 0x010fe80000100800 */
[----:B---3--:R0:W-:Y:S04]  /*24b70*/  STL.64 [R1+0x1be0], R24 ;  /* 0x001be01801007387 */ /* 0x0081e80000100a00 */
[----:B0-----:R-:W3:Y:S04]  /*24b80*/  LDL.LU R24, [R1] ;  /* 0x0000000001187983 */ /* 0x001ee80000300800 */
[----:B------:R-:W3:Y:S04]  /*24b90*/  LDL.LU R25, [R1+0x4] ;  /* 0x0000040001197983 */ /* 0x000ee80000300800 */
[----:B------:R-:W3:Y:S04]  /*24ba0*/  LDL.LU R26, [R1+0x8] ;  /* 0x00000800011a7983 */ /* 0x000ee80000300800 */
[----:B------:R-:W3:Y:S04]  /*24bb0*/  LDL.LU R27, [R1+0xc] ;  /* 0x00000c00011b7983 */ /* 0x000ee80000300800 */
[----:B------:R-:W-:Y:S04]  /*24bc0*/  STL.64 [R1+0x400], R12 ;  /* 0x0004000c01007387 */ /* 0x000fe80000100a00 */
[----:B------:R0:W-:Y:S04]  /*24bd0*/  STL.64 [R1+0x408], R14 ;  /* 0x0004080e01007387 */ /* 0x0001e80000100a00 */
[----:B0-----:R-:W4:Y:S04]  /*24be0*/  LDL.LU.64 R14, [R1+0x1c40] ;  /* 0x001c4000010e7983 */ /* 0x001f280000300a00 */
[----:B------:R-:W2:Y:S04]  /*24bf0*/  LDL.LU.64 R12, [R1+0x1c38] ;  /* 0x001c3800010c7983 */ /* 0x000ea80000300a00 */
[----:B------:R-:W3:Y:S04]  /*24c00*/  LDL.LU R20, [R1+0x848] ;  /* 0x0008480001147983 */ /* 0x000ee80000300800 */
[----:B------:R-:W3:Y:S01]  /*24c10*/  LDL.LU R21, [R1+0x850] ;  /* 0x0008500001157983 */ /* 0x000ee20000300800 */
[----:B----4-:R-:W-:-:S15]  /*24c20*/  HMMA.16816.F32 R8, R4, R14, R8 ;  /* 0x0000000e0408723c */ /* 0x010fde0000001808 */
[----:B------:R-:W-:-:S08]  /*24c30*/  NOP ;  /* 0x0000000000007918 */ /* 0x000fd00000000000 */
[----:B------:R-:W-:Y:S04]  /*24c40*/  STL.64 [R1+0x80], R8 ;  /* 0x0000800801007387 */ /* 0x000fe80000100a00 */
[----:B------:R0:W-:Y:S04]  /*24c50*/  STL.64 [R1+0x88], R10 ;  /* 0x0000880a01007387 */ /* 0x0001e80000100a00 */
[----:B0-----:R-:W2:Y:S04]  /*24c60*/  LDL.LU.64 R10, [R1+0x1c30] ;  /* 0x001c3000010a7983 */ /* 0x001ea80000300a00 */
[----:B------:R-:W2:Y:S02]  /*24c70*/  LDL.LU.64 R8, [R1+0x1c28] ;  /* 0x001c280001087983 */ /* 0x000ea40000300a00 */
[----:B--2---:R-:W-:Y:S02]  /*24c80*/  HMMA.16816.F32 R12, R4, R12, R8 ;  /* 0x0000000c040c723c */ /* 0x004fe40000001808 */
[----:B------:R-:W2:Y:S04]  /*24c90*/  LDL.LU.64 R10, [R1+0x1c20] ;  /* 0x001c2000010a7983 */ /* 0x000ea80000300a00 */
[----:B------:R-:W4:-:S15]  /*24ca0*/  LDL.LU.64 R8, [R1+0x1c18] ;  /* 0x001c180001087983 */ /* 0x000f1e0000300a00 */
[----:B------:R-:W-:-:S02]  /*24cb0*/  NOP ;  /* 0x0000000000007918 */ /* 0x000fc40000000000 */
[----:B------:R0:W-:Y:S04]  /*24cc0*/  STL.64 [R1+0x60], R12 ;  /* 0x0000600c01007387 */ /* 0x0001e80000100a00 */
[----:B------:R1:W-:Y:S04]  /*24cd0*/  STL.64 [R1+0x68], R14 ;  /* 0x0000680e01007387 */ /* 0x0003e80000100a00 */
[----:B0-----:R-:W3:Y:S04]  /*24ce0*/  LDL.LU R12, [R1+0xa0] ;  /* 0x0000a000010c7983 */ /* 0x001ee80000300800 */
[----:B------:R-:W3:Y:S04]  /*24cf0*/  LDL.LU R13, [R1+0xa4] ;  /* 0x0000a400010d7983 */ /* 0x000ee80000300800 */
[----:B-1----:R-:W4:Y:S04]  /*24d00*/  LDL.LU R14, [R1+0xa8] ;  /* 0x0000a800010e7983 */ /* 0x002f280000300800 */
        /* <DEDUP_REMOVED lines=11> */
[----:B------:R-:W3:Y:S01]  /*24dc0*/  LDL.LU.64 R16, [R1+0x1c08] ;  /* 0x001c080001107983 */ /* 0x000ee20000300a00 */
[C---:B------:R-:W-:Y:S06]  /*24dd0*/  HMMA.16816.F32 R24, R4.reuse, R2, R24 ;  /* 0x000000020418723c */ /* 0x040fec0000001818 */
[C---:B---3--:R-:W-:Y:S01]  /*24de0*/  HMMA.16816.F32 R8, R4.reuse, R8, R16 ;  /* 0x000000080408723c */ /* 0x048fe20000001810 */
[----:B------:R-:W3:Y:S04]  /*24df0*/  LDL.LU.64 R18, [R1+0x1c00] ;  /* 0x001c000001127983 */ /* 0x000ee80000300a00 */
[----:B------:R-:W4:Y:S01]  /*24e00*/  LDL.LU.64 R16, [R1+0x1bf8] ;  /* 0x001bf80001107983 */ /* 0x000f220000300a00 */
[----:B--2---:R-:W-:-:S15]  /*24e10*/  HMMA.16816.F32 R4, R4, R22, R12 ;  /* 0x000000160404723c */ /* 0x004fde000000180c */
[----:B------:R-:W-:-:S02]  /*24e20*/  NOP ;  /* 0x0000000000007918 */ /* 0x000fc40000000000 */
[----:B------:R0:W-:Y:S04]  /*24e30*/  STL.64 [R1+0x20], R8 ;  /* 0x0000200801007387 */ /* 0x0001e80000100a00 */
[----:B------:R1:W-:Y:S04]  /*24e40*/  STL.64 [R1+0x28], R10 ;  /* 0x0000280a01007387 */ /* 0x0003e80000100a00 */
[----:B0-----:R-:W2:Y:S04]  /*24e50*/  LDL.LU R8, [R1+0x50] ;  /* 0x0000500001087983 */ /* 0x001ea80000300800 */
[----:B------:R-:W2:Y:S04]  /*24e60*/  LDL.LU R9, [R1+0x54] ;  /* 0x0000540001097983 */ /* 0x000ea80000300800 */
[----:B-1----:R-:W2:Y:S04]  /*24e70*/  LDL.LU R10, [R1+0x58] ;  /* 0x00005800010a7983 */ /* 0x002ea80000300800 */
[----:B------:R-:W2:Y:S01]  /*24e80*/  LDL.LU R11, [R1+0x5c] ;  /* 0x00005c00010b7983 */ /* 0x000ea20000300800 */
[----:B----4-:R-:W-:-:S02]  /*24e90*/  IMAD R16, R16, 0x100, R28 ;  /* 0x0000010010107824 */ /* 0x010fc400078e021c */
[----:B------:R-:W-:Y:S01]  /*24ea0*/  IMAD R17, R17, 0x100, R29 ;  /* 0x0000010011117824 */ /* 0x000fe200078e021d */
[----:B------:R-:W4:Y:S04]  /*24eb0*/  LDL.LU R28, [R1+0x1bf0] ;  /* 0x001bf000011c7983 */ /* 0x000f280000300800 */
[----:B------:R-:W2:Y:S04]  /*24ec0*/  LDL.LU R29, [R1+0x1bec] ;  /* 0x001bec00011d7983 */ /* 0x000ea80000300800 */
[----:B------:R-:W-:Y:S04]  /*24ed0*/  STL.64 [R1+0x10], R24 ;  /* 0x0000101801007387 */ /* 0x000fe80000100a00 */
[----:B------:R0:W-:Y:S04]  /*24ee0*/  STL.64 [R1+0x18], R26 ;  /* 0x0000181a01007387 */ /* 0x0001e80000100a00 */
[----:B0-----:R-:W4:Y:S04]  /*24ef0*/  LDL.LU R27, [R1+0x1be8] ;  /* 0x001be800011b7983 */ /* 0x001f280000300800 */
[----:B------:R-:W2:Y:S04]  /*24f00*/  LDL.LU.64 R24, [R1+0x1be0] ;  /* 0x001be00001187983 */ /* 0x000ea80000300a00 */
[----:B------:R-:W4:Y:S04]  /*24f10*/  LDL.LU.64 R14, [R1+0x1bd8] ;  /* 0x001bd800010e7983 */ /* 0x000f280000300a00 */
[----:B------:R-:W4:Y:S01]  /*24f20*/  LDL.LU.64 R12, [R1+0x1bd0] ;  /* 0x001bd000010c7983 */ /* 0x000f220000300a00 */
[----:B---3--:R-:W-:-:S02]  /*24f30*/  IMAD R18, R18, 0x100, R20 ;  /* 0x0000010012127824 */ /* 0x008fc400078e0214 */
[----:B------:R-:W-:Y:S01]  /*24f40*/  IMAD R19, R19, 0x100, R21 ;  /* 0x0000010013137824 */ /* 0x000fe200078e0215 */
[----:B------:R-:W-:Y:S02]  /*24f50*/  F2FP.F16.E4M3.UNPACK_B R16, R16 ;  /* 0x00000010ff10723e */ /* 0x000fe400020006ff */
[----:B------:R-:W-:Y:S02]  /*24f60*/  F2FP.F16.E4M3.UNPACK_B R17, R17 ;  /* 0x00000011ff11723e */ /* 0x000fe400020006ff */
[----:B------:R-:W-:Y:S02]  /*24f70*/  F2FP.F16.E4M3.UNPACK_B R18, R18 ;  /* 0x00000012ff12723e */ /* 0x000fe400020006ff */
[----:B------:R-:W-:Y:S01]  /*24f80*/  F2FP.F16.E4M3.UNPACK_B R19, R19 ;  /* 0x00000013ff13723e */ /* 0x000fe200020006ff */
[----:B------:R-:W-:Y:S04]  /*24f90*/  STL.64 [R1], R4 ;  /* 0x0000000401007387 */ /* 0x000fe80000100a00 */
[----:B------:R4:W-:Y:S01]  /*24fa0*/  STL.64 [R1+0x8], R6 ;  /* 0x0000080601007387 */ /* 0x0009e20000100a00 */
[----:B--2---:R-:W-:-:S02]  /*24fb0*/  F2FP.F16.E4M3.UNPACK_B R24, R24 ;  /* 0x00000018ff18723e */ /* 0x004fc400020006ff */
[----:B------:R-:W-:-:S07]  /*24fc0*/  F2FP.F16.E4M3.UNPACK_B R25, R25 ;  /* 0x00000019ff19723e */ /* 0x000fce00020006ff */
[----:B----4-:R-:W-:Y:S01]  /*24fd0*/  HMMA.16816.F32 R4, R16, R24, R12 ;  /* 0x000000181004723c */ /* 0x010fe2000000180c */
[----:B------:R-:W-:Y:S02]  /*24fe0*/  F2FP.F16.E4M3.UNPACK_B R20, R27 ;  /* 0x0000001bff14723e */ /* 0x000fe400020006ff */
[----:B------:R-:W-:-:S03]  /*24ff0*/  F2FP.F16.E4M3.UNPACK_B R21, R29 ;  /* 0x0000001dff15723e */ /* 0x000fc600020006ff */
[----:B------:R-:W-:-:S15]  /*25000*/  STL.64 [R1+0x1b70], R24 ;  /* 0x001b701801007387 */ /* 0x000fde0000100a00 */
[----:B------:R-:W-:-:S02]  /*25010*/  NOP ;  /* 0x0000000000007918 */ /* 0x000fc40000000000 */
[----:B------:R-:W-:Y:S04]  /*25020*/  STL.64 [R1+0x30], R4 ;  /* 0x0000300401007387 */ /* 0x000fe80000100a00 */
[----:B------:R0:W-:Y:S02]  /*25030*/  STL.64 [R1+0x38], R6 ;  /* 0x0000380601007387 */ /* 0x0001e40000100a00 */
[----:B0-----:R-:W-:Y:S06]  /*25040*/  HMMA.16816.F32 R4, R16, R20, R8 ;  /* 0x000000141004723c */ /* 0x001fec0000001808 */
[----:B------:R-:W-:Y:S04]  /*25050*/  STL.64 [R1+0x1b98], R20 ;  /* 0x001b981401007387 */ /* 0x000fe80000100a00 */
[----:B------:R-:W2:-:S13]  /*25060*/  LDL.LU R24, [R1+0x650] ;  /* 0x0006500001187983 */ /* 0x000e9a0000300800 */
[----:B------:R-:W-:Y:S04]  /*25070*/  STL.64 [R1+0x50], R4 ;  /* 0x0000500401007387 */ /* 0x000fe80000100a00 */
[----:B------:R-:W-:Y:S04]  /*25080*/  STL.64 [R1+0x58], R6 ;  /* 0x0000580601007387 */ /* 0x000fe80000100a00 */
[----:B------:R-:W2:Y:S04]  /*25090*/  LDL.LU R25, [R1+0x654] ;  /* 0x0006540001197983 */ /* 0x000ea80000300800 */
[----:B------:R-:W3:Y:S04]  /*250a0*/  LDL.LU R26, [R1+0x658] ;  /* 0x00065800011a7983 */ /* 0x000ee80000300800 */
[----:B------:R-:W3:Y:S04]  /*250b0*/  LDL.LU R27, [R1+0x65c] ;  /* 0x00065c00011b7983 */ /* 0x000ee80000300800 */
[----:B---3--:R-:W-:Y:S04]  /*250c0*/  STL.64 [R1+0x1b80], R26 ;  /* 0x001b801a01007387 */ /* 0x008fe80000100a00 */
[----:B--2---:R0:W-:Y:S04]  /*250d0*/  STL.64 [R1+0x1b78], R24 ;  /* 0x001b781801007387 */ /* 0x0041e80000100a00 */
[----:B0-----:R-:W2:Y:S04]  /*250e0*/  LDL.LU R24, [R1+0x720] ;  /* 0x0007200001187983 */ /* 0x001ea80000300800 */
[----:B------:R-:W2:Y:S04]  /*250f0*/  LDL.LU R25, [R1+0x724] ;  /* 0x0007240001197983 */ /* 0x000ea80000300800 */
[----:B------:R-:W3:Y:S04]  /*25100*/  LDL.LU R26, [R1+0x728] ;  /* 0x00072800011a7983 */ /* 0x000ee80000300800 */
[----:B------:R-:W3:Y:S04]  /*25110*/  LDL.LU R27, [R1+0x72c] ;  /* 0x00072c00011b7983 */ /* 0x000ee80000300800 */
[----:B------:R-:W4:Y:S04]  /*25120*/  LDL R12, [R1+0x778] ;  /* 0x00077800010c7983 */ /* 0x000f280000100800 */
[----:B------:R-:W4:Y:S04]  /*25130*/  LDL R13, [R1+0x77c] ;  /* 0x00077c00010d7983 */ /* 0x000f280000100800 */
[----:B------:R-:W2:Y:S04]  /*25140*/  LDL.LU R4, [R1+0x854] ;  /* 0x0008540001047983 */ /* 0x000ea80000300800 */
[----:B------:R-:W3:Y:S04]  /*25150*/  LDL.LU R5, [R1+0x860] ;  /* 0x0008600001057983 */ /* 0x000ee80000300800 */
[----:B---3--:R0:W-:Y:S04]  /*25160*/  STL [R1+0x1bb8], R5 ;  /* 0x001bb80501007387 */ /* 0x0081e80000100800 */
[----:B0-----:R-:W2:Y:S04]  /*25170*/  LDL.LU R5, [R1+0x858] ;  /* 0x0008580001057983 */ /* 0x001ea80000300800 */
[----:B------:R-:W3:Y:S04]  /*25180*/  LDL.LU R6, [R1+0x868] ;  /* 0x0008680001067983 */ /* 0x000ee80000300800 */
[----:B---3--:R0:W-:Y:S04]  /*25190*/  STL [R1+0x1bb4], R6 ;  /* 0x001bb40601007387 */ /* 0x0081e80000100800 */
[----:B0-----:R-:W3:Y:S04]  /*251a0*/  LDL.LU R6, [R1+0x864] ;  /* 0x0008640001067983 */ /* 0x001ee80000300800 */
[----:B------:R-:W4:Y:S04]  /*251b0*/  LDL R10, [R1+0x788] ;  /* 0x00078800010a7983 */ /* 0x000f280000100800 */
[----:B----4-:R0:W-:Y:S04]  /*251c0*/  STL [R1+0x1bb0], R10 ;  /* 0x001bb00a01007387 */ /* 0x0101e80000100800 */
[----:B0-----:R-:W4:Y:S04]  /*251d0*/  LDL.LU R10, [R1+0x86c] ;  /* 0x00086c00010a7983 */ /* 0x001f280000300800 */
[----:B------:R-:W4:Y:S04]  /*251e0*/  LDL R11, [R1+0x78c] ;  /* 0x00078c00010b7983 */ /* 0x000f280000100800 */
[----:B------:R-:W3:Y:S01]  /*251f0*/  LDL.LU R7, [R1+0x874] ;  /* 0x0008740001077983 */ /* 0x000ee20000300800 */
[----:B------:R-:W-:-:S02]  /*25200*/  F2FP.F16.E4M3.UNPACK_B R14, R28 ;  /* 0x0000001cff0e723e */ /* 0x000fc400020006ff */
[----:B------:R-:W-:Y:S01]  /*25210*/  F2FP.F16.E4M3.UNPACK_B R15, R0 ;  /* 0x00000000ff0f723e */ /* 0x000fe200020006ff */
[----:B---3--:R-:W-:Y:S04]  /*25220*/  STL.64 [R1+0x1bc8], R6 ;  /* 0x001bc80601007387 */ /* 0x008fe80000100a00 */
[----:B--2---:R0:W-:Y:S04]  /*25230*/  STL.64 [R1+0x1bc0], R4 ;  /* 0x001bc00401007387 */ /* 0x0041e80000100a00 */
[----:B0-----:R-:W2:Y:S04]  /*25240*/  LDL.LU R4, [R1+0x70] ;  /* 0x0000700001047983 */ /* 0x001ea80000300800 */
[----:B------:R-:W2:Y:S04]  /*25250*/  LDL.LU R5, [R1+0x74] ;  /* 0x0000740001057983 */ /* 0x000ea80000300800 */
[----:B------:R-:W2:Y:S04]  /*25260*/  LDL.LU R6, [R1+0x78] ;  /* 0x0000780001067983 */ /* 0x000ea80000300800 */
[----:B------:R-:W2:Y:S04]  /*25270*/  LDL.LU R7, [R1+0x7c] ;  /* 0x00007c0001077983 */ /* 0x000ea80000300800 */
[----:B------:R-:W3:Y:S04]  /*25280*/  LDL.LU R2, [R1+0x870] ;  /* 0x0008700001027983 */ /* 0x000ee80000300800 */
[----:B------:R-:W3:Y:S04]  /*25290*/  LDL R8, [R1+0x798] ;  /* 0x0007980001087983 */ /* 0x000ee80000100800 */
[----:B------:R-:W3:Y:S04]  /*252a0*/  LDL R9, [R1+0x79c] ;  /* 0x00079c0001097983 */ /* 0x000ee80000100800 */
[----:B------:R-:W4:Y:S04]  /*252b0*/  LDL.LU R20, [R1+0xd0] ;  /* 0x0000d00001147983 */ /* 0x000f280000300800 */
        /* <DEDUP_REMOVED lines=10> */
[----:B------:R-:W3:Y:S04]  /*25360*/  LDL R3, [R1+0x7a8] ;  /* 0x0007a80001037983 */ /* 0x000ee80000100800 */
[----:B------:R-:W4:Y:S04]  /*25370*/  LDL R29, [R1+0x7ac] ;  /* 0x0007ac00011d7983 */ /* 0x000f280000100800 */
[----:B------:R-:W4:Y:S04]  /*25380*/  LDL R28, [R1+0x7b8] ;  /* 0x0007b800011c7983 */ /* 0x000f280000100800 */
[----:B------:R-:W4:Y:S04]  /*25390*/  LDL R0, [R1+0x7bc] ;  /* 0x0007bc0001007983 */ /* 0x000f280000100800 */
        /* <DEDUP_REMOVED lines=11> */
[----:B------:R-:W4:Y:S01]  /*25450*/  LDL.LU R5, [R1+0x1bb8] ;  /* 0x001bb80001057983 */ /* 0x000f220000300800 */
[----:B------:R-:W-:Y:S02]  /*25460*/  F2FP.F16.E4M3.UNPACK_B R12, R12 ;  /* 0x0000000cff0c723e */ /* 0x000fe400020006ff */
[----:B------:R-:W-:-:S07]  /*25470*/  F2FP.F16.E4M3.UNPACK_B R13, R13 ;  /* 0x0000000dff0d723e */ /* 0x000fce00020006ff */
[----:B------:R-:W-:Y:S01]  /*25480*/  HMMA.16816.F32 R20, R16, R12, R20 ;  /* 0x0000000c1014723c */ /* 0x000fe20000001814 */
[----:B----4-:R-:W-:Y:S02]  /*25490*/  IMAD R5, R5, 0x100, R6 ;  /* 0x0000010005057824 */ /* 0x010fe400078e0206 */
[----:B------:R-:W2:Y:S02]  /*254a0*/  LDL.LU R6, [R1+0x1bb4] ;  /* 0x001bb40001067983 */ /* 0x000ea40000300800 */
[----:B--2---:R-:W-:Y:S02]  /*254b0*/  IMAD R6, R6, 0x100, R10 ;  /* 0x0000010006067824 */ /* 0x004fe400078e020a */
[----:B------:R-:W2:-:S15]  /*254c0*/  LDL.LU R10, [R1+0x1bb0] ;  /* 0x001bb000010a7983 */ /* 0x000e9e0000300800 */
[----:B------:R-:W-:-:S01]  /*254d0*/  NOP ;  /* 0x0000000000007918 */ /* 0x000fc20000000000 */
[----:B------:R-:W-:Y:S04]  /*254e0*/  STL.64 [R1+0x90], R20 ;  /* 0x0000901401007387 */ /* 0x000fe80000100a00 */
[----:B------:R0:W-:Y:S04]  /*254f0*/  STL.64 [R1+0x98], R22 ;  /* 0x0000981601007387 */ /* 0x0001e80000100a00 */
[----:B0-----:R-:W4:Y:S04]  /*25500*/  LDL.LU.64 R22, [R1+0x1ba8] ;  /* 0x001ba80001167983 */ /* 0x001f280000300a00 */
[----:B------:R-:W4:Y:S01]  /*25510*/  LDL.LU.64 R20, [R1+0x1ba0] ;  /* 0x001ba00001147983 */ /* 0x000f220000300a00 */
[----:B------:R-:W-:-:S02]  /*25520*/  F2FP.F16.E4M3.UNPACK_B R11, R11 ;  /* 0x0000000bff0b723e */ /* 0x000fc400020006ff */
[----:B------:R-:W-:Y:S02]  /*25530*/  F2FP.F16.E4M3.UNPACK_B R8, R8 ;  /* 0x00000008ff08723e */ /* 0x000fe400020006ff */
[----:B------:R-:W-:-:S07]  /*25540*/  F2FP.F16.E4M3.UNPACK_B R9, R9 ;  /* 0x00000009ff09723e */ /* 0x000fce00020006ff */
[----:B---3--:R-:W-:Y:S01]  /*25550*/  HMMA.16816.F32 R24, R16, R8, R24 ;  /* 0x000000081018723c */ /* 0x008fe20000001818 */
[----:B------:R-:W-:Y:S04]  /*25560*/  STL.64 [R1+0x1b68], R14 ;  /* 0x001b680e01007387 */ /* 0x000fe80000100a00 */
[----:B------:R0:W-:Y:S04]  /*25570*/  STL.64 [R1+0x1b60], R12 ;  /* 0x001b600c01007387 */ /* 0x0001e80000100a00 */
[----:B0-----:R-:W3:Y:S04]  /*25580*/  LDL.LU R12, [R1+0x640] ;  /* 0x00064000010c7983 */ /* 0x001ee80000300800 */
[----:B------:R-:W3:Y:S04]  /*25590*/  LDL.LU R13, [R1+0x644] ;  /* 0x00064400010d7983 */ /* 0x000ee80000300800 */
[----:B------:R-:W3:Y:S04]  /*255a0*/  LDL.LU R14, [R1+0x648] ;  /* 0x00064800010e7983 */ /* 0x000ee80000300800 */
[----:B------:R-:W3:Y:S01]  /*255b0*/  LDL.LU R15, [R1+0x64c] ;  /* 0x00064c00010f7983 */ /* 0x000ee20000300800 */
[----:B--2---:R-:W-:-:S07]  /*255c0*/  F2FP.F16.E4M3.UNPACK_B R10, R10 ;  /* 0x0000000aff0a723e */ /* 0x004fce00020006ff */
[----:B----4-:R-:W-:-:S15]  /*255d0*/  HMMA.16816.F32 R20, R16, R10, R20 ;  /* 0x0000000a1014723c */ /* 0x010fde0000001814 */
[----:B------:R-:W-:-:S08]  /*255e0*/  NOP ;  /* 0x0000000000007918 */ /* 0x000fd00000000000 */
[----:B------:R0:W-:Y:S04]  /*255f0*/  STL.64 [R1+0xc0], R20 ;  /* 0x0000c01401007387 */ /* 0x0001e80000100a00 */
[----:B------:R-:W-:Y:S04]  /*25600*/  STL.64 [R1+0xc8], R22 ;  /* 0x0000c81601007387 */ /* 0x000fe80000100a00 */
[----:B0-----:R-:W2:Y:S04]  /*25610*/  LDL.LU.64 R20, [R1+0x1b98] ;  /* 0x001b980001147983 */ /* 0x001ea80000300a00 */
[----:B------:R-:W-:Y:S04]  /*25620*/  STL [R1+0x1b38], R11 ;  /* 0x001b380b01007387 */ /* 0x000fe80000100800 */
[----:B------:R-:W-:Y:S04]  /*25630*/  STL.64 [R1+0x3f0], R24 ;  /* 0x0003f01801007387 */ /* 0x000fe80000100a00 */
[----:B------:R0:W-:Y:S04]  /*25640*/  STL.64 [R1+0x3f8], R26 ;  /* 0x0003f81a01007387 */ /* 0x0001e80000100a00 */
[----:B0-----:R-:W4:Y:S04]  /*25650*/  LDL.LU.64 R26, [R1+0x1b90] ;  /* 0x001b9000011a7983 */ /* 0x001f280000300a00 */
[----:B------:R-:W4:Y:S01]  /*25660*/  LDL.LU.64 R24, [R1+0x1b88] ;  /* 0x001b880001187983 */ /* 0x000f220000300a00 */
[----:B------:R-:W-:Y:S01]  /*25670*/  IMAD R7, R2, 0x100, R7 ;  /* 0x0000010002077824 */ /* 0x000fe200078e0207 */
[----:B------:R-:W-:-:S02]  /*25680*/  F2FP.F16.E4M3.UNPACK_B R2, R3 ;  /* 0x00000003ff02723e */ /* 0x000fc400020006ff */
[----:B------:R-:W-:-:S07]  /*25690*/  F2FP.F16.E4M3.UNPACK_B R3, R29 ;  /* 0x0000001dff03723e */ /* 0x000fce00020006ff */
[----:B----4-:R-:W-:-:S15]  /*256a0*/  HMMA.16816.F32 R24, R16, R2, R24 ;  /* 0x000000021018723c */ /* 0x010fde0000001818 */
[----:B------:R-:W-:-:S08]  /*256b0*/  NOP ;  /* 0x0000000000007918 */ /* 0x000fd00000000000 */
[----:B------:R-:W-:Y:S04]  /*256c0*/  STL.64 [R1+0x3e0], R24 ;  /* 0x0003e01801007387 */ /* 0x000fe80000100a00 */
[----:B------:R0:W-:Y:S04]  /*256d0*/  STL.64 [R1+0x3e8], R26 ;  /* 0x0003e81a01007387 */ /* 0x0001e80000100a00 */
[----:B0-----:R-:W4:Y:S04]  /*256e0*/  LDL.LU.64 R26, [R1+0x1b80] ;  /* 0x001b8000011a7983 */ /* 0x001f280000300a00 */
[----:B------:R-:W4:Y:S01]  /*256f0*/  LDL.LU.64 R24, [R1+0x1b78] ;  /* 0x001b780001187983 */ /* 0x000f220000300a00 */
[----:B------:R-:W-:-:S02]  /*25700*/  F2FP.F16.E4M3.UNPACK_B R22, R28 ;  /* 0x0000001cff16723e */ /* 0x000fc400020006ff */
[----:B------:R-:W-:Y:S02]  /*25710*/  F2FP.F16.E4M3.UNPACK_B R23, R0 ;  /* 0x00000000ff17723e */ /* 0x000fe400020006ff */
[----:B------:R-:W-:Y:S02]  /*25720*/  F2FP.F16.E4M3.UNPACK_B R4, R4 ;  /* 0x00000004ff04723e */ /* 0x000fe400020006ff */
[----:B------:R-:W-:Y:S02]  /*25730*/  F2FP.F16.E4M3.UNPACK_B R5, R5 ;  /* 0x00000005ff05723e */ /* 0x000fe400020006ff */
[----:B------:R-:W-:Y:S02]  /*25740*/  F2FP.F16.E4M3.UNPACK_B R6, R6 ;  /* 0x00000006ff06723e */ /* 0x000fe400020006ff */
[----:B------:R-:W-:Y:S01]  /*25750*/  F2FP.F16.E4M3.UNPACK_B R7, R7 ;  /* 0x00000007ff07723e */ /* 0x000fe200020006ff */
[----:B----4-:R-:W-:Y:S01]  /*25760*/  HMMA.16816.F32 R16, R16, R22, R24 ;  /* 0x000000161010723c */ /* 0x010fe20000001818 */
[----:B------:R-:W3:Y:S04]  /*25770*/  LDL.LU.64 R24, [R1+0x1b70] ;  /* 0x001b700001187983 */ /* 0x000ee80000300a00 */
[----:B------:R-:W4:-:S15]  /*25780*/  LDL.LU R11, [R1+0x87c] ;  /* 0x00087c00010b7983 */ /* 0x000f1e0000300800 */
[----:B------:R-:W-:-:S03]  /*25790*/  NOP ;  /* 0x0000000000007918 */ /* 0x000fc60000000000 */
[----:B------:R-:W-:Y:S04]  /*257a0*/  STL.64 [R1+0x310], R16 ;  /* 0x0003101001007387 */ /* 0x000fe80000100a00 */
[----:B------:R-:W-:Y:S01]  /*257b0*/  STL.64 [R1+0x318], R18 ;  /* 0x0003181201007387 */ /* 0x000fe20000100a00 */
[----:B---3--:R-:W-:Y:S03]  /*257c0*/  HMMA.16816.F32 R12, R4, R24, R12 ;  /* 0x00000018040c723c */ /* 0x008fe6000000180c */
[----:B----4-:R-:W-:-:S15]  /*257d0*/  STL.64 [R1+0x1b48], R10 ;  /* 0x001b480a01007387 */ /* 0x010fde0000100a00 */
[----:B------:R-:W-:-:S05]  /*257e0*/  NOP ;  /* 0x0000000000007918 */ /* 0x000fca0000000000 */
[----:B------:R-:W-:Y:S04]  /*257f0*/  STL.64 [R1+0x300], R12 ;  /* 0x0003000c01007387 */ /* 0x000fe80000100a00 */
[----:B------:R-:W-:Y:S04]  /*25800*/  STL.64 [R1+0x308], R14 ;  /* 0x0003080e01007387 */ /* 0x000fe80000100a00 */
[----:B------:R0:W-:Y:S04]  /*25810*/  STL.64 [R1+0x1b40], R8 ;  /* 0x001b400801007387 */ /* 0x0001e80000100a00 */
[----:B0-----:R-:W3:Y:S04]  /*25820*/  LDL.LU R8, [R1+0x610] ;  /* 0x0006100001087983 */ /* 0x001ee80000300800 */
[----:B------:R-:W3:Y:S04]  /*25830*/  LDL.LU R9, [R1+0x614] ;  /* 0x0006140001097983 */ /* 0x000ee80000300800 */
[----:B------:R-:W4:Y:S04]  /*25840*/  LDL.LU R10, [R1+0x618] ;  /* 0x00061800010a7983 */ /* 0x000f280000300800 */
[----:B------:R-:W4:Y:S04]  /*25850*/  LDL.LU R11, [R1+0x61c] ;  /* 0x00061c00010b7983 */ /* 0x000f280000300800 */
[----:B------:R-:W2:Y:S04]  /*25860*/  LDL.LU R12, [R1+0x630] ;  /* 0x00063000010c7983 */ /* 0x000ea80000300800 */
[----:B------:R-:W2:Y:S04]  /*25870*/  LDL.LU R13, [R1+0x634] ;  /* 0x00063400010d7983 */ /* 0x000ea80000300800 */
[----:B------:R-:W2:Y:S04]  /*25880*/  LDL.LU R14, [R1+0x638] ;  /* 0x00063800010e7983 */ /* 0x000ea80000300800 */
[----:B------:R-:W2:Y:S04]  /*25890*/  LDL.LU R15, [R1+0x63c] ;  /* 0x00063c00010f7983 */ /* 0x000ea80000300800 */
[----:B----4-:R-:W-:Y:S04]  /*258a0*/  STL.64 [R1+0x1b58], R10 ;  /* 0x001b580a01007387 */ /* 0x010fe80000100a00 */
[----:B---3--:R0:W-:Y:S04]  /*258b0*/  STL.64 [R1+0x1b50], R8 ;  /* 0x001b500801007387 */ /* 0x0081e80000100a00 */
[----:B0-----:R-:W3:Y:S04]  /*258c0*/  LDL.LU R8, [R1+0x620] ;  /* 0x0006200001087983 */ /* 0x001ee80000300800 */
[----:B------:R-:W3:Y:S04]  /*258d0*/  LDL.LU R9, [R1+0x624] ;  /* 0x0006240001097983 */ /* 0x000ee80000300800 */
[----:B------:R-:W3:Y:S04]  /*258e0*/  LDL.LU R10, [R1+0x628] ;  /* 0x00062800010a7983 */ /* 0x000ee80000300800 */
[----:B------:R-:W3:Y:S04]  /*258f0*/  LDL.LU R11, [R1+0x62c] ;  /* 0x00062c00010b7983 */ /* 0x000ee80000300800 */
[----:B------:R-:W4:Y:S04]  /*25900*/  LDL.LU R16, [R1+0x878] ;  /* 0x0008780001107983 */ /* 0x000f280000300800 */
[----:B------:R-:W4:Y:S04]  /*25910*/  LDL.LU R17, [R1+0x884] ;  /* 0x0008840001117983 */ /* 0x000f280000300800 */
[----:B------:R-:W4:Y:S04]  /*25920*/  LDL.LU R18, [R1+0x880] ;  /* 0x0008800001127983 */ /* 0x000f280000300800 */
[----:B------:R0:W-:Y:S04]  /*25930*/  STL.64 [R1+0x1b10], R24 ;  /* 0x001b101801007387 */ /* 0x0001e80000100a00 */
[----:B0-----:R-:W3:Y:S04]  /*25940*/  LDL.LU R24, [R1+0x5f0] ;  /* 0x0005f00001187983 */ /* 0x001ee80000300800 */
[----:B------:R-:W3:Y:S04]  /*25950*/  LDL.LU R25, [R1+0x5f4] ;  /* 0x0005f40001197983 */ /* 0x000ee80000300800 */
[----:B------:R-:W4:Y:S04]  /*25960*/  LDL.LU R26, [R1+0x5f8] ;  /* 0x0005f800011a7983 */ /* 0x000f280000300800 */
[----:B------:R-:W4:Y:S04]  /*25970*/  LDL.LU R27, [R1+0x5fc] ;  /* 0x0005fc00011b7983 */ /* 0x000f280000300800 */
[----:B------:R-:W3:Y:S04]  /*25980*/  LDL.LU R19, [R1+0x88c] ;  /* 0x00088c0001137983 */ /* 0x000ee80000300800 */
[----:B------:R-:W3:Y:S04]  /*25990*/  LDL.LU R29, [R1+0x888] ;  /* 0x00088800011d7983 */ /* 0x000ee80000300800 */
[----:B------:R-:W3:Y:S04]  /*259a0*/  LDL.LU R28, [R1+0x894] ;  /* 0x00089400011c7983 */ /* 0x000ee80000300800 */
[----:B------:R-:W3:Y:S01]  /*259b0*/  LDL.LU R0, [R1+0x890] ;  /* 0x0008900001007983 */ /* 0x000ee20000300800 */
[C---:B--2---:R-:W-:Y:S03]  /*259c0*/  HMMA.16816.F32 R12, R4.reuse, R20, R12 ;  /* 0x00000014040c723c */ /* 0x044fe6000000180c */
[----:B----4-:R-:W-:Y:S04]  /*259d0*/  STL.64 [R1+0x1b20], R26 ;  /* 0x001b201a01007387 */ /* 0x010fe80000100a00 */
[----:B---3--:R0:W-:Y:S04]  /*259e0*/  STL.64 [R1+0x1b18], R24 ;  /* 0x001b181801007387 */ /* 0x0081e80000100a00 */
        /* <DEDUP_REMOVED lines=28> */
[----:B0-----:R-:W4:Y:S04]  /*25bb0*/  LDL.LU R12, [R1+0x600] ;  /* 0x00060000010c7983 */ /* 0x001f280000300800 */
[----:B------:R-:W4:Y:S04]  /*25bc0*/  LDL.LU R13, [R1+0x604] ;  /* 0x00060400010d7983 */ /* 0x000f280000300800 */
[----:B------:R-:W4:Y:S04]  /*25bd0*/  LDL.LU R14, [R1+0x608] ;  /* 0x00060800010e7983 */ /* 0x000f280000300800 */
[----:B------:R-:W4:Y:S01]  /*25be0*/  LDL.LU R15, [R1+0x60c] ;  /* 0x00060c00010f7983 */ /* 0x000f220000300800 */
[----:B---3--:R-:W-:-:S03]  /*25bf0*/  IMAD R16, R16, 0x100, R11 ;  /* 0x0000010010107824 */ /* 0x008fc600078e020b */
[----:B------:R-:W4:Y:S02]  /*25c00*/  LDL.LU R11, [R1+0x1b38] ;  /* 0x001b3800010b7983 */ /* 0x000f240000300800 */
[----:B----4-:R-:W-:-:S15]  /*25c10*/  HMMA.16816.F32 R12, R4, R10, R12 ;  /* 0x0000000a040c723c */ /* 0x010fde000000180c */
[----:B------:R-:W-:-:S08]  /*25c20*/  NOP ;  /* 0x0000000000007918 */ /* 0x000fd00000000000 */
[----:B------:R0:W-:Y:S04]  /*25c30*/  STL.64 [R1+0x2c0], R12 ;  /* 0x0002c00c01007387 */ /* 0x0001e80000100a00 */
[----:B------:R1:W-:Y:S04]  /*25c40*/  STL.64 [R1+0x2c8], R14 ;  /* 0x0002c80e01007387 */ /* 0x0003e80000100a00 */
[----:B0-----:R-:W3:Y:S04]  /*25c50*/  LDL.LU R12, [R1+0x5d0] ;  /* 0x0005d000010c7983 */ /* 0x001ee80000300800 */
[----:B------:R-:W3:Y:S04]  /*25c60*/  LDL.LU R13, [R1+0x5d4] ;  /* 0x0005d400010d7983 */ /* 0x000ee80000300800 */
[----:B-1----:R-:W4:Y:S04]  /*25c70*/  LDL.LU R14, [R1+0x5d8] ;  /* 0x0005d800010e7983 */ /* 0x002f280000300800 */
[----:B------:R-:W4:Y:S01]  /*25c80*/  LDL.LU R15, [R1+0x5dc] ;  /* 0x0005dc00010f7983 */ /* 0x000f220000300800 */
[----:B--2---:R-:W-:Y:S01]  /*25c90*/  HMMA.16816.F32 R24, R4, R8, R24 ;  /* 0x000000080418723c */ /* 0x004fe20000001818 */
[----:B------:R-:W-:-:S02]  /*25ca0*/  IMAD R17, R18, 0x100, R17 ;  /* 0x0000010012117824 */ /* 0x000fc400078e0211 */
[----:B------:R-:W-:Y:S02]  /*25cb0*/  IMAD R18, R29, 0x100, R19 ;  /* 0x000001001d127824 */ /* 0x000fe400078e0213 */
[----:B------:R-:W-:Y:S01]  /*25cc0*/  IMAD R19, R0, 0x100, R28 ;  /* 0x0000010000137824 */ /* 0x000fe200078e021c */
[----:B----4-:R-:W-:Y:S04]  /*25cd0*/  STL.64 [R1+0x1b08], R14 ;  /* 0x001b080e01007387 */ /* 0x010fe80000100a00 */
[----:B---3--:R0:W-:Y:S04]  /*25ce0*/  STL.64 [R1+0x1b00], R12 ;  /* 0x001b000c01007387 */ /* 0x0081e80000100a00 */
[----:B0-----:R-:W2:Y:S04]  /*25cf0*/  LDL.LU R12, [R1+0x5e0] ;  /* 0x0005e000010c7983 */ /* 0x001ea80000300800 */
[----:B------:R-:W2:Y:S04]  /*25d00*/  LDL.LU R13, [R1+0x5e4] ;  /* 0x0005e400010d7983 */ /* 0x000ea80000300800 */
[----:B------:R-:W2:Y:S04]  /*25d10*/  LDL.LU R14, [R1+0x5e8] ;  /* 0x0005e800010e7983 */ /* 0x000ea80000300800 */
[----:B------:R-:W2:Y:S04]  /*25d20*/  LDL.LU R15, [R1+0x5ec] ;  /* 0x0005ec00010f7983 */ /* 0x000ea80000300800 */
[----:B------:R-:W-:Y:S04]  /*25d30*/  STL [R1+0x1ad8], R11 ;  /* 0x001ad80b01007387 */ /* 0x000fe80000100800 */
[----:B------:R-:W3:Y:S04]  /*25d40*/  LDL.LU R29, [R1+0x8a8] ;  /* 0x0008a800011d7983 */ /* 0x000ee80000300800 */
[----:B------:R-:W4:Y:S04]  /*25d50*/  LDL.LU R28, [R1+0x8b4] ;  /* 0x0008b400011c7983 */ /* 0x000f280000300800 */
[----:B------:R-:W4:Y:S04]  /*25d60*/  LDL.LU R0, [R1+0x8b0] ;  /* 0x0008b00001007983 */ /* 0x000f280000300800 */
        /* <DEDUP_REMOVED lines=9> */
[----:B------:R-:W2:Y:S01]  /*25e00*/  LDL.LU.64 R24, [R1+0x1b18] ;  /* 0x001b180001187983 */ /* 0x000ea20000300a00 */
[----:B------:R-:W-:-:S02]  /*25e10*/  F2FP.F16.E4M3.UNPACK_B R16, R16 ;  /* 0x00000010ff10723e */ /* 0x000fc400020006ff */
[----:B------:R-:W-:Y:S02]  /*25e20*/  F2FP.F16.E4M3.UNPACK_B R17, R17 ;  /* 0x00000011ff11723e */ /* 0x000fe400020006ff */
[----:B------:R-:W-:Y:S02]  /*25e30*/  F2FP.F16.E4M3.UNPACK_B R18, R18 ;  /* 0x00000012ff12723e */ /* 0x000fe400020006ff */
[----:B------:R-:W-:Y:S01]  /*25e40*/  F2FP.F16.E4M3.UNPACK_B R19, R19 ;  /* 0x00000013ff13723e */ /* 0x000fe200020006ff */
[----:B--2---:R-:W-:Y:S01]  /*25e50*/  HMMA.16816.F32 R4, R4, R22, R24 ;  /* 0x000000160404723c */ /* 0x004fe20000001818 */
[----:B------:R-:W2:Y:S04]  /*25e60*/  LDL.LU.64 R24, [R1+0x1b10] ;  /* 0x001b100001187983 */ /* 0x000ea80000300a00 */
[----:B------:R-:W3:Y:S01]  /*25e70*/  LDL.LU R11, [R1+0x89c] ;  /* 0x00089c00010b7983 */ /* 0x000ee20000300800 */
[----:B--2---:R-:W-:Y:S03]  /*25e80*/  HMMA.16816.F32 R12, R16, R24, R12 ;  /* 0x00000018100c723c */ /* 0x004fe6000000180c */
[----:B---3--:R-:W-:-:S14]  /*25e90*/  STL.64 [R1+0x1ae8], R10 ;  /* 0x001ae80a01007387 */ /* 0x008fdc0000100a00 */
[----:B------:R-:W-:Y:S04]  /*25ea0*/  STL.64 [R1+0x2b0], R4 ;  /* 0x0002b00401007387 */ /* 0x000fe80000100a00 */
[----:B------:R-:W-:Y:S04]  /*25eb0*/  STL.64 [R1+0x2b8], R6 ;  /* 0x0002b80601007387 */ /* 0x000fe80000100a00 */
[----:B------:R0:W-:Y:S04]  /*25ec0*/  STL.64 [R1+0x1ae0], R8 ;  /* 0x001ae00801007387 */ /* 0x0001e80000100a00 */
        /* <DEDUP_REMOVED lines=10> */
[----:B0-----:R-:W2:Y:S04]  /*25f70*/  LDL.LU.64 R14, [R1+0x1b08] ;  /* 0x001b0800010e7983 */ /* 0x001ea80000300a00 */
[----:B------:R-:W2:Y:S04]  /*25f80*/  LDL.LU.64 R12, [R1+0x1b00] ;  /* 0x001b0000010c7983 */ /* 0x000ea80000300a00 */
        /* <DEDUP_REMOVED lines=17> */
[C---:B---3--:R-:W-:Y:S06]  /*260a0*/  HMMA.16816.F32 R24, R16.reuse, R14, R24 ;  /* 0x0000000e1018723c */ /* 0x048fec0000001818 */
[----:B--2---:R-:W-:Y:S01]  /*260b0*/  HMMA.16816.F32 R8, R16, R12, R8 ;  /* 0x0000000c1008723c */ /* 0x004fe20000001808 */
[----:B----4-:R-:W-:Y:S04]  /*260c0*/  STL.64 [R1+0x1ad0], R22 ;  /* 0x001ad01601007387 */ /* 0x010fe80000100a00 */
[----:B------:R0:W-:Y:S04]  /*260d0*/  STL.64 [R1+0x1ac8], R20 ;  /* 0x001ac81401007387 */ /* 0x0001e80000100a00 */
[----:B0-----:R-:W2:Y:S04]  /*260e0*/  LDL.LU R20, [R1+0x5a0] ;  /* 0x0005a00001147983 */ /* 0x001ea80000300800 */
[----:B------:R-:W2:Y:S04]  /*260f0*/  LDL.LU R21, [R1+0x5a4] ;  /* 0x0005a40001157983 */ /* 0x000ea80000300800 */
[----:B------:R-:W2:Y:S04]  /*26100*/  LDL.LU R22, [R1+0x5a8] ;  /* 0x0005a80001167983 */ /* 0x000ea80000300800 */
[----:B------:R-:W2:Y:S04]  /*26110*/  LDL.LU R23, [R1+0x5ac] ;  /* 0x0005ac0001177983 */ /* 0x000ea80000300800 */
[----:B------:R0:W-:Y:S04]  /*26120*/  STL.64 [R1+0x280], R24 ;  /* 0x0002801801007387 */ /* 0x0001e80000100a00 */
[----:B------:R1:W-:Y:S04]  /*26130*/  STL.64 [R1+0x288], R26 ;  /* 0x0002881a01007387 */ /* 0x0003e80000100a00 */
[----:B0-----:R-:W3:Y:S04]  /*26140*/  LDL.LU R24, [R1+0x590] ;  /* 0x0005900001187983 */ /* 0x001ee80000300800 */
[----:B------:R-:W3:Y:S04]  /*26150*/  LDL.LU R25, [R1+0x594] ;  /* 0x0005940001197983 */ /* 0x000ee80000300800 */
[----:B-1----:R-:W3:Y:S04]  /*26160*/  LDL.LU R26, [R1+0x598] ;  /* 0x00059800011a7983 */ /* 0x002ee80000300800 */
[----:B------:R-:W3:Y:S04]  /*26170*/  LDL.LU R27, [R1+0x59c] ;  /* 0x00059c00011b7983 */ /* 0x000ee80000300800 */
[----:B------:R-:W-:Y:S04]  /*26180*/  STL.64 [R1+0x270], R8 ;  /* 0x0002700801007387 */ /* 0x000fe80000100a00 */
[----:B------:R0:W-:Y:S04]  /*26190*/  STL.64 [R1+0x278], R10 ;  /* 0x0002780a01007387 */ /* 0x0001e80000100a00 */
[----:B0-----:R-:W4:Y:S04]  /*261a0*/  LDL.LU.64 R10, [R1+0x1ae8] ;  /* 0x001ae800010a7983 */ /* 0x001f280000300a00 */
[----:B------:R-:W3:Y:S04]  /*261b0*/  LDL.LU.64 R8, [R1+0x1ae0] ;  /* 0x001ae00001087983 */ /* 0x000ee80000300a00 */
[----:B------:R-:W-:Y:S04]  /*261c0*/  STL.64 [R1+0x1aa8], R14 ;  /* 0x001aa80e01007387 */ /* 0x000fe80000100a00 */
[----:B------:R0:W-:Y:S04]  /*261d0*/  STL.64 [R1+0x1aa0], R12 ;  /* 0x001aa00c01007387 */ /* 0x0001e80000100a00 */
[----:B0-----:R-:W3:Y:S04]  /*261e0*/  LDL.LU R12, [R1+0x580] ;  /* 0x00058000010c7983 */ /* 0x001ee80000300800 */
[----:B------:R-:W3:Y:S04]  /*261f0*/  LDL.LU R13, [R1+0x584] ;  /* 0x00058400010d7983 */ /* 0x000ee80000300800 */
[----:B------:R-:W3:Y:S04]  /*26200*/  LDL.LU R14, [R1+0x588] ;  /* 0x00058800010e7983 */ /* 0x000ee80000300800 */
[----:B------:R-:W3:Y:S01]  /*26210*/  LDL.LU R15, [R1+0x58c] ;  /* 0x00058c00010f7983 */ /* 0x000ee20000300800 */
[----:B----4-:R-:W-:-:S03]  /*26220*/  IMAD R4, R4, 0x100, R11 ;  /* 0x0000010004047824 */ /* 0x010fc600078e020b */
[----:B------:R-:W2:Y:S02]  /*26230*/  LDL.LU R11, [R1+0x1ad8] ;  /* 0x001ad800010b7983 */ /* 0x000ea40000300800 */
        /* <DEDUP_REMOVED lines=14> */
[----:B0-----:R-:W4:Y:S04]  /*26320*/  LDL.LU R8, [R1+0x6e0] ;  /* 0x0006e00001087983 */ /* 0x001f280000300800 */
[----:B------:R-:W4:Y:S04]  /*26330*/  LDL.LU R9, [R1+0x6e4] ;  /* 0x0006e40001097983 */ /* 0x000f280000300800 */
[----:B------:R-:W4:Y:S04]  /*26340*/  LDL.LU R10, [R1+0x6e8] ;  /* 0x0006e800010a7983 */ /* 0x000f280000300800 */
[----:B------:R-:W4:Y:S02]  /*26350*/  LDL.LU R11, [R1+0x6ec] ;  /* 0x0006ec00010b7983 */ /* 0x000f240000300800 */
[----:B----4-:R-:W-:-:S15]  /*26360*/  HMMA.16816.F32 R8, R16, R2, R8 ;  /* 0x000000021008723c */ /* 0x010fde0000001808 */
[----:B------:R-:W-:-:S08]  /*26370*/  NOP ;  /* 0x0000000000007918 */ /* 0x000fd00000000000 */
[----:B------:R0:W-:Y:S04]  /*26380*/  STL.64 [R1+0x3a0], R8 ;  /* 0x0003a00801007387 */ /* 0x0001e80000100a00 */
[----:B------:R1:W-:Y:S04]  /*26390*/  STL.64 [R1+0x3a8], R10 ;  /* 0x0003a80a01007387 */ /* 0x0003e80000100a00 */
[----:B0-----:R-:W4:Y:S04]  /*263a0*/  LDL.LU R8, [R1+0x550] ;  /* 0x0005500001087983 */ /* 0x001f280000300800 */
[----:B------:R-:W4:Y:S04]  /*263b0*/  LDL.LU R9, [R1+0x554] ;  /* 0x0005540001097983 */ /* 0x000f280000300800 */
[----:B-1----:R-:W3:Y:S04]  /*263c0*/  LDL.LU R10, [R1+0x558] ;  /* 0x00055800010a7983 */ /* 0x002ee80000300800 */
[----:B------:R-:W3:Y:S01]  /*263d0*/  LDL.LU R11, [R1+0x55c] ;  /* 0x00055c00010b7983 */ /* 0x000ee20000300800 */
[----:B--2---:R-:W-:Y:S01]  /*263e0*/  HMMA.16816.F32 R16, R16, R22, R24 ;  /* 0x000000161010723c */ /* 0x004fe20000001818 */
[----:B------:R-:W-:-:S02]  /*263f0*/  IMAD R5, R6, 0x100, R5 ;  /* 0x0000010006057824 */ /* 0x000fc400078e0205 */
[----:B------:R-:W-:Y:S02]  /*26400*/  IMAD R6, R29, 0x100, R7 ;  /* 0x000001001d067824 */ /* 0x000fe400078e0207 */
[----:B------:R-:W-:Y:S01]  /*26410*/  IMAD R7, R0, 0x100, R28 ;  /* 0x0000010000077824 */ /* 0x000fe200078e021c */
[----:B---3--:R-:W-:Y:S04]  /*26420*/  STL.64 [R1+0x1a98], R10 ;  /* 0x001a980a01007387 */ /* 0x008fe80000100a00 */
[----:B----4-:R0:W-:Y:S04]  /*26430*/  STL.64 [R1+0x1a90], R8 ;  /* 0x001a900801007387 */ /* 0x0101e80000100a00 */
[----:B0-----:R-:W2:Y:S04]  /*26440*/  LDL.LU R8, [R1+0x560] ;  /* 0x0005600001087983 */ /* 0x001ea80000300800 */
[----:B------:R-:W2:Y:S04]  /*26450*/  LDL.LU R9, [R1+0x564] ;  /* 0x0005640001097983 */ /* 0x000ea80000300800 */
[----:B------:R-:W2:Y:S04]  /*26460*/  LDL.LU R10, [R1+0x568] ;  /* 0x00056800010a7983 */ /* 0x000ea80000300800 */
[----:B------:R-:W2:Y:S04]  /*26470*/  LDL.LU R11, [R1+0x56c] ;  /* 0x00056c00010b7983 */ /* 0x000ea80000300800 */
[----:B------:R-:W3:Y:S01]  /*26480*/  LDL.LU.64 R24, [R1+0x1ab0] ;  /* 0x001ab00001187983 */ /* 0x000ee20000300a00 */
[----:B------:R-:W-:-:S02]  /*26490*/  F2FP.F16.E4M3.UNPACK_B R4, R4 ;  /* 0x00000004ff04723e */ /* 0x000fc400020006ff */
[----:B------:R-:W-:Y:S02]  /*264a0*/  F2FP.F16.E4M3.UNPACK_B R5, R5 ;  /* 0x00000005ff05723e */ /* 0x000fe400020006ff */
[----:B------:R-:W-:Y:S02]  /*264b0*/  F2FP.F16.E4M3.UNPACK_B R6, R6 ;  /* 0x00000006ff06723e */ /* 0x000fe400020006ff */
[----:B------:R-:W-:Y:S01]  /*264c0*/  F2FP.F16.E4M3.UNPACK_B R7, R7 ;  /* 0x00000007ff07723e */ /* 0x000fe200020006ff */
[----:B------:R0:W-:Y:S04]  /*264d0*/  STL.64 [R1+0x250], R16 ;  /* 0x0002501001007387 */ /* 0x0001e80000100a00 */
[----:B------:R1:W-:Y:S04]  /*264e0*/  STL.64 [R1+0x258], R18 ;  /* 0x0002581201007387 */ /* 0x0003e80000100a00 */
[----:B0-----:R-:W4:Y:S04]  /*264f0*/  LDL.LU R16, [R1+0x570] ;  /* 0x0005700001107983 */ /* 0x001f280000300800 */
[----:B------:R-:W4:Y:S04]  /*26500*/  LDL.LU R17, [R1+0x574] ;  /* 0x0005740001117983 */ /* 0x000f280000300800 */
[----:B-1----:R-:W4:Y:S04]  /*26510*/  LDL.LU R18, [R1+0x578] ;  /* 0x0005780001127983 */ /* 0x002f280000300800 */
[----:B------:R-:W4:Y:S01]  /*26520*/  LDL.LU R19, [R1+0x57c] ;  /* 0x00057c0001137983 */ /* 0x000f220000300800 */
[----:B---3--:R-:W-:-:S15]  /*26530*/  HMMA.16816.F32 R12, R4, R24, R12 ;  /* 0x00000018040c723c */ /* 0x008fde000000180c */
[----:B------:R-:W-:-:S08]  /*26540*/  NOP ;  /* 0x0000000000007918 */ /* 0x000fd00000000000 */
[----:B------:R-:W-:Y:S04]  /*26550*/  STL.64 [R1+0x240], R12 ;  /* 0x0002400c01007387 */ /* 0x000fe80000100a00 */
[----:B------:R0:W-:Y:S04]  /*26560*/  STL.64 [R1+0x248], R14 ;  /* 0x0002480e01007387 */ /* 0x0001e80000100a00 */
[----:B0-----:R-:W2:Y:S04]  /*26570*/  LDL.LU.64 R14, [R1+0x1aa8] ;  /* 0x001aa800010e7983 */ /* 0x001ea80000300a00 */
[----:B------:R-:W3:Y:S04]  /*26580*/  LDL.LU.64 R12, [R1+0x1aa0] ;  /* 0x001aa000010c7983 */ /* 0x000ee80000300a00 */
[----:B------:R-:W2:Y:S01]  /*26590*/  LDL.LU R27, [R1+0x8cc] ;  /* 0x0008cc00011b7983 */ /* 0x000ea20000300800 */
[----:B----4-:R-:W-:Y:S03]  /*265a0*/  HMMA.16816.F32 R16, R4, R20, R16 ;  /* 0x000000140410723c */ /* 0x010fe60000001810 */
[----:B--2---:R-:W-:-:S15]  /*265b0*/  STL [R1+0x1a78], R27 ;  /* 0x001a781b01007387 */ /* 0x004fde0000100800 */
[----:B------:R-:W-:-:S05]  /*265c0*/  NOP ;  /* 0x0000000000007918 */ /* 0x000fca0000000000 */
[----:B------:R-:W-:Y:S04]  /*265d0*/  STL.64 [R1+0x230], R16 ;  /* 0x0002301001007387 */ /* 0x000fe80000100a00 */
[----:B------:R-:W-:Y:S04]  /*265e0*/  STL.64 [R1+0x238], R18 ;  /* 0x0002381201007387 */ /* 0x000fe80000100a00 */
[----:B------:R0:W-:Y:S04]  /*265f0*/  STL.64 [R1+0x1a70], R24 ;  /* 0x001a701801007387 */ /* 0x0001e80000100a00 */
[----:B0-----:R-:W2:Y:S04]  /*26600*/  LDL.LU R24, [R1+0x540] ;  /* 0x0005400001187983 */ /* 0x001ea80000300800 */
[----:B------:R-:W2:Y:S04]  /*26610*/  LDL.LU R25, [R1+0x544] ;  /* 0x0005440001197983 */ /* 0x000ea80000300800 */
[----:B------:R-:W2:Y:S04]  /*26620*/  LDL.LU R26, [R1+0x548] ;  /* 0x00054800011a7983 */ /* 0x000ea80000300800 */
[----:B------:R-:W2:Y:S04]  /*26630*/  LDL.LU R27, [R1+0x54c] ;  /* 0x00054c00011b7983 */ /* 0x000ea80000300800 */
        /* <DEDUP_REMOVED lines=9> */
[----:B0-----:R-:W3:Y:S04]  /*266d0*/  LDL.LU R20, [R1+0x6c0] ;  /* 0x0006c00001147983 */ /* 0x001ee80000300800 */
[----:B------:R-:W3:Y:S04]  /*266e0*/  LDL.LU R21, [R1+0x6c4] ;  /* 0x0006c40001157983 */ /* 0x000ee80000300800 */
[----:B------:R-:W2:Y:S04]  /*266f0*/  LDL.LU R22, [R1+0x6c8] ;  /* 0x0006c80001167983 */ /* 0x000ea80000300800 */
[----:B------:R-:W2:Y:S01]  /*26700*/  LDL.LU R23, [R1+0x6cc] ;  /* 0x0006cc0001177983 */ /* 0x000ea20000300800 */
[C---:B------:R-:W-:Y:S03]  /*26710*/  HMMA.16816.F32 R8, R4.reuse, R14, R8 ;  /* 0x0000000e0408723c */ /* 0x040fe60000001808 */
[----:B--2---:R-:W-:Y:S04]  /*26720*/  STL.64 [R1+0x1a68], R22 ;  /* 0x001a681601007387 */ /* 0x004fe80000100a00 */
        /* <DEDUP_REMOVED lines=19> */
[----:B------:R-:W2:Y:S04]  /*26860*/  LDL.LU R14, [R1+0x528] ;  /* 0x00052800010e7983 */ /* 0x000ea80000300800 */
[----:B------:R-:W2:Y:S01]  /*26870*/  LDL.LU R15, [R1+0x52c] ;  /* 0x00052c00010f7983 */ /* 0x000ea20000300800 */
[C---:B---3--:R-:W-:Y:S03]  /*26880*/  HMMA.16816.F32 R24, R4.reuse, R10, R24 ;  /* 0x0000000a0418723c */ /* 0x048fe60000001818 */
[----:B--2---:R-:W-:Y:S04]  /*26890*/  STL.64 [R1+0x1a48], R14 ;  /* 0x001a480e01007387 */ /* 0x004fe80000100a00 */
[----:B----4-:R0:W-:Y:S04]  /*268a0*/  STL.64 [R1+0x1a40], R12 ;  /* 0x001a400c01007387 */ /* 0x0101e80000100a00 */
[----:B0-----:R-:W2:Y:S04]  /*268b0*/  LDL.LU R12, [R1+0x530] ;  /* 0x00053000010c7983 */ /* 0x001ea80000300800 */
[----:B------:R-:W2:Y:S04]  /*268c0*/  LDL.LU R13, [R1+0x534] ;  /* 0x00053400010d7983 */ /* 0x000ea80000300800 */
[----:B------:R-:W2:Y:S04]  /*268d0*/  LDL.LU R14, [R1+0x538] ;  /* 0x00053800010e7983 */ /* 0x000ea80000300800 */
[----:B------:R-:W2:Y:S04]  /*268e0*/  LDL.LU R15, [R1+0x53c] ;  /* 0x00053c00010f7983 */ /* 0x000ea80000300800 */
[----:B------:R-:W-:Y:S04]  /*268f0*/  STL.64 [R1+0x200], R24 ;  /* 0x0002001801007387 */ /* 0x000fe80000100a00 */
[----:B------:R0:W-:Y:S04]  /*26900*/  STL.64 [R1+0x208], R26 ;  /* 0x0002081a01007387 */ /* 0x0001e80000100a00 */
[----:B0-----:R-:W3:Y:S01]  /*26910*/  LDL.LU R27, [R1+0x1a78] ;  /* 0x001a7800011b7983 */ /* 0x001ee20000300800 */
[----:B------:R-:W-:Y:S01]  /*26920*/  HMMA.16816.F32 R20, R4, R8, R20 ;  /* 0x000000080414723c */ /* 0x000fe20000001814 */
[----:B------:R-:W-:-:S02]  /*26930*/  IMAD R16, R17, 0x100, R16 ;  /* 0x0000010011107824 */ /* 0x000fc400078e0210 */
[----:B------:R-:W4:Y:S01]  /*26940*/  LDL.LU.64 R24, [R1+0x1a70] ;  /* 0x001a700001187983 */ /* 0x000f220000300a00 */
[----:B------:R-:W-:-:S03]  /*26950*/  IMAD R17, R19, 0x100, R18 ;  /* 0x0000010013117824 */ /* 0x000fc600078e0212 */
[----:B------:R-:W-:Y:S04]  /*26960*/  STL [R1+0x1a0c], R10 ;  /* 0x001a0c0a01007387 */ /* 0x000fe80000100800 */
[----:B------:R-:W-:Y:S01]  /*26970*/  STL [R1+0x1a08], R11 ;  /* 0x001a080b01007387 */ /* 0x000fe20000100800 */
[----:B---3--:R-:W-:-:S03]  /*26980*/  IMAD R18, R29, 0x100, R27 ;  /* 0x000001001d127824 */ /* 0x008fc600078e021b */
[----:B------:R-:W3:Y:S04]  /*26990*/  LDL.LU R27, [R1+0x12ec] ;  /* 0x0012ec00011b7983 */ /* 0x000ee80000300800 */
        /* <DEDUP_REMOVED lines=10> */
[----:B------:R-:W4:Y:S01]  /*26a40*/  LDL.LU.64 R20, [R1+0x1a50] ;  /* 0x001a500001147983 */ /* 0x000f220000300a00 */
[----:B------:R-:W-:Y:S01]  /*26a50*/  IMAD R19, R0, 0x100, R28 ;  /* 0x0000010000137824 */ /* 0x000fe200078e021c */
[----:B------:R-:W-:-:S02]  /*26a60*/  F2FP.F16.E4M3.UNPACK_B R16, R16 ;  /* 0x00000010ff10723e */ /* 0x000fc400020006ff */
[----:B------:R-:W-:Y:S02]  /*26a70*/  F2FP.F16.E4M3.UNPACK_B R17, R17 ;  /* 0x00000011ff11723e */ /* 0x000fe400020006ff */
[----:B------:R-:W-:Y:S01]  /*26a80*/  F2FP.F16.E4M3.UNPACK_B R18, R18 ;  /* 0x00000012ff12723e */ /* 0x000fe200020006ff */
[----:B--2---:R-:W-:Y:S01]  /*26a90*/  HMMA.16816.F32 R4, R4, R22, R12 ;  /* 0x000000160404723c */ /* 0x004fe2000000180c */
[----:B------:R-:W2:Y:S04]  /*26aa0*/  LDL.LU.64 R14, [R1+0x1a48] ;  /* 0x001a4800010e7983 */ /* 0x000ea80000300a00 */
[----:B------:R-:W2:Y:S01]  /*26ab0*/  LDL.LU.64 R12, [R1+0x1a40] ;  /* 0x001a4000010c7983 */ /* 0x000ea20000300a00 */
[----:B------:R-:W-:-:S15]  /*26ac0*/  F2FP.F16.E4M3.UNPACK_B R19, R19 ;  /* 0x00000013ff13723e */ /* 0x000fde00020006ff */
[----:B------:R-:W-:-:S02]  /*26ad0*/  NOP ;  /* 0x0000000000007918 */ /* 0x000fc40000000000 */
[----:B------:R-:W-:Y:S04]  /*26ae0*/  STL.64 [R1+0x1f0], R4 ;  /* 0x0001f00401007387 */ /* 0x000fe80000100a00 */
[----:B------:R2:W-:Y:S04]  /*26af0*/  STL.64 [R1+0x1f8], R6 ;  /* 0x0001f80601007387 */ /* 0x0005e80000100a00 */
[----:B---3--:R-:W-:Y:S04]  /*26b00*/  STL [R1+0x19c8], R27 ;  /* 0x0019c81b01007387 */ /* 0x008fe80000100800 */
[----:B----4-:R0:W-:Y:S01]  /*26b10*/  STL.64 [R1+0x19c0], R24 ;  /* 0x0019c01801007387 */ /* 0x0101e20000100a00 */
[----:B--2---:R-:W-:-:S15]  /*26b20*/  HMMA.16816.F32 R4, R16, R24, R12 ;  /* 0x000000181004723c */ /* 0x004fde000000180c */
[----:B------:R-:W-:-:S08]  /*26b30*/  NOP ;  /* 0x0000000000007918 */ /* 0x000fd00000000000 */
[----:B------:R1:W-:Y:S04]  /*26b40*/  STL.64 [R1+0x1e0], R4 ;  /* 0x0001e00401007387 */ /* 0x0003e80000100a00 */
[----:B------:R-:W-:Y:S04]  /*26b50*/  STL.64 [R1+0x1e8], R6 ;  /* 0x0001e80601007387 */ /* 0x000fe80000100a00 */
[----:B0-----:R-:W2:Y:S04]  /*26b60*/  LDL.LU R24, [R1+0x4d0] ;  /* 0x0004d00001187983 */ /* 0x001ea80000300800 */
[----:B------:R-:W2:Y:S04]  /*26b70*/  LDL.LU R25, [R1+0x4d4] ;  /* 0x0004d40001197983 */ /* 0x000ea80000300800 */
[----:B------:R-:W3:Y:S04]  /*26b80*/  LDL.LU R26, [R1+0x4d8] ;  /* 0x0004d800011a7983 */ /* 0x000ee80000300800 */
[----:B------:R-:W3:Y:S04]  /*26b90*/  LDL.LU R27, [R1+0x4dc] ;  /* 0x0004dc00011b7983 */ /* 0x000ee80000300800 */
[----:B------:R-:W4:Y:S04]  /*26ba0*/  LDL.LU R12, [R1+0x510] ;  /* 0x00051000010c7983 */ /* 0x000f280000300800 */
[----:B------:R-:W4:Y:S04]  /*26bb0*/  LDL.LU R13, [R1+0x514] ;  /* 0x00051400010d7983 */ /* 0x000f280000300800 */
[----:B------:R-:W4:Y:S04]  /*26bc0*/  LDL.LU R14, [R1+0x518] ;  /* 0x00051800010e7983 */ /* 0x000f280000300800 */
[----:B------:R-:W4:Y:S04]  /*26bd0*/  LDL.LU R15, [R1+0x51c] ;  /* 0x00051c00010f7983 */ /* 0x000f280000300800 */
[----:B------:R-:W2:Y:S04]  /*26be0*/  LDL.LU R10, [R1+0x8dc] ;  /* 0x0008dc00010a7983 */ /* 0x000ea80000300800 */
[----:B-1----:R-:W4:Y:S04]  /*26bf0*/  LDL.LU R4, [R1+0x8d8] ;  /* 0x0008d80001047983 */ /* 0x002f280000300800 */
[----:B------:R-:W2:Y:S04]  /*26c00*/  LDL.LU R11, [R1+0x8e4] ;  /* 0x0008e400010b7983 */ /* 0x000ea80000300800 */
[----:B--2---:R-:W-:Y:S04]  /*26c10*/  STL.64 [R1+0x1a18], R10 ;  /* 0x001a180a01007387 */ /* 0x004fe80000100a00 */
[----:B------:R0:W-:Y:S04]  /*26c20*/  STL.64 [R1+0x1a10], R8 ;  /* 0x001a100801007387 */ /* 0x0001e80000100a00 */
        /* <DEDUP_REMOVED lines=15> */
[----:B------:R-:W-:Y:S04]  /*26d20*/  STL.64 [R1+0x19d8], R26 ;  /* 0x0019d81a01007387 */ /* 0x000fe80000100a00 */
        /* <DEDUP_REMOVED lines=36> */
[----:B0-----:R-:W2:Y:S04]  /*26f70*/  LDL.LU R12, [R1+0x4b0] ;  /* 0x0004b000010c7983 */ /* 0x001ea80000300800 */
[----:B------:R-:W2:Y:S04]  /*26f80*/  LDL.LU R13, [R1+0x4b4] ;  /* 0x0004b400010d7983 */ /* 0x000ea80000300800 */
[----:B------:R-:W4:Y:S04]  /*26f90*/  LDL.LU R14, [R1+0x4b8] ;  /* 0x0004b800010e7983 */ /* 0x000f280000300800 */
[----:B------:R-:W4:Y:S01]  /*26fa0*/  LDL.LU R15, [R1+0x4bc] ;  /* 0x0004bc00010f7983 */ /* 0x000f220000300800 */
[----:B---3--:R-:W-:-:S02]  /*26fb0*/  IMAD R4, R4, 0x100, R10 ;  /* 0x0000010004047824 */ /* 0x008fc400078e020a */
[----:B------:R-:W-:Y:S01]  /*26fc0*/  IMAD R5, R5, 0x100, R11 ;  /* 0x0000010005057824 */ /* 0x000fe200078e020b */
[----:B----4-:R-:W-:Y:S04]  /*26fd0*/  STL.64 [R1+0x19b8], R14 ;  /* 0x0019b80e01007387 */ /* 0x010fe80000100a00 */
[----:B--2---:R0:W-:Y:S04]  /*26fe0*/  STL.64 [R1+0x19b0], R12 ;  /* 0x0019b00c01007387 */ /* 0x0041e80000100a00 */
[----:B0-----:R-:W2:Y:S04]  /*26ff0*/  LDL.LU R12, [R1+0x4c0] ;  /* 0x0004c000010c7983 */ /* 0x001ea80000300800 */
[----:B------:R-:W2:Y:S04]  /*27000*/  LDL.LU R13, [R1+0x4c4] ;  /* 0x0004c400010d7983 */ /* 0x000ea80000300800 */
[----:B------:R-:W2:Y:S04]  /*27010*/  LDL.LU R14, [R1+0x4c8] ;  /* 0x0004c800010e7983 */ /* 0x000ea80000300800 */
[----:B------:R-:W2:Y:S04]  /*27020*/  LDL.LU R15, [R1+0x4cc] ;  /* 0x0004cc00010f7983 */ /* 0x000ea80000300800 */
[----:B------:R-:W3:Y:S04]  /*27030*/  LDL.LU R10, [R1+0x1a0c] ;  /* 0x001a0c00010a7983 */ /* 0x000ee80000300800 */
[----:B------:R-:W3:Y:S02]  /*27040*/  LDL.LU R11, [R1+0x1a08] ;  /* 0x001a0800010b7983 */ /* 0x000ee40000300800 */
[----:B---3--:R-:W-:-:S15]  /*27050*/  HMMA.16816.F32 R24, R16, R10, R24 ;  /* 0x0000000a1018723c */ /* 0x008fde0000001818 */
[----:B------:R-:W-:-:S08]  /*27060*/  NOP ;  /* 0x0000000000007918 */ /* 0x000fd00000000000 */
[----:B------:R-:W-:Y:S04]  /*27070*/  STL.64 [R1+0x1a0], R24 ;  /* 0x0001a01801007387 */ /* 0x000fe80000100a00 */
[----:B------:R0:W-:Y:S04]  /*27080*/  STL.64 [R1+0x1a8], R26 ;  /* 0x0001a81a01007387 */ /* 0x0001e80000100a00 */
[----:B0-----:R-:W3:Y:S04]  /*27090*/  LDL.LU.64 R26, [R1+0x1a00] ;  /* 0x001a0000011a7983 */ /* 0x001ee80000300a00 */
[----:B------:R-:W3:Y:S01]  /*270a0*/  LDL.LU.64 R24, [R1+0x19f8] ;  /* 0x0019f80001187983 */ /* 0x000ee20000300a00 */
[----:B------:R-:W-:-:S02]  /*270b0*/  IMAD R6, R6, 0x100, R0 ;  /* 0x0000010006067824 */ /* 0x000fc400078e0200 */
[----:B------:R-:W-:Y:S01]  /*270c0*/  IMAD R7, R7, 0x100, R28 ;  /* 0x0000010007077824 */ /* 0x000fe200078e021c */
[----:B------:R-:W4:Y:S04]  /*270d0*/  LDL.LU R0, [R1+0x19f4] ;  /* 0x0019f40001007983 */ /* 0x000f280000300800 */
        /* <DEDUP_REMOVED lines=12> */
[----:B------:R-:W3:Y:S01]  /*271a0*/  LDL.LU.64 R24, [R1+0x19d0] ;  /* 0x0019d00001187983 */ /* 0x000ee20000300a00 */
[----:B------:R-:W-:-:S02]  /*271b0*/  F2FP.F16.E4M3.UNPACK_B R4, R4 ;  /* 0x00000004ff04723e */ /* 0x000fc400020006ff */
[----:B------:R-:W-:Y:S02]  /*271c0*/  F2FP.F16.E4M3.UNPACK_B R5, R5 ;  /* 0x00000005ff05723e */ /* 0x000fe400020006ff */
[----:B------:R-:W-:Y:S02]  /*271d0*/  F2FP.F16.E4M3.UNPACK_B R6, R6 ;  /* 0x00000006ff06723e */ /* 0x000fe400020006ff */
[----:B------:R-:W-:Y:S01]  /*271e0*/  F2FP.F16.E4M3.UNPACK_B R7, R7 ;  /* 0x00000007ff07723e */ /* 0x000fe200020006ff */
[----:B---3--:R-:W-:Y:S01]  /*271f0*/  HMMA.16816.F32 R16, R16, R22, R24 ;  /* 0x000000161010723c */ /* 0x008fe20000001818 */
[----:B------:R-:W3:Y:S04]  /*27200*/  LDL.LU R27, [R1+0x19c8] ;  /* 0x0019c800011b7983 */ /* 0x000ee80000300800 */
[----:B------:R-:W2:-:S15]  /*27210*/  LDL.LU.64 R24, [R1+0x19c0] ;  /* 0x0019c00001187983 */ /* 0x000e9e0000300a00 */
[----:B------:R-:W-:-:S03]  /*27220*/  NOP ;  /* 0x0000000000007918 */ /* 0x000fc60000000000 */
[----:B------:R0:W-:Y:S04]  /*27230*/  STL.64 [R1+0x190], R16 ;  /* 0x0001901001007387 */ /* 0x0001e80000100a00 */
[----:B------:R1:W-:Y:S04]  /*27240*/  STL.64 [R1+0x198], R18 ;  /* 0x0001981201007387 */ /* 0x0003e80000100a00 */
[----:B0-----:R-:W4:Y:S04]  /*27250*/  LDL.LU R16, [R1+0x490] ;  /* 0x0004900001107983 */ /* 0x001f280000300800 */
[----:B------:R-:W4:Y:S04]  /*27260*/  LDL.LU R17, [R1+0x494] ;  /* 0x0004940001117983 */ /* 0x000f280000300800 */
[----:B-1----:R-:W4:Y:S04]  /*27270*/  LDL.LU R18, [R1+0x498] ;  /* 0x0004980001127983 */ /* 0x002f280000300800 */
[----:B------:R-:W4:Y:S01]  /*27280*/  LDL.LU R19, [R1+0x49c] ;  /* 0x00049c0001137983 */ /* 0x000f220000300800 */
        /* <DEDUP_REMOVED lines=12> */
[----:B------:R-:W-:Y:S04]  /*27350*/  STL.64 [R1+0x1970], R22 ;  /* 0x0019701601007387 */ /* 0x000fe80000100a00 */
[----:B------:R0:W-:Y:S04]  /*27360*/  STL.64 [R1+0x1968], R20 ;  /* 0x0019681401007387 */ /* 0x0001e80000100a00 */
[----:B0-----:R-:W2:Y:S04]  /*27370*/  LDL.LU R20, [R1+0x4a0] ;  /* 0x0004a00001147983 */ /* 0x001ea80000300800 */
[----:B------:R-:W2:Y:S04]  /*27380*/  LDL.LU R21, [R1+0x4a4] ;  /* 0x0004a40001157983 */ /* 0x000ea80000300800 */
[----:B------:R-:W2:Y:S04]  /*27390*/  LDL.LU R22, [R1+0x4a8] ;  /* 0x0004a80001167983 */ /* 0x000ea80000300800 */
[----:B------:R-:W2:Y:S01]  /*273a0*/  LDL.LU R23, [R1+0x4ac] ;  /* 0x0004ac0001177983 */ /* 0x000ea20000300800 */
[C---:B----4-:R-:W-:Y:S06]  /*273b0*/  HMMA.16816.F32 R16, R4.reuse, R12, R16 ;  /* 0x0000000c0410723c */ /* 0x050fec0000001810 */
[----:B--2---:R-:W-:Y:S06]  /*273c0*/  HMMA.16816.F32 R20, R4, R14, R20 ;  /* 0x0000000e0414723c */ /* 0x004fec0000001814 */
[----:B------:R-:W-:-:S15]  /*273d0*/  STL.64 [R1+0x1940], R14 ;  /* 0x0019400e01007387 */ /* 0x000fde0000100a00 */
[----:B------:R-:W-:-:S02]  /*273e0*/  NOP ;  /* 0x0000000000007918 */ /* 0x000fc40000000000 */
[----:B------:R-:W-:Y:S04]  /*273f0*/  STL.64 [R1+0x160], R20 ;  /* 0x0001601401007387 */ /* 0x000fe80000100a00 */
[----:B------:R-:W-:Y:S04]  /*27400*/  STL.64 [R1+0x168], R22 ;  /* 0x0001681601007387 */ /* 0x000fe80000100a00 */
[----:B------:R-:W-:Y:S04]  /*27410*/  STL.64 [R1+0x1938], R12 ;  /* 0x0019380c01007387 */ /* 0x000fe80000100a00 */
[----:B------:R0:W-:Y:S04]  /*27420*/  STL.64 [R1+0x150], R16 ;  /* 0x0001501001007387 */ /* 0x0001e80000100a00 */
[----:B------:R1:W-:Y:S04]  /*27430*/  STL.64 [R1+0x158], R18 ;  /* 0x0001581201007387 */ /* 0x0003e80000100a00 */
[----:B0-----:R-:W2:Y:S04]  /*27440*/  LDL.LU R17, [R1+0x12f4] ;  /* 0x0012f40001117983 */ /* 0x001ea80000300800 */
[----:B-1----:R-:W2:Y:S01]  /*27450*/  LDL.LU R18, [R1+0x12f0] ;  /* 0x0012f00001127983 */ /* 0x002ea20000300800 */
[----:B---3--:R-:W-:-:S03]  /*27460*/  IMAD R16, R29, 0x100, R27 ;  /* 0x000001001d107824 */ /* 0x008fc600078e021b */
[----:B------:R-:W3:Y:S04]  /*27470*/  LDL.LU R26, [R1+0x12fc] ;  /* 0x0012fc00011a7983 */ /* 0x000ee80000300800 */
[----:B------:R-:W3:Y:S04]  /*27480*/  LDL.LU R27, [R1+0x12f8] ;  /* 0x0012f800011b7983 */ /* 0x000ee80000300800 */
[----:B---3--:R-:W-:Y:S04]  /*27490*/  STL.64 [R1+0x1998], R26 ;  /* 0x0019981a01007387 */ /* 0x008fe80000100a00 */
[----:B------:R0:W-:Y:S04]  /*274a0*/  STL.64 [R1+0x1990], R24 ;  /* 0x0019901801007387 */ /* 0x0001e80000100a00 */
[----:B0-----:R-:W3:Y:S04]  /*274b0*/  LDL.LU R24, [R1+0x480] ;  /* 0x0004800001187983 */ /* 0x001ee80000300800 */
[----:B------:R-:W3:Y:S04]  /*274c0*/  LDL.LU R25, [R1+0x484] ;  /* 0x0004840001197983 */ /* 0x000ee80000300800 */
[----:B------:R-:W3:Y:S04]  /*274d0*/  LDL.LU R26, [R1+0x488] ;  /* 0x00048800011a7983 */ /* 0x000ee80000300800 */
[----:B------:R-:W3:Y:S04]  /*274e0*/  LDL.LU R27, [R1+0x48c] ;  /* 0x00048c00011b7983 */ /* 0x000ee80000300800 */
[----:B------:R-:W4:Y:S04]  /*274f0*/  LDL.LU R29, [R1+0x1304] ;  /* 0x00130400011d7983 */ /* 0x000f280000300800 */
[----:B------:R-:W4:Y:S04]  /*27500*/  LDL.LU R19, [R1+0x1300] ;  /* 0x0013000001137983 */ /* 0x000f280000300800 */
[----:B------:R-:W2:Y:S04]  /*27510*/  LDL.LU R12, [R1+0x450] ;  /* 0x00045000010c7983 */ /* 0x000ea80000300800 */
[----:B------:R-:W2:Y:S04]  /*27520*/  LDL.LU R13, [R1+0x454] ;  /* 0x00045400010d7983 */ /* 0x000ea80000300800 */
[----:B------:R-:W3:Y:S04]  /*27530*/  LDL.LU R14, [R1+0x458] ;  /* 0x00045800010e7983 */ /* 0x000ee80000300800 */
[----:B------:R-:W3:Y:S04]  /*27540*/  LDL.LU R15, [R1+0x45c] ;  /* 0x00045c00010f7983 */ /* 0x000ee80000300800 */
[----:B------:R-:W4:Y:S04]  /*27550*/  LDL.LU R20, [R1+0x680] ;  /* 0x0006800001147983 */ /* 0x000f280000300800 */
[----:B------:R-:W4:Y:S04]  /*27560*/  LDL.LU R21, [R1+0x684] ;  /* 0x0006840001157983 */ /* 0x000f280000300800 */
[----:B------:R-:W2:Y:S04]  /*27570*/  LDL.LU R22, [R1+0x688] ;  /* 0x0006880001167983 */ /* 0x000ea80000300800 */
[----:B------:R-:W2:Y:S04]  /*27580*/  LDL.LU R23, [R1+0x68c] ;  /* 0x00068c0001177983 */ /* 0x000ea80000300800 */
[----:B--2---:R-:W-:Y:S04]  /*27590*/  STL.64 [R1+0x1980], R22 ;  /* 0x0019801601007387 */ /* 0x004fe80000100a00 */
[----:B----4-:R0:W-:Y:S04]  /*275a0*/  STL.64 [R1+0x1978], R20 ;  /* 0x0019781401007387 */ /* 0x0101e80000100a00 */
[----:B0-----:R-:W2:Y:S04]  /*275b0*/  LDL.LU R20, [R1+0x690] ;  /* 0x0006900001147983 */ /* 0x001ea80000300800 */
[----:B------:R-:W2:Y:S04]  /*275c0*/  LDL.LU R21, [R1+0x694] ;  /* 0x0006940001157983 */ /* 0x000ea80000300800 */
[----:B------:R-:W2:Y:S04]  /*275d0*/  LDL.LU R22, [R1+0x698] ;  /* 0x0006980001167983 */ /* 0x000ea80000300800 */
[----:B------:R-:W2:Y:S04]  /*275e0*/  LDL.LU R23, [R1+0x69c] ;  /* 0x00069c0001177983 */ /* 0x000ea80000300800 */
[----:B---3--:R-:W-:Y:S04]  /*275f0*/  STL.64 [R1+0x1950], R14 ;  /* 0x0019500e01007387 */ /* 0x008fe80000100a00 */
[----:B------:R0:W-:Y:S04]  /*27600*/  STL.64 [R1+0x1948], R12 ;  /* 0x0019480c01007387 */ /* 0x0001e80000100a00 */
[----:B0-----:R-:W3:Y:S04]  /*27610*/  LDL.LU R12, [R1+0x460] ;  /* 0x00046000010c7983 */ /* 0x001ee80000300800 */
[----:B------:R-:W3:Y:S04]  /*27620*/  LDL.LU R13, [R1+0x464] ;  /* 0x00046400010d7983 */ /* 0x000ee80000300800 */
[----:B------:R-:W4:Y:S04]  /*27630*/  LDL.LU R14, [R1+0x468] ;  /* 0x00046800010e7983 */ /* 0x000f280000300800 */
[----:B------:R-:W4:Y:S01]  /*27640*/  LDL.LU R15, [R1+0x46c] ;  /* 0x00046c00010f7983 */ /* 0x000f220000300800 */
[C---:B------:R-:W-:Y:S03]  /*27650*/  HMMA.16816.F32 R24, R4.reuse, R10, R24 ;  /* 0x0000000a0418723c */ /* 0x040fe60000001818 */
[----:B----4-:R-:W-:Y:S04]  /*27660*/  STL.64 [R1+0x1960], R14 ;  /* 0x0019600e01007387 */ /* 0x010fe80000100a00 */
[----:B---3--:R0:W-:Y:S04]  /*27670*/  STL.64 [R1+0x1958], R12 ;  /* 0x0019580c01007387 */ /* 0x0081e80000100a00 */
[----:B0-----:R-:W3:Y:S04]  /*27680*/  LDL.LU R12, [R1+0x470] ;  /* 0x00047000010c7983 */ /* 0x001ee80000300800 */
[----:B------:R-:W3:Y:S04]  /*27690*/  LDL.LU R13, [R1+0x474] ;  /* 0x00047400010d7983 */ /* 0x000ee80000300800 */
[----:B------:R-:W3:Y:S04]  /*276a0*/  LDL.LU R14, [R1+0x478] ;  /* 0x00047800010e7983 */ /* 0x000ee80000300800 */
[----:B------:R-:W3:Y:S04]  /*276b0*/  LDL.LU R15, [R1+0x47c] ;  /* 0x00047c00010f7983 */ /* 0x000ee80000300800 */
[----:B------:R-:W-:Y:S04]  /*276c0*/  STL.64 [R1+0x140], R24 ;  /* 0x0001401801007387 */ /* 0x000fe80000100a00 */
[----:B------:R0:W-:Y:S04]  /*276d0*/  STL.64 [R1+0x148], R26 ;  /* 0x0001481a01007387 */ /* 0x0001e80000100a00 */
[----:B0-----:R-:W4:Y:S01]  /*276e0*/  LDL.LU.64 R26, [R1+0x1998] ;  /* 0x00199800011a7983 */ /* 0x001f220000300a00 */
[----:B--2---:R-:W-:Y:S01]  /*276f0*/  HMMA.16816.F32 R20, R4, R8, R20 ;  /* 0x000000080414723c */ /* 0x004fe20000001814 */
[----:B------:R-:W-:-:S02]  /*27700*/  IMAD R17, R18, 0x100, R17 ;  /* 0x0000010012117824 */ /* 0x000fc400078e0211 */
[----:B------:R-:W2:Y:S01]  /*27710*/  LDL.LU.64 R24, [R1+0x1990] ;  /* 0x0019900001187983 */ /* 0x000ea20000300a00 */
[----:B------:R-:W-:Y:S02]  /*27720*/  IMAD R19, R19, 0x100, R29 ;  /* 0x0000010013137824 */ /* 0x000fe400078e021d */
[----:B----4-:R-:W-:Y:S02]  /*27730*/  IMAD R18, R27, 0x100, R26 ;  /* 0x000001001b127824 */ /* 0x010fe400078e021a */
[----:B------:R-:W4:Y:S04]  /*27740*/  LDL.LU R26, [R1+0x1324] ;  /* 0x00132400011a7983 */ /* 0x000f280000300800 */
[----:B------:R-:W4:Y:S04]  /*27750*/  LDL.LU R27, [R1+0x1320] ;  /* 0x00132000011b7983 */ /* 0x000f280000300800 */
[----:B------:R-:W4:Y:S07]  /*27760*/  LDL.LU R29, [R1+0x1988] ;  /* 0x00198800011d7983 */ /* 0x000f2e0000300800 */
[----:B------:R-:W-:Y:S04]  /*27770*/  STL.64 [R1+0x350], R20 ;  /* 0x0003501401007387 */ /* 0x000fe80000100a00 */
[----:B------:R0:W-:Y:S04]  /*27780*/  STL.64 [R1+0x358], R22 ;  /* 0x0003581601007387 */ /* 0x0001e80000100a00 */
[----:B0-----:R-:W3:Y:S04]  /*27790*/  LDL.LU.64 R22, [R1+0x1980] ;  /* 0x0019800001167983 */ /* 0x001ee80000300a00 */
[----:B------:R-:W3:Y:S04]  /*277a0*/  LDL.LU.64 R20, [R1+0x1978] ;  /* 0x0019780001147983 */ /* 0x000ee80000300a00 */
[----:B------:R-:W-:Y:S04]  /*277b0*/  STL.64 [R1+0x1920], R10 ;  /* 0x0019200a01007387 */ /* 0x000fe80000100a00 */
[----:B------:R0:W-:Y:S04]  /*277c0*/  STL.64 [R1+0x1918], R8 ;  /* 0x0019180801007387 */ /* 0x0001e80000100a00 */
[----:B0-----:R-:W2:Y:S04]  /*277d0*/  LDL.LU R8, [R1+0x430] ;  /* 0x0004300001087983 */ /* 0x001ea80000300800 */
[----:B------:R-:W2:Y:S04]  /*277e0*/  LDL.LU R9, [R1+0x434] ;  /* 0x0004340001097983 */ /* 0x000ea80000300800 */
[----:B------:R-:W4:Y:S04]  /*277f0*/  LDL.LU R10, [R1+0x438] ;  /* 0x00043800010a7983 */ /* 0x000f280000300800 */
[----:B------:R-:W4:Y:S01]  /*27800*/  LDL.LU R11, [R1+0x43c] ;  /* 0x00043c00010b7983 */ /* 0x000f220000300800 */
[----:B---3--:R-:W-:Y:S03]  /*27810*/  HMMA.16816.F32 R20, R4, R2, R20 ;  /* 0x000000020414723c */ /* 0x008fe60000001814 */
[----:B----4-:R-:W-:Y:S04]  /*27820*/  STL.64 [R1+0x1930], R10 ;  /* 0x0019300a01007387 */ /* 0x010fe80000100a00 */
[----:B--2---:R0:W-:Y:S04]  /*27830*/  STL.64 [R1+0x1928], R8 ;  /* 0x0019280801007387 */ /* 0x0041e80000100a00 */
[----:B0-----:R-:W2:-:S12]  /*27840*/  LDL.LU R8, [R1+0x440] ;  /* 0x0004400001087983 */ /* 0x001e980000300800 */
[----:B------:R-:W-:Y:S04]  /*27850*/  STL.64 [R1+0x340], R20 ;  /* 0x0003401401007387 */ /* 0x000fe80000100a00 */
[----:B------:R0:W-:Y:S04]  /*27860*/  STL.64 [R1+0x348], R22 ;  /* 0x0003481601007387 */ /* 0x0001e80000100a00 */
[----:B0-----:R-:W3:Y:S04]  /*27870*/  LDL.LU.64 R22, [R1+0x1970] ;  /* 0x0019700001167983 */ /* 0x001ee80000300a00 */
[----:B------:R-:W4:Y:S01]  /*27880*/  LDL.LU.64 R20, [R1+0x1968] ;  /* 0x0019680001147983 */ /* 0x000f220000300a00 */
[----:B------:R-:W-:-:S02]  /*27890*/  F2FP.F16.E4M3.UNPACK_B R16, R16 ;  /* 0x00000010ff10723e */ /* 0x000fc400020006ff */
[----:B------:R-:W-:Y:S02]  /*278a0*/  F2FP.F16.E4M3.UNPACK_B R17, R17 ;  /* 0x00000011ff11723e */ /* 0x000fe400020006ff */
[----:B------:R-:W-:Y:S02]  /*278b0*/  F2FP.F16.E4M3.UNPACK_B R18, R18 ;  /* 0x00000012ff12723e */ /* 0x000fe400020006ff */
[----:B------:R-:W-:Y:S01]  /*278c0*/  F2FP.F16.E4M3.UNPACK_B R19, R19 ;  /* 0x00000013ff13723e */ /* 0x000fe200020006ff */
[----:B---3--:R-:W-:Y:S01]  /*278d0*/  HMMA.16816.F32 R4, R4, R22, R12 ;  /* 0x000000160404723c */ /* 0x008fe2000000180c */
[----:B------:R-:W3:Y:S04]  /*278e0*/  LDL.LU.64 R14, [R1+0x1960] ;  /* 0x00196000010e7983 */ /* 0x000ee80000300a00 */
[----:B------:R-:W3:-:S15]  /*278f0*/  LDL.LU.64 R12, [R1+0x1958] ;  /* 0x00195800010c7983 */ /* 0x000ede0000300a00 */
[----:B------:R-:W-:-:S03]  /*27900*/  NOP ;  /* 0x0000000000007918 */ /* 0x000fc60000000000 */
[----:B------:R0:W-:Y:S04]  /*27910*/  STL.64 [R1+0x130], R4 ;  /* 0x0001300401007387 */ /* 0x0001e80000100a00 */
[----:B------:R1:W-:Y:S04]  /*27920*/  STL.64 [R1+0x138], R6 ;  /* 0x0001380601007387 */ /* 0x0003e80000100a00 */
[----:B0-----:R-:W2:Y:S04]  /*27930*/  LDL.LU R4, [R1+0x1308] ;  /* 0x0013080001047983 */ /* 0x001ea80000300800 */
[----:B------:R-:W2:Y:S04]  /*27940*/  LDL.LU R5, [R1+0x1310] ;  /* 0x0013100001057983 */ /* 0x000ea80000300800 */
[----:B-1----:R-:W2:Y:S04]  /*27950*/  LDL.LU R6, [R1+0x131c] ;  /* 0x00131c0001067983 */ /* 0x002ea80000300800 */
[----:B------:R-:W2:Y:S01]  /*27960*/  LDL.LU R7, [R1+0x1318] ;  /* 0x0013180001077983 */ /* 0x000ea20000300800 */
[----:B---3--:R-:W-:-:S15]  /*27970*/  HMMA.16816.F32 R12, R16, R24, R12 ;  /* 0x00000018100c723c */ /* 0x008fde000000180c */
[----:B------:R-:W-:-:S08]  /*27980*/  NOP ;  /* 0x0000000000007918 */ /* 0x000fd00000000000 */
[----:B------:R-:W-:Y:S04]  /*27990*/  STL.64 [R1+0x120], R12 ;  /* 0x0001200c01007387 */ /* 0x000fe80000100a00 */
[----:B------:R0:W-:Y:S04]  /*279a0*/  STL.64 [R1+0x128], R14 ;  /* 0x0001280e01007387 */ /* 0x0001e80000100a00 */
[----:B0-----:R-:W4:Y:S04]  /*279b0*/  LDL.LU.64 R14, [R1+0x1950] ;  /* 0x00195000010e7983 */ /* 0x001f280000300a00 */
[----:B------:R-:W4:Y:S01]  /*279c0*/  LDL.LU.64 R12, [R1+0x1948] ;  /* 0x00194800010c7983 */ /* 0x000f220000300a00 */
[----:B------:R-:W-:-:S02]  /*279d0*/  IMAD.MOV.U32 R10, RZ, RZ, R28 ;  /* 0x000000ffff0a7224 */ /* 0x000fc400078e001c */
[----:B------:R-:W-:Y:S01]  /*279e0*/  IMAD.MOV.U32 R11, RZ, RZ, R0 ;  /* 0x000000ffff0b7224 */ /* 0x000fe200078e0000 */
[----:B----4-:R-:W-:-:S15]  /*279f0*/  HMMA.16816.F32 R12, R16, R20, R12 ;  /* 0x00000014100c723c */ /* 0x010fde000000180c */
[----:B------:R-:W-:-:S08]  /*27a00*/  NOP ;  /* 0x0000000000007918 */ /* 0x000fd00000000000 */
[----:B------:R0:W-:Y:S01]  /*27a10*/  STL [R1+0x110], R12 ;  /* 0x0001100c01007387 */ /* 0x0001e20000100800 */
[----:B------:R-:W-:Y:S02]  /*27a20*/  IMAD.MOV.U32 R28, RZ, RZ, R14 ;  /* 0x000000ffff1c7224 */ /* 0x000fe400078e000e */
[----:B------:R-:W-:Y:S02]  /*27a30*/  IMAD.MOV.U32 R0, RZ, RZ, R15 ;  /* 0x000000ffff007224 */ /* 0x000fe400078e000f */
[----:B------:R-:W2:Y:S01]  /*27a40*/  LDL.LU.64 R14, [R1+0x1940] ;  /* 0x00194000010e7983 */ /* 0x000ea20000300a00 */
[----:B------:R-:W-:Y:S02]  /*27a50*/  IMAD.MOV.U32 R9, RZ, RZ, R29 ;  /* 0x000000ffff097224 */ /* 0x000fe400078e001d */
[----:B------:R-:W-:Y:S02]  /*27a60*/  IMAD.MOV.U32 R29, RZ, RZ, R13 ;  /* 0x000000ffff1d7224 */ /* 0x000fe400078e000d */
[----:B0-----:R-:W3:Y:S04]  /*27a70*/  LDL.LU.64 R12, [R1+0x1938] ;  /* 0x00193800010c7983 */ /* 0x001ee80000300a00 */
[----:B------:R-:W-:Y:S04]  /*27a80*/  STL.64 [R1+0x1910], R22 ;  /* 0x0019101601007387 */ /* 0x000fe80000100a00 */
[----:B------:R0:W-:Y:S04]  /*27a90*/  STL.64 [R1+0x1908], R20 ;  /* 0x0019081401007387 */ /* 0x0001e80000100a00 */
[----:B0-----:R-:W4:Y:S04]  /*27aa0*/  LDL.LU R20, [R1+0x320] ;  /* 0x0003200001147983 */ /* 0x001f280000300800 */
[----:B------:R-:W4:Y:S04]  /*27ab0*/  LDL.LU R21, [R1+0x324] ;  /* 0x0003240001157983 */ /* 0x000f280000300800 */
[----:B------:R-:W4:Y:S04]  /*27ac0*/  LDL.LU R22, [R1+0x328] ;  /* 0x0003280001167983 */ /* 0x000f280000300800 */
[----:B------:R-:W4:Y:S04]  /*27ad0*/  LDL.LU R23, [R1+0x32c] ;  /* 0x00032c0001177983 */ /* 0x000f280000300800 */
[----:B------:R0:W-:Y:S04]  /*27ae0*/  STL [R1+0x16f0], R0 ;  /* 0x0016f00001007387 */ /* 0x0001e80000100800 */
[----:B0-----:R-:W4:Y:S04]  /*27af0*/  LDL.LU R0, [R1+0x1314] ;  /* 0x0013140001007983 */ /* 0x001f280000300800 */
[----:B------:R0:W-:Y:S04]  /*27b00*/  STL [R1+0x168c], R28 ;  /* 0x00168c1c01007387 */ /* 0x0001e80000100800 */
[----:B0-----:R-:W4:Y:S04]  /*27b10*/  LDL.LU R28, [R1+0x130c] ;  /* 0x00130c00011c7983 */ /* 0x001f280000300800 */
[----:B------:R-:W-:Y:S01]  /*27b20*/  STL [R1+0x1688], R29 ;  /* 0x0016881d01007387 */ /* 0x000fe20000100800 */
        /* <DEDUP_REMOVED lines=10> */
[----:B0-----:R-:W4:Y:S04]  /*27bd0*/  LDL.LU.64 R10, [R1+0x1920] ;  /* 0x00192000010a7983 */ /* 0x001f280000300a00 */
[----:B------:R-:W2:Y:S04]  /*27be0*/  LDL.LU.64 R8, [R1+0x1918] ;  /* 0x0019180001087983 */ /* 0x000ea80000300a00 */
[----:B------:R-:W-:Y:S04]  /*27bf0*/  STL.64 [R1+0x18e0], R14 ;  /* 0x0018e00e01007387 */ /* 0x000fe80000100a00 */
[----:B------:R0:W-:Y:S04]  /*27c00*/  STL.64 [R1+0x18d8], R12 ;  /* 0x0018d80c01007387 */ /* 0x0001e80000100a00 */
[----:B0-----:R-:W2:Y:S04]  /*27c10*/  LDL.LU R12, [R1+0x670] ;  /* 0x00067000010c7983 */ /* 0x001ea80000300800 */
[----:B------:R-:W2:Y:S04]  /*27c20*/  LDL.LU R13, [R1+0x674] ;  /* 0x00067400010d7983 */ /* 0x000ea80000300800 */
[----:B------:R-:W2:Y:S04]  /*27c30*/  LDL.LU R14, [R1+0x678] ;  /* 0x00067800010e7983 */ /* 0x000ea80000300800 */
[----:B------:R-:W2:Y:S01]  /*27c40*/  LDL.LU R15, [R1+0x67c] ;  /* 0x00067c00010f7983 */ /* 0x000ea20000300800 */
[----:B----4-:R-:W-:-:S15]  /*27c50*/  HMMA.16816.F32 R20, R16, R10, R20 ;  /* 0x0000000a1014723c */ /* 0x010fde0000001814 */
[----:B------:R-:W-:-:S08]  /*27c60*/  NOP ;  /* 0x0000000000007918 */ /* 0x000fd00000000000 */
[----:B------:R0:W-:Y:S04]  /*27c70*/  STL.64 [R1+0xe0], R20 ;  /* 0x0000e01401007387 */ /* 0x0001e80000100a00 */
[----:B------:R1:W-:Y:S04]  /*27c80*/  STL.64 [R1+0xe8], R22 ;  /* 0x0000e81601007387 */ /* 0x0003e80000100a00 */
[----:B0-----:R-:W3:Y:S04]  /*27c90*/  LDL.LU R20, [R1+0x660] ;  /* 0x0006600001147983 */ /* 0x001ee80000300800 */
[----:B------:R-:W3:Y:S04]  /*27ca0*/  LDL.LU R21, [R1+0x664] ;  /* 0x0006640001157983 */ /* 0x000ee80000300800 */
[----:B-1----:R-:W3:Y:S04]  /*27cb0*/  LDL.LU R22, [R1+0x668] ;  /* 0x0006680001167983 */ /* 0x002ee80000300800 */
[----:B------:R-:W3:Y:S04]  /*27cc0*/  LDL.LU R23, [R1+0x66c] ;  /* 0x00066c0001177983 */ /* 0x000ee80000300800 */
[----:B------:R-:W4:Y:S01]  /*27cd0*/  LDL.LU R29, [R1+0x74c] ;  /* 0x00074c00011d7983 */ /* 0x000f220000300800 */
[----:B--2---:R-:W-:Y:S03]  /*27ce0*/  HMMA.16816.F32 R12, R16, R8, R12 ;  /* 0x00000008100c723c */ /* 0x004fe6000000180c */
[----:B----4-:R0:W-:Y:S04]  /*27cf0*/  STL [R1+0x1890], R29 ;  /* 0x0018901d01007387 */ /* 0x0101e80000100800 */
[----:B0-----:R-:W2:Y:S01]  /*27d00*/  LDL.LU R29, [R1+0x1340] ;  /* 0x00134000011d7983 */ /* 0x001ea20000300800 */
[----:B------:R-:W-:-:S02]  /*27d10*/  IMAD R6, R7, 0x100, R6 ;  /* 0x0000010007067824 */ /* 0x000fc400078e0206 */
[----:B------:R-:W-:-:S14]  /*27d20*/  IMAD R7, R27, 0x100, R26 ;  /* 0x000001001b077824 */ /* 0x000fdc00078e021a */
[----:B------:R-:W-:Y:S02]  /*27d30*/  IMAD.MOV.U32 R26, RZ, RZ, R14 ;  /* 0x000000ffff1a7224 */ /* 0x000fe400078e000e */
[----:B------:R-:W-:Y:S02]  /*27d40*/  IMAD.MOV.U32 R27, RZ, RZ, R15 ;  /* 0x000000ffff1b7224 */ /* 0x000fe400078e000f */
[----:B------:R-:W-:Y:S02]  /*27d50*/  IMAD R4, R4, 0x100, R28 ;  /* 0x0000010004047824 */ /* 0x000fe400078e021c */
[----:B------:R-:W-:Y:S01]  /*27d60*/  IMAD R5, R5, 0x100, R0 ;  /* 0x0000010005057824 */ /* 0x000fe200078e0200 */
[----:B--2---:R0:W-:Y:S04]  /*27d70*/  STL [R1+0x1894], R29 ;  /* 0x0018941d01007387 */ /* 0x0041e80000100800 */
[----:B0-----:R-:W2:Y:S04]  /*27d80*/  LDL.LU R29, [R1+0x1338] ;  /* 0x00133800011d7983 */ /* 0x001ea80000300800 */
[----:B------:R-:W4:Y:S04]  /*27d90*/  LDL.LU R28, [R1+0x758] ;  /* 0x00075800011c7983 */ /* 0x000f280000300800 */
[----:B------:R-:W4:Y:S04]  /*27da0*/  LDL.LU R0, [R1+0x75c] ;  /* 0x00075c0001007983 */ /* 0x000f280000300800 */
        /* <DEDUP_REMOVED lines=20> */
[----:B0-----:R-:W3:Y:S04]  /*27ef0*/  LDL.LU R8, [R1+0x60] ;  /* 0x0000600001087983 */ /* 0x001ee80000300800 */
[----:B------:R-:W3:Y:S04]  /*27f00*/  LDL.LU R9, [R1+0x64] ;  /* 0x0000640001097983 */ /* 0x000ee80000300800 */
[----:B------:R-:W4:Y:S04]  /*27f10*/  LDL.LU R10, [R1+0x68] ;  /* 0x00006800010a7983 */ /* 0x000f280000300800 */
[----:B------:R-:W4:Y:S04]  /*27f20*/  LDL.LU R11, [R1+0x6c] ;  /* 0x00006c00010b7983 */ /* 0x000f280000300800 */
        /* <DEDUP_REMOVED lines=8> */
[----:B0-----:R-:W4:Y:S04]  /*27fb0*/  LDL.LU.64 R22, [R1+0x1910] ;  /* 0x0019100001167983 */ /* 0x001f280000300a00 */
[----:B------:R-:W3:Y:S01]  /*27fc0*/  LDL.LU.64 R20, [R1+0x1908] ;  /* 0x0019080001147983 */ /* 0x000ee20000300a00 */
[----:B----4-:R-:W-:Y:S03]  /*27fd0*/  HMMA.16816.F32 R16, R16, R22, R24 ;  /* 0x000000161010723c */ /* 0x010fe60000001818 */
[----:B------:R-:W4:Y:S04]  /*27fe0*/  LDL.LU.64 R26, [R1+0x1900] ;  /* 0x00190000011a7983 */ /* 0x000f280000300a00 */
[----:B------:R-:W2:-:S15]  /*27ff0*/  LDL.LU.64 R24, [R1+0x18f8] ;  /* 0x0018f80001187983 */ /* 0x000e9e0000300a00 */
[----:B------:R-:W-:-:S01]  /*28000*/  NOP ;  /* 0x0000000000007918 */ /* 0x000fc20000000000 */
[----:B------:R0:W-:Y:S04]  /*28010*/  STL.64 [R1+0xd0], R16 ;  /* 0x0000d01001007387 */ /* 0x0001e80000100a00 */
[----:B------:R1:W-:Y:S04]  /*28020*/  STL.64 [R1+0xd8], R18 ;  /* 0x0000d81201007387 */ /* 0x0003e80000100a00 */
[----:B0-----:R-:W3:Y:S04]  /*28030*/  LDL.LU R16, [R1+0x132c] ;  /* 0x00132c0001107983 */ /* 0x001ee80000300800 */
[----:B------:R-:W3:Y:S04]  /*28040*/  LDL.LU R17, [R1+0x1334] ;  /* 0x0013340001117983 */ /* 0x000ee80000300800 */
[----:B-1----:R-:W4:Y:S04]  /*28050*/  LDL.LU R18, [R1+0x133c] ;  /* 0x00133c0001127983 */ /* 0x002f280000300800 */
[----:B------:R-:W4:Y:S01]  /*28060*/  LDL.LU R19, [R1+0x1344] ;  /* 0x0013440001137983 */ /* 0x000f220000300800 */
[----:B------:R-:W-:-:S02]  /*28070*/  F2FP.F16.E4M3.UNPACK_B R4, R4 ;  /* 0x00000004ff04723e */ /* 0x000fc400020006ff */
[----:B------:R-:W-:Y:S02]  /*28080*/  F2FP.F16.E4M3.UNPACK_B R5, R5 ;  /* 0x00000005ff05723e */ /* 0x000fe400020006ff */
[----:B------:R-:W-:Y:S02]  /*28090*/  F2FP.F16.E4M3.UNPACK_B R6, R6 ;  /* 0x00000006ff06723e */ /* 0x000fe400020006ff */
[----:B------:R-:W-:-:S07]  /*280a0*/  F2FP.F16.E4M3.UNPACK_B R7, R7 ;  /* 0x00000007ff07723e */ /* 0x000fce00020006ff */
[C---:B--2---:R-:W-:Y:S01]  /*280b0*/  HMMA.16816.F32 R12, R4.reuse, R24, R12 ;  /* 0x00000018040c723c */ /* 0x044fe2000000180c */
        /* <DEDUP_REMOVED lines=9> */
[----:B------:R-:W3:Y:S04]  /*28150*/  LDL.LU.64 R12, [R1+0x18e8] ;  /* 0x0018e800010c7983 */ /* 0x000ee80000300a00 */
[----:B------:R-:W4:Y:S04]  /*28160*/  LDL.LU R24, [R1+0x1348] ;  /* 0x0013480001187983 */ /* 0x000f280000300800 */
[----:B------:R-:W4:Y:S04]  /*28170*/  LDL.LU R25, [R1+0x748] ;  /* 0x0007480001197983 */ /* 0x000f280000300800 */
[----:B------:R-:W-:Y:S01]  /*28180*/  STL.64 [R1+0x18a0], R26 ;  /* 0x0018a01a01007387 */ /* 0x000fe20000100a00 */
[C---:B---3--:R-:W-:Y:S03]  /*28190*/  HMMA.16816.F32 R12, R4.reuse, R20, R12 ;  /* 0x00000014040c723c */ /* 0x048fe6000000180c */
[----:B----4-:R0:W-:Y:S04]  /*281a0*/  STL.64 [R1+0x1898], R24 ;  /* 0x0018981801007387 */ /* 0x0101e80000100a00 */
[----:B0-----:R-:W3:Y:S04]  /*281b0*/  LDL.LU R24, [R1+0x20] ;  /* 0x0000200001187983 */ /* 0x001ee80000300800 */
[----:B------:R-:W3:Y:S04]  /*281c0*/  LDL.LU R25, [R1+0x24] ;  /* 0x0000240001197983 */ /* 0x000ee80000300800 */
[----:B------:R-:W3:Y:S04]  /*281d0*/  LDL.LU R26, [R1+0x28] ;  /* 0x00002800011a7983 */ /* 0x000ee80000300800 */
[----:B------:R-:W3:Y:S04]  /*281e0*/  LDL.LU R27, [R1+0x2c] ;  /* 0x00002c00011b7983 */ /* 0x000ee80000300800 */
[----:B------:R-:W-:Y:S04]  /*281f0*/  STL.64 [R1+0xa0], R12 ;  /* 0x0000a00c01007387 */ /* 0x000fe80000100a00 */
[----:B------:R0:W-:Y:S04]  /*28200*/  STL.64 [R1+0xa8], R14 ;  /* 0x0000a80e01007387 */ /* 0x0001e80000100a00 */
[----:B0-----:R-:W4:Y:S04]  /*28210*/  LDL.LU.64 R14, [R1+0x18e0] ;  /* 0x0018e000010e7983 */ /* 0x001f280000300a00 */
[----:B------:R-:W2:Y:S04]  /*28220*/  LDL.LU.64 R12, [R1+0x18d8] ;  /* 0x0018d800010c7983 */ /* 0x000ea80000300a00 */
[----:B------:R0:W-:Y:S04]  /*28230*/  STL.64 [R1+0x1888], R22 ;  /* 0x0018881601007387 */ /* 0x0001e80000100a00 */
[----:B------:R-:W3:Y:S04]  /*28240*/  LDL.LU R20, [R1+0x10] ;  /* 0x0000100001147983 */ /* 0x000ee80000300800 */
[----:B------:R-:W3:Y:S04]  /*28250*/  LDL.LU R21, [R1+0x14] ;  /* 0x0000140001157983 */ /* 0x000ee80000300800 */
[----:B0-----:R-:W3:Y:S04]  /*28260*/  LDL.LU R22, [R1+0x18] ;  /* 0x0000180001167983 */ /* 0x001ee80000300800 */
        /* <DEDUP_REMOVED lines=9> */
[----:B------:R-:W3:-:S15]  /*28300*/  LDL.LU.64 R8, [R1+0x18b8] ;  /* 0x0018b80001087983 */ /* 0x000ede0000300a00 */
[----:B------:R-:W-:-:S02]  /*28310*/  NOP ;  /* 0x0000000000007918 */ /* 0x000fc40000000000 */
        /* <DEDUP_REMOVED lines=11> */
[----:B------:R-:W3:Y:S04]  /*283d0*/  LDL.LU.64 R16, [R1+0x18a8] ;  /* 0x0018a80001107983 */ /* 0x000ee80000300a00 */
[----:B------:R-:W3:Y:S02]  /*283e0*/  LDL.LU R11, [R1+0x1330] ;  /* 0x00133000010b7983 */ /* 0x000ee40000300800 */
[----:B---3--:R-:W-:-:S02]  /*283f0*/  IMAD R16, R16, 0x100, R11 ;  /* 0x0000010010107824 */ /* 0x008fc400078e020b */
[----:B------:R-:W-:Y:S01]  /*28400*/  HMMA.16816.F32 R8, R4, R8, R24 ;  /* 0x000000080408723c */ /* 0x000fe20000001818 */
[----:B------:R-:W3:Y:S04]  /*28410*/  LDL.LU.64 R26, [R1+0x18a0] ;  /* 0x0018a000011a7983 */ /* 0x000ee80000300a00 */
[----:B------:R-:W4:Y:S01]  /*28420*/  LDL.LU.64 R24, [R1+0x1898] ;  /* 0x0018980001187983 */ /* 0x000f220000300a00 */
[----:B------:R-:W-:-:S15]  /*28430*/  IMAD R17, R17, 0x100, R29 ;  /* 0x0000010011117824 */ /* 0x000fde00078e021d */
[----:B------:R-:W-:-:S02]  /*28440*/  NOP ;  /* 0x0000000000007918 */ /* 0x000fc40000000000 */
[----:B------:R0:W-:Y:S04]  /*28450*/  STL.64 [R1+0x20], R8 ;  /* 0x0000200801007387 */ /* 0x0001e80000100a00 */
[----:B------:R1:W-:Y:S04]  /*28460*/  STL.64 [R1+0x28], R10 ;  /* 0x0000280a01007387 */ /* 0x0003e80000100a00 */
[----:B0-----:R-:W3:Y:S04]  /*28470*/  LDL.LU R8, [R1] ;  /* 0x0000000001087983 */ /* 0x001ee80000300800 */
[----:B------:R-:W3:Y:S04]  /*28480*/  LDL.LU R9, [R1+0x4] ;  /* 0x0000040001097983 */ /* 0x000ee80000300800 */
[----:B-1----:R-:W3:Y:S04]  /*28490*/  LDL.LU R10, [R1+0x8] ;  /* 0x00000800010a7983 */ /* 0x002ee80000300800 */
[----:B------:R-:W3:Y:S04]  /*284a0*/  LDL.LU R11, [R1+0xc] ;  /* 0x00000c00010b7983 */ /* 0x000ee80000300800 */
[----:B------:R-:W2:Y:S01]  /*284b0*/  LDL.LU R29, [R1+0x1894] ;  /* 0x00189400011d7983 */ /* 0x000ea20000300800 */
[----:B------:R-:W-:Y:S01]  /*284c0*/  HMMA.16816.F32 R20, R4, R2, R20 ;  /* 0x000000020414723c */ /* 0x000fe20000001814 */
[----:B--2---:R-:W-:-:S02]  /*284d0*/  IMAD R18, R18, 0x100, R29 ;  /* 0x0000010012127824 */ /* 0x004fc400078e021d */
[----:B------:R-:W2:-:S15]  /*284e0*/  LDL.LU R29, [R1+0x1890] ;  /* 0x00189000011d7983 */ /* 0x000e9e0000300800 */
[----:B------:R-:W-:-:S05]  /*284f0*/  NOP ;  /* 0x0000000000007918 */ /* 0x000fca0000000000 */
[----:B------:R-:W-:Y:S04]  /*28500*/  STL.64 [R1+0x10], R20 ;  /* 0x0000101401007387 */ /* 0x000fe80000100a00 */
[----:B------:R0:W-:Y:S04]  /*28510*/  STL.64 [R1+0x18], R22 ;  /* 0x0000181601007387 */ /* 0x0001e80000100a00 */
[----:B0-----:R-:W3:Y:S01]  /*28520*/  LDL.LU.64 R22, [R1+0x1888] ;  /* 0x0018880001167983 */ /* 0x001ee20000300a00 */
[----:B----4-:R-:W-:Y:S01]  /*28530*/  IMAD R19, R19, 0x100, R24 ;  /* 0x0000010013137824 */ /* 0x010fe200078e0218 */
[----:B------:R-:W-:-:S02]  /*28540*/  F2FP.F16.E4M3.UNPACK_B R24, R25.H1 ;  /* 0x00000019ff18723e */ /* 0x000fc400030006ff */
[----:B------:R-:W-:Y:S02]  /*28550*/  F2FP.F16.E4M3.UNPACK_B R16, R16 ;  /* 0x00000010ff10723e */ /* 0x000fe400020006ff */
[----:B------:R-:W-:Y:S02]  /*28560*/  F2FP.F16.E4M3.UNPACK_B R17, R17 ;  /* 0x00000011ff11723e */ /* 0x000fe400020006ff */
[----:B------:R-:W-:Y:S02]  /*28570*/  F2FP.F16.E4M3.UNPACK_B R18, R18 ;  /* 0x00000012ff12723e */ /* 0x000fe400020006ff */
[----:B------:R-:W-:Y:S01]  /*28580*/  F2FP.F16.E4M3.UNPACK_B R19, R19 ;  /* 0x00000013ff13723e */ /* 0x000fe200020006ff */
[----:B---3--:R-:W-:Y:S01]  /*28590*/  HMMA.16816.F32 R4, R4, R22, R8 ;  /* 0x000000160404723c */ /* 0x008fe20000001808 */
[----:B--2---:R-:W-:-:S07]  /*285a0*/  F2FP.F16.E4M3.UNPACK_B R25, R29.H1 ;  /* 0x0000001dff19723e */ /* 0x004fce00030006ff */
[----:B------:R-:W-:-:S15]  /*285b0*/  HMMA.16816.F32 R8, R16, R24, R12 ;  /* 0x000000181008723c */ /* 0x000fde000000180c */
[----:B------:R-:W-:Y:S04]  /*285c0*/  STL.64 [R1], R4 ;  /* 0x0000000401007387 */ /* 0x000fe80000100a00 */
[----:B------:R0:W-:Y:S04]  /*285d0*/  STL.64 [R1+0x8], R6 ;  /* 0x0000080601007387 */ /* 0x0001e80000100a00 */
[----:B0-----:R-:W2:Y:S04]  /*285e0*/  LDL.LU R6, [R1+0x1368] ;  /* 0x0013680001067983 */ /* 0x001ea80000300800 */
[----:B------:R-:W3:Y:S04]  /*285f0*/  LDL.LU R15, [R1+0x1364] ;  /* 0x00136400010f7983 */ /* 0x000ee80000300800 */
[----:B------:R-:W-:Y:S04]  /*28600*/  STL.64 [R1+0x400], R8 ;  /* 0x0004000801007387 */ /* 0x000fe80000100a00 */
[----:B------:R-:W-:Y:S04]  /*28610*/  STL.64 [R1+0x408], R10 ;  /* 0x0004080a01007387 */ /* 0x000fe80000100a00 */
[----:B---3--:R-:W-:Y:S04]  /*28620*/  STL [R1+0x1858], R15 ;  /* 0x0018580f01007387 */ /* 0x008fe80000100800 */
[----:B------:R-:W2:Y:S04]  /*28630*/  LDL.LU R7, [R1+0x798] ;  /* 0x0007980001077983 */ /* 0x000ea80000300800 */
[----:B--2---:R0:W-:Y:S04]  /*28640*/  STL.64 [R1+0x1850], R6 ;  /* 0x0018500601007387 */ /* 0x0041e80000100a00 */
[----:B------:R-:W2:Y:S04]  /*28650*/  LDL.LU R4, [R1+0x90] ;  /* 0x0000900001047983 */ /* 0x000ea80000300800 */
[----:B--2---:R-:W-:Y:S04]  /*28660*/  STL [R1+0x185c], R4 ;  /* 0x00185c0401007387 */ /* 0x004fe80000100800 */
[----:B------:R-:W2:Y:S04]  /*28670*/  LDL.LU R5, [R1+0x94] ;  /* 0x0000940001057983 */ /* 0x000ea80000300800 */
[----:B--2---:R1:W-:Y:S04]  /*28680*/  STL [R1+0x1860], R5 ;  /* 0x0018600501007387 */ /* 0x0043e80000100800 */
[----:B0-----:R-:W2:Y:S04]  /*28690*/  LDL.LU R6, [R1+0x98] ;  /* 0x0000980001067983 */ /* 0x001ea80000300800 */
[----:B------:R-:W2:Y:S04]  /*286a0*/  LDL.LU R7, [R1+0x9c] ;  /* 0x00009c0001077983 */ /* 0x000ea80000300800 */
[----:B------:R-:W3:Y:S04]  /*286b0*/  LDL.LU R20, [R1+0x768] ;  /* 0x0007680001147983 */ /* 0x000ee80000300800 */
[----:B------:R-:W4:Y:S04]  /*286c0*/  LDL.LU R21, [R1+0x76c] ;  /* 0x00076c0001157983 */ /* 0x000f280000300800 */
[----:B------:R-:W4:Y:S04]  /*286d0*/  LDL.LU R10, [R1+0x778] ;  /* 0x00077800010a7983 */ /* 0x000f280000300800 */
[----:B------:R-:W4:Y:S04]  /*286e0*/  LDL.LU R11, [R1+0x77c] ;  /* 0x00077c00010b7983 */ /* 0x000f280000300800 */
[----:B-1----:R-:W3:Y:S04]  /*286f0*/  LDL.LU R5, [R1+0x1350] ;  /* 0x0013500001057983 */ /* 0x002ee80000300800 */
[----:B------:R-:W4:Y:S04]  /*28700*/  LDL.LU R12, [R1+0x134c] ;  /* 0x00134c00010c7983 */ /* 0x000f280000300800 */
[----:B------:R-:W3:Y:S04]  /*28710*/  LDL.LU R4, [R1+0x1358] ;  /* 0x0013580001047983 */ /* 0x000ee80000300800 */
[----:B--2---:R-:W-:Y:S04]  /*28720*/  STL.64 [R1+0x1870], R6 ;  /* 0x0018700601007387 */ /* 0x004fe80000100a00 */
[----:B---3--:R0:W-:Y:S04]  /*28730*/  STL.64 [R1+0x1868], R4 ;  /* 0x0018680401007387 */ /* 0x0081e80000100a00 */
[----:B0-----:R-:W2:Y:S04]  /*28740*/  LDL.LU R4, [R1+0x70] ;  /* 0x0000700001047983 */ /* 0x001ea80000300800 */
[----:B------:R-:W2:Y:S04]  /*28750*/  LDL.LU R5, [R1+0x74] ;  /* 0x0000740001057983 */ /* 0x000ea80000300800 */
[----:B------:R-:W3:Y:S04]  /*28760*/  LDL.LU R6, [R1+0x78] ;  /* 0x0000780001067983 */ /* 0x000ee80000300800 */
[----:B------:R-:W3:Y:S01]  /*28770*/  LDL.LU R7, [R1+0x7c] ;  /* 0x00007c0001077983 */ /* 0x000ee20000300800 */
[----:B------:R-:W-:-:S02]  /*28780*/  F2FP.F16.E4M3.UNPACK_B R22, R28.H1 ;  /* 0x0000001cff16723e */ /* 0x000fc400030006ff */
[----:B------:R-:W-:Y:S01]  /*28790*/  F2FP.F16.E4M3.UNPACK_B R23, R0.H1 ;  /* 0x00000000ff17723e */ /* 0x000fe200030006ff */
        /* <DEDUP_REMOVED lines=16> */
[----:B------:R-:W-:Y:S04]  /*288a0*/  STL.64 [R1+0x1838], R26 ;  /* 0x0018381a01007387 */ /* 0x000fe80000100a00 */
        /* <DEDUP_REMOVED lines=16> */
[----:B------:R-:W-:-:S02]  /*289b0*/  F2FP.F16.E4M3.UNPACK_B R20, R20.H1 ;  /* 0x00000014ff14723e */ /* 0x000fc400030006ff */
[----:B------:R-:W-:-:S07]  /*289c0*/  F2FP.F16.E4M3.UNPACK_B R21, R21.H1 ;  /* 0x00000015ff15723e */ /* 0x000fce00030006ff */
        /* <DEDUP_REMOVED lines=8> */
[----:B0-----:R-:W3:Y:S04]  /*28a50*/  LDL.LU R20, [R1+0x3e0] ;  /* 0x0003e00001147983 */ /* 0x001ee80000300800 */
[----:B------:R-:W3:Y:S04]  /*28a60*/  LDL.LU R21, [R1+0x3e4] ;  /* 0x0003e40001157983 */ /* 0x000ee80000300800 */
[----:B------:R-:W3:Y:S04]  /*28a70*/  LDL.LU R22, [R1+0x3e8] ;  /* 0x0003e80001167983 */ /* 0x000ee80000300800 */
[----:B------:R-:W3:Y:S01]  /*28a80*/  LDL.LU R23, [R1+0x3ec] ;  /* 0x0003ec0001177983 */ /* 0x000ee20000300800 */
[----:B----4-:R-:W-:-:S02]  /*28a90*/  IMAD R12, R12, 0x100, R5 ;  /* 0x000001000c0c7824 */ /* 0x010fc400078e0205 */
[----:B------:R-:W-:Y:S01]  /*28aa0*/  IMAD R13, R13, 0x100, R4 ;  /* 0x000001000d0d7824 */ /* 0x000fe200078e0204 */
[----:B------:R-:W3:Y:S04]  /*28ab0*/  LDL.LU R5, [R1+0x1860] ;  /* 0x0018600001057983 */ /* 0x000ee80000300800 */
[----:B------:R-:W3:Y:S01]  /*28ac0*/  LDL.LU R4, [R1+0x185c] ;  /* 0x00185c0001047983 */ /* 0x000ee20000300800 */
[----:B------:R-:W-:Y:S02]  /*28ad0*/  F2FP.F16.E4M3.UNPACK_B R10, R10.H1 ;  /* 0x0000000aff0a723e */ /* 0x000fe400030006ff */
[----:B------:R-:W-:Y:S02]  /*28ae0*/  F2FP.F16.E4M3.UNPACK_B R11, R11.H1 ;  /* 0x0000000bff0b723e */ /* 0x000fe400030006ff */
[----:B------:R-:W-:-:S02]  /*28af0*/  F2FP.F16.E4M3.UNPACK_B R8, R8.H1 ;  /* 0x00000008ff08723e */ /* 0x000fc400030006ff */
[----:B------:R-:W-:-:S07]  /*28b00*/  F2FP.F16.E4M3.UNPACK_B R9, R9.H1 ;  /* 0x00000009ff09723e */ /* 0x000fce00030006ff */
[C---:B--2---:R-:W-:Y:S01]  /*28b10*/  HMMA.16816.F32 R24, R16.reuse, R8, R24 ;  /* 0x000000081018723c */ /* 0x044fe20000001818 */
[----:B------:R-:W-:Y:S02]  /*28b20*/  IMAD R14, R14, 0x100, R15 ;  /* 0x000001000e0e7824 */ /* 0x000fe400078e020f */
[----:B------:R-:W2:Y:S03]  /*28b30*/  LDL.LU R15, [R1+0x1858] ;  /* 0x00185800010f7983 */ /* 0x000ea60000300800 */
[----:B---3--:R-:W-:-:S15]  /*28b40*/  HMMA.16816.F32 R4, R16, R10, R4 ;  /* 0x0000000a1004723c */ /* 0x008fde0000001804 */
[----:B------:R-:W-:-:S08]  /*28b50*/  NOP ;  /* 0x0000000000007918 */ /* 0x000fd00000000000 */
[----:B------:R-:W-:Y:S04]  /*28b60*/  STL.64 [R1+0x90], R4 ;  /* 0x0000900401007387 */ /* 0x000fe80000100a00 */
[----:B------:R0:W-:Y:S04]  /*28b70*/  STL.64 [R1+0x98], R6 ;  /* 0x0000980601007387 */ /* 0x0001e80000100a00 */
[----:B0-----:R-:W2:Y:S04]  /*28b80*/  LDL.LU.64 R6, [R1+0x1850] ;  /* 0x0018500001067983 */ /* 0x001ea80000300a00 */
[----:B------:R-:W-:Y:S04]  /*28b90*/  STL.64 [R1+0xc0], R24 ;  /* 0x0000c01801007387 */ /* 0x000fe80000100a00 */
[----:B------:R0:W-:Y:S04]  /*28ba0*/  STL.64 [R1+0xc8], R26 ;  /* 0x0000c81a01007387 */ /* 0x0001e80000100a00 */
[----:B0-----:R-:W3:Y:S04]  /*28bb0*/  LDL.LU.64 R26, [R1+0x1848] ;  /* 0x00184800011a7983 */ /* 0x001ee80000300a00 */
[----:B------:R-:W3:Y:S01]  /*28bc0*/  LDL.LU.64 R24, [R1+0x1840] ;  /* 0x0018400001187983 */ /* 0x000ee20000300a00 */
[----:B------:R-:W-:-:S02]  /*28bd0*/  F2FP.F16.E4M3.UNPACK_B R4, R3.H1 ;  /* 0x00000003ff04723e */ /* 0x000fc400030006ff */
[----:B------:R-:W-:-:S07]  /*28be0*/  F2FP.F16.E4M3.UNPACK_B R5, R29.H1 ;  /* 0x0000001dff05723e */ /* 0x000fce00030006ff */
[----:B------:R-:W-:Y:S01]  /*28bf0*/  HMMA.16816.F32 R20, R16, R4, R20 ;  /* 0x000000041014723c */ /* 0x000fe20000001814 */
[----:B------:R-:W-:Y:S01]  /*28c00*/  STL [R1+0x17e8], R9 ;  /* 0x0017e80901007387 */ /* 0x000fe20000100800 */
[----:B------:R-:W-:Y:S01]  /*28c10*/  F2FP.F16.E4M3.UNPACK_B R3, R0.H1 ;  /* 0x00000000ff03723e */ /* 0x000fe200030006ff */
[----:B--2---:R-:W-:Y:S01]  /*28c20*/  IMAD R15, R15, 0x100, R6 ;  /* 0x000001000f0f7824 */ /* 0x004fe200078e0206 */
[----:B------:R-:W-:Y:S02]  /*28c30*/  F2FP.F16.E4M3.UNPACK_B R6, R7.H1 ;  /* 0x00000007ff06723e */ /* 0x000fe400030006ff */
[----:B------:R-:W-:-:S07]  /*28c40*/  F2FP.F16.E4M3.UNPACK_B R7, R2.H1 ;  /* 0x00000002ff07723e */ /* 0x000fce00030006ff */
[----:B---3--:R-:W-:Y:S01]  /*28c50*/  HMMA.16816.F32 R24, R16, R6, R24 ;  /* 0x000000061018723c */ /* 0x008fe20000001818 */
[----:B------:R-:W-:-:S15]  /*28c60*/  F2FP.F16.E4M3.UNPACK_B R2, R28.H1 ;  /* 0x0000001cff02723e */ /* 0x000fde00030006ff */
[----:B------:R-:W-:-:S07]  /*28c70*/  NOP ;  /* 0x0000000000007918 */ /* 0x000fce0000000000 */
[----:B------:R0:W-:Y:S04]  /*28c80*/  STL.64 [R1+0x3f0], R24 ;  /* 0x0003f01801007387 */ /* 0x0001e80000100a00 */
[----:B------:R1:W-:Y:S04]  /*28c90*/  STL.64 [R1+0x3f8], R26 ;  /* 0x0003f81a01007387 */ /* 0x0003e80000100a00 */
[----:B0-----:R-:W2:Y:S04]  /*28ca0*/  LDL.LU R24, [R1+0x310] ;  /* 0x0003100001187983 */ /* 0x001ea80000300800 */
[----:B------:R-:W2:Y:S04]  /*28cb0*/  LDL.LU R25, [R1+0x314] ;  /* 0x0003140001197983 */ /* 0x000ea80000300800 */
[----:B-1----:R-:W2:Y:S04]  /*28cc0*/  LDL.LU R26, [R1+0x318] ;  /* 0x00031800011a7983 */ /* 0x002ea80000300800 */
[----:B------:R-:W2:Y:S04]  /*28cd0*/  LDL.LU R27, [R1+0x31c] ;  /* 0x00031c00011b7983 */ /* 0x000ea80000300800 */
[----:B------:R-:W3:Y:S04]  /*28ce0*/  LDL.LU R29, [R1+0x137c] ;  /* 0x00137c00011d7983 */ /* 0x000ee80000300800 */
[----:B------:R-:W4:Y:S04]  /*28cf0*/  LDL.LU R28, [R1+0x1388] ;  /* 0x00138800011c7983 */ /* 0x000f280000300800 */
[----:B------:R-:W4:Y:S04]  /*28d00*/  LDL.LU R0, [R1+0x1384] ;  /* 0x0013840001007983 */ /* 0x000f280000300800 */
[----:B------:R0:W-:Y:S04]  /*28d10*/  STL.64 [R1+0x3e0], R20 ;  /* 0x0003e01401007387 */ /* 0x0001e80000100a00 */
[----:B------:R1:W-:Y:S04]  /*28d20*/  STL.64 [R1+0x3e8], R22 ;  /* 0x0003e81601007387 */ /* 0x0003e80000100a00 */
[----:B0-----:R-:W3:Y:S04]  /*28d30*/  LDL.LU R20, [R1+0x300] ;  /* 0x0003000001147983 */ /* 0x001ee80000300800 */
[----:B------:R-:W3:Y:S04]  /*28d40*/  LDL.LU R21, [R1+0x304] ;  /* 0x0003040001157983 */ /* 0x000ee80000300800 */
[----:B-1----:R-:W3:Y:S04]  /*28d50*/  LDL.LU R22, [R1+0x308] ;  /* 0x0003080001167983 */ /* 0x002ee80000300800 */
[----:B------:R-:W3:Y:S04]  /*28d60*/  LDL.LU R23, [R1+0x30c] ;  /* 0x00030c0001177983 */ /* 0x000ee80000300800 */
[----:B------:R-:W2:Y:S04]  /*28d70*/  LDL.LU R9, [R1+0x1370] ;  /* 0x0013700001097983 */ /* 0x000ea80000300800 */
[----:B------:R-:W-:Y:S04]  /*28d80*/  STL.64 [R1+0x1808], R10 ;  /* 0x0018080a01007387 */ /* 0x000fe80000100a00 */
[----:B--2---:R-:W-:Y:S04]  /*28d90*/  STL.64 [R1+0x1800], R8 ;  /* 0x0018000801007387 */ /* 0x004fe80000100a00 */
[----:B------:R-:W-:Y:S04]  /*28da0*/  STL.64 [R1+0x17e0], R6 ;  /* 0x0017e00601007387 */ /* 0x000fe80000100a00 */
[----:B------:R0:W-:Y:S04]  /*28db0*/  STL.64 [R1+0x17d8], R4 ;  /* 0x0017d80401007387 */ /* 0x0001e80000100a00 */
[----:B0-----:R-:W2:Y:S04]  /*28dc0*/  LDL.LU R4, [R1+0x2c0] ;  /* 0x0002c00001047983 */ /* 0x001ea80000300800 */
[----:B------:R-:W2:Y:S04]  /*28dd0*/  LDL.LU R5, [R1+0x2c4] ;  /* 0x0002c40001057983 */ /* 0x000ea80000300800 */
[----:B------:R-:W4:Y:S04]  /*28de0*/  LDL.LU R6, [R1+0x2c8] ;  /* 0x0002c80001067983 */ /* 0x000f280000300800 */
[----:B------:R-:W4:Y:S04]  /*28df0*/  LDL.LU R7, [R1+0x2cc] ;  /* 0x0002cc0001077983 */ /* 0x000f280000300800 */
[----:B------:R-:W3:Y:S04]  /*28e00*/  LDL.LU R8, [R1+0x2e0] ;  /* 0x0002e00001087983 */ /* 0x000ee80000300800 */
[----:B------:R-:W3:Y:S04]  /*28e10*/  LDL.LU R9, [R1+0x2e4] ;  /* 0x0002e40001097983 */ /* 0x000ee80000300800 */
[----:B------:R-:W2:Y:S04]  /*28e20*/  LDL.LU R10, [R1+0x2e8] ;  /* 0x0002e800010a7983 */ /* 0x000ea80000300800 */
[----:B------:R-:W2:Y:S01]  /*28e30*/  LDL.LU R11, [R1+0x2ec] ;  /* 0x0002ec00010b7983 */ /* 0x000ea20000300800 */
[----:B------:R-:W-:Y:S03]  /*28e40*/  HMMA.16816.F32 R16, R16, R2, R24 ;  /* 0x000000021010723c */ /* 0x000fe60000001818 */
[----:B--2---:R-:W-:Y:S04]  /*28e50*/  STL.64 [R1+0x1818], R10 ;  /* 0x0018180a01007387 */ /* 0x004fe80000100a00 */
[----:B---3--:R0:W-:Y:S04]  /*28e60*/  STL.64 [R1+0x1810], R8 ;  /* 0x0018100801007387 */ /* 0x0081e80000100a00 */
[----:B0-----:R-:W2:Y:S04]  /*28e70*/  LDL.LU R8, [R1+0x2f0] ;  /* 0x0002f00001087983 */ /* 0x001ea80000300800 */
[----:B------:R-:W2:Y:S04]  /*28e80*/  LDL.LU R9, [R1+0x2f4] ;  /* 0x0002f40001097983 */ /* 0x000ea80000300800 */
[----:B------:R-:W2:Y:S04]  /*28e90*/  LDL.LU R10, [R1+0x2f8] ;  /* 0x0002f800010a7983 */ /* 0x000ea80000300800 */
[----:B------:R-:W2:Y:S04]  /*28ea0*/  LDL.LU R11, [R1+0x2fc] ;  /* 0x0002fc00010b7983 */ /* 0x000ea80000300800 */
[----:B----4-:R-:W-:Y:S04]  /*28eb0*/  STL.64 [R1+0x17f8], R6 ;  /* 0x0017f80601007387 */ /* 0x010fe80000100a00 */
[----:B------:R0:W-:Y:S04]  /*28ec0*/  STL.64 [R1+0x17f0], R4 ;  /* 0x0017f00401007387 */ /* 0x0001e80000100a00 */
[----:B0-----:R-:W3:Y:S04]  /*28ed0*/  LDL.LU R4, [R1+0x2d0] ;  /* 0x0002d00001047983 */ /* 0x001ee80000300800 */
[----:B------:R-:W3:Y:S04]  /*28ee0*/  LDL.LU R5, [R1+0x2d4] ;  /* 0x0002d40001057983 */ /* 0x000ee80000300800 */
[----:B------:R-:W3:Y:S04]  /*28ef0*/  LDL.LU R6, [R1+0x2d8] ;  /* 0x0002d80001067983 */ /* 0x000ee80000300800 */
[----:B------:R-:W3:Y:S04]  /*28f00*/  LDL.LU R7, [R1+0x2dc] ;  /* 0x0002dc0001077983 */ /* 0x000ee80000300800 */
[----:B------:R-:W4:Y:S04]  /*28f10*/  LDL.LU.64 R26, [R1+0x1838] ;  /* 0x00183800011a7983 */ /* 0x000f280000300a00 */
[----:B------:R-:W2:Y:S01]  /*28f20*/  LDL.LU.64 R24, [R1+0x1830] ;  /* 0x0018300001187983 */ /* 0x000ea20000300a00 */
[----:B------:R-:W-:-:S02]  /*28f30*/  F2FP.F16.E4M3.UNPACK_B R12, R12 ;  /* 0x0000000cff0c723e */ /* 0x000fc400020006ff */
[----:B------:R-:W-:Y:S02]  /*28f40*/  F2FP.F16.E4M3.UNPACK_B R13, R13 ;  /* 0x0000000dff0d723e */ /* 0x000fe400020006ff */
[----:B------:R-:W-:Y:S02]  /*28f50*/  F2FP.F16.E4M3.UNPACK_B R14, R14 ;  /* 0x0000000eff0e723e */ /* 0x000fe400020006ff */
[----:B------:R-:W-:Y:S01]  /*28f60*/  F2FP.F16.E4M3.UNPACK_B R15, R15 ;  /* 0x0000000fff0f723e */ /* 0x000fe200020006ff */
[----:B------:R0:W-:Y:S04]  /*28f70*/  STL.64 [R1+0x310], R16 ;  /* 0x0003101001007387 */ /* 0x0001e80000100a00 */
[----:B------:R1:W-:Y:S04]  /*28f80*/  STL.64 [R1+0x318], R18 ;  /* 0x0003181201007387 */ /* 0x0003e80000100a00 */
[----:B0-----:R-:W3:Y:S04]  /*28f90*/  LDL.LU R16, [R1+0x136c] ;  /* 0x00136c0001107983 */ /* 0x001ee80000300800 */
[----:B------:R-:W3:Y:S04]  /*28fa0*/  LDL.LU R17, [R1+0x1378] ;  /* 0x0013780001117983 */ /* 0x000ee80000300800 */
[----:B-1----:R-:W3:Y:S04]  /*28fb0*/  LDL.LU R18, [R1+0x1374] ;  /* 0x0013740001127983 */ /* 0x002ee80000300800 */
[----:B------:R-:W3:Y:S01]  /*28fc0*/  LDL.LU R19, [R1+0x1380] ;  /* 0x0013800001137983 */ /* 0x000ee20000300800 */
[----:B--2---:R-:W-:-:S15]  /*28fd0*/  HMMA.16816.F32 R20, R12, R24, R20 ;  /* 0x000000180c14723c */ /* 0x004fde0000001814 */
[----:B------:R-:W-:-:S08]  /*28fe0*/  NOP ;  /* 0x0000000000007918 */ /* 0x000fd00000000000 */
[----:B------:R-:W-:Y:S04]  /*28ff0*/  STL.64 [R1+0x450], R20 ;  /* 0x0004501401007387 */ /* 0x000fe80000100a00 */
[----:B------:R0:W-:Y:S04]  /*29000*/  STL.64 [R1+0x458], R22 ;  /* 0x0004581601007387 */ /* 0x0001e80000100a00 */
[----:B0-----:R-:W2:Y:S04]  /*29010*/  LDL.LU.64 R22, [R1+0x1828] ;  /* 0x0018280001167983 */ /* 0x001ea80000300a00 */
[----:B------:R-:W3:Y:S04]  /*29020*/  LDL.LU.64 R20, [R1+0x1820] ;  /* 0x0018200001147983 */ /* 0x000ee80000300a00 */
[----:B----4-:R-:W-:Y:S04]  /*29030*/  STL.64 [R1+0x17b0], R26 ;  /* 0x0017b01a01007387 */ /* 0x010fe80000100a00 */
[----:B------:R0:W-:Y:S04]  /*29040*/  STL.64 [R1+0x17a8], R24 ;  /* 0x0017a81801007387 */ /* 0x0001e80000100a00 */
[----:B0-----:R-:W4:Y:S04]  /*29050*/  LDL.LU R24, [R1+0x2b0] ;  /* 0x0002b00001187983 */ /* 0x001f280000300800 */
        /* <DEDUP_REMOVED lines=25> */
[----:B------:R-:W4:Y:S01]  /*291f0*/  LDL.LU.64 R8, [R1+0x1800] ;  /* 0x0018000001087983 */ /* 0x000f220000300a00 */
[----:B---3--:R-:W-:Y:S01]  /*29200*/  HMMA.16816.F32 R4, R12, R10, R4 ;  /* 0x0000000a0c04723c */ /* 0x008fe20000001804 */
[----:B----4-:R-:W-:-:S15]  /*29210*/  IMAD R16, R16, 0x100, R9 ;  /* 0x0000010010107824 */ /* 0x010fde00078e0209 */
[----:B------:R-:W-:-:S07]  /*29220*/  NOP ;  /* 0x0000000000007918 */ /* 0x000fce0000000000 */
[----:B------:R-:W-:Y:S04]  /*29230*/  STL.64 [R1+0x2e0], R4 ;  /* 0x0002e00401007387 */ /* 0x000fe80000100a00 */
[----:B------:R0:W-:Y:S04]  /*29240*/  STL.64 [R1+0x2e8], R6 ;  /* 0x0002e80601007387 */ /* 0x0001e80000100a00 */
[----:B0-----:R-:W3:Y:S04]  /*29250*/  LDL.LU.64 R6, [R1+0x17f8] ;  /* 0x0017f80001067983 */ /* 0x001ee80000300a00 */
[----:B------:R-:W3:Y:S04]  /*29260*/  LDL.LU.64 R4, [R1+0x17f0] ;  /* 0x0017f00001047983 */ /* 0x000ee80000300a00 */
[----:B------:R-:W3:Y:S02]  /*29270*/  LDL.LU R9, [R1+0x17e8] ;  /* 0x0017e80001097983 */ /* 0x000ee40000300800 */
[----:B---3--:R-:W-:-:S15]  /*29280*/  HMMA.16816.F32 R4, R12, R8, R4 ;  /* 0x000000080c04723c */ /* 0x008fde0000001804 */
[----:B------:R-:W-:-:S08]  /*29290*/  NOP ;  /* 0x0000000000007918 */ /* 0x000fd00000000000 */
[----:B------:R-:W-:Y:S04]  /*292a0*/  STL.64 [R1+0x2d0], R4 ;  /* 0x0002d00401007387 */ /* 0x000fe80000100a00 */
[----:B------:R0:W-:Y:S04]  /*292b0*/  STL.64 [R1+0x2d8], R6 ;  /* 0x0002d80601007387 */ /* 0x0001e80000100a00 */
[----:B0-----:R-:W2:Y:S04]  /*292c0*/  LDL.LU.64 R6, [R1+0x17e0] ;  /* 0x0017e00001067983 */ /* 0x001ea80000300a00 */
[----:B------:R-:W3:Y:S04]  /*292d0*/  LDL.LU.64 R4, [R1+0x17d8] ;  /* 0x0017d80001047983 */ /* 0x000ee80000300a00 */
        /* <DEDUP_REMOVED lines=19> */
[----:B--2---:R-:W-:Y:S03]  /*29410*/  HMMA.16816.F32 R12, R12, R2, R24 ;  /* 0x000000020c0c723c */ /* 0x004fe60000001818 */
[----:B------:R-:W2:Y:S04]  /*29420*/  LDL.LU.64 R26, [R1+0x17b0] ;  /* 0x0017b000011a7983 */ /* 0x000ea80000300a00 */
[----:B------:R-:W3:Y:S01]  /*29430*/  LDL.LU.64 R24, [R1+0x17a8] ;  /* 0x0017a80001187983 */ /* 0x000ee20000300a00 */
[----:B------:R-:W-:-:S02]  /*29440*/  IMAD R17, R18, 0x100, R17 ;  /* 0x0000010012117824 */ /* 0x000fc400078e0211 */
[----:B------:R-:W-:Y:S02]  /*29450*/  IMAD R18, R29, 0x100, R19 ;  /* 0x000001001d127824 */ /* 0x000fe400078e0213 */
[----:B------:R-:W-:Y:S01]  /*29460*/  IMAD R19, R0, 0x100, R28 ;  /* 0x0000010000137824 */ /* 0x000fe200078e021c */
[----:B------:R-:W-:Y:S02]  /*29470*/  F2FP.F16.E4M3.UNPACK_B R16, R16 ;  /* 0x00000010ff10723e */ /* 0x000fe400020006ff */
[----:B------:R-:W-:Y:S02]  /*29480*/  F2FP.F16.E4M3.UNPACK_B R17, R17 ;  /* 0x00000011ff11723e */ /* 0x000fe400020006ff */
[----:B------:R-:W-:Y:S02]  /*29490*/  F2FP.F16.E4M3.UNPACK_B R18, R18 ;  /* 0x00000012ff12723e */ /* 0x000fe400020006ff */
[----:B------:R-:W-:-:S04]  /*294a0*/  F2FP.F16.E4M3.UNPACK_B R19, R19 ;  /* 0x00000013ff13723e */ /* 0x000fc800020006ff */
[----:B------:R-:W-:Y:S04]  /*294b0*/  STL.64 [R1+0x2b0], R12 ;  /* 0x0002b00c01007387 */ /* 0x000fe80000100a00 */
[----:B------:R3:W-:Y:S02]  /*294c0*/  STL.64 [R1+0x2b8], R14 ;  /* 0x0002b80e01007387 */ /* 0x0007e40000100a00 */
[----:B---3--:R-:W-:Y:S02]  /*294d0*/  HMMA.16816.F32 R12, R16, R24, R4 ;  /* 0x00000018100c723c */ /* 0x008fe40000001804 */
[----:B------:R-:W3:-:S15]  /*294e0*/  LDL.LU R4, [R1+0x260] ;  /* 0x0002600001047983 */ /* 0x000ede0000300800 */
[----:B------:R-:W-:-:S06]  /*294f0*/  NOP ;  /* 0x0000000000007918 */ /* 0x000fcc0000000000 */
[----:B------:R-:W-:Y:S04]  /*29500*/  STL.64 [R1+0x3c0], R12 ;  /* 0x0003c00c01007387 */ /* 0x000fe80000100a00 */
[----:B------:R-:W-:Y:S04]  /*29510*/  STL.64 [R1+0x3c8], R14 ;  /* 0x0003c80e01007387 */ /* 0x000fe80000100a00 */
[----:B------:R-:W3:Y:S04]  /*29520*/  LDL.LU R5, [R1+0x264] ;  /* 0x0002640001057983 */ /* 0x000ee80000300800 */
[----:B------:R-:W4:Y:S04]  /*29530*/  LDL.LU R6, [R1+0x268] ;  /* 0x0002680001067983 */ /* 0x000f280000300800 */
[----:B------:R-:W4:Y:S04]  /*29540*/  LDL.LU R7, [R1+0x26c] ;  /* 0x00026c0001077983 */ /* 0x000f280000300800 */
[----:B----4-:R-:W-:Y:S04]  /*29550*/  STL.64 [R1+0x1780], R6 ;  /* 0x0017800601007387 */ /* 0x010fe80000100a00 */
[----:B---3--:R0:W-:Y:S04]  /*29560*/  STL.64 [R1+0x1778], R4 ;  /* 0x0017780401007387 */ /* 0x0081e80000100a00 */
        /* <DEDUP_REMOVED lines=52> */
[----:B------:R-:W3:Y:S04]  /*298b0*/  LDL.LU.64 R4, [R1+0x1788] ;  /* 0x0017880001047983 */ /* 0x000ee80000300a00 */
[----:B------:R-:W-:Y:S04]  /*298c0*/  STL.64 [R1+0x1728], R22 ;  /* 0x0017281601007387 */ /* 0x000fe80000100a00 */
[----:B------:R0:W-:Y:S01]  /*298d0*/  STL.64 [R1+0x1720], R20 ;  /* 0x0017201401007387 */ /* 0x0001e20000100a00 */
[----:B----4-:R-:W-:-:S03]  /*298e0*/  IMAD R12, R12, 0x100, R9 ;  /* 0x000001000c0c7824 */ /* 0x010fc600078e0209 */
[----:B0-----:R-:W4:Y:S04]  /*298f0*/  LDL.LU R20, [R1+0x240] ;  /* 0x0002400001147983 */ /* 0x001f280000300800 */
[----:B------:R-:W4:Y:S04]  /*29900*/  LDL.LU R21, [R1+0x244] ;  /* 0x0002440001157983 */ /* 0x000f280000300800 */
[----:B------:R-:W4:Y:S04]  /*29910*/  LDL.LU R22, [R1+0x248] ;  /* 0x0002480001167983 */ /* 0x000f280000300800 */
[----:B------:R-:W4:Y:S01]  /*29920*/  LDL.LU R23, [R1+0x24c] ;  /* 0x00024c0001177983 */ /* 0x000f220000300800 */
[----:B---3--:R-:W-:-:S15]  /*29930*/  HMMA.16816.F32 R4, R16, R10, R4 ;  /* 0x0000000a1004723c */ /* 0x008fde0000001804 */
[----:B------:R-:W-:-:S08]  /*29940*/  NOP ;  /* 0x0000000000007918 */ /* 0x000fd00000000000 */
        /* <DEDUP_REMOVED lines=11> */
[----:B------:R-:W-:Y:S04]  /*29a00*/  STL [R1+0x170c], R8 ;  /* 0x00170c0801007387 */ /* 0x000fe80000100800 */
[----:B------:R-:W-:Y:S01]  /*29a10*/  STL [R1+0x1708], R9 ;  /* 0x0017080901007387 */ /* 0x000fe20000100800 */
[----:B--2---:R-:W-:-:S15]  /*29a20*/  HMMA.16816.F32 R24, R16, R6, R24 ;  /* 0x000000061018723c */ /* 0x004fde0000001818 */
[----:B------:R-:W-:-:S08]  /*29a30*/  NOP ;  /* 0x0000000000007918 */ /* 0x000fd00000000000 */
[----:B------:R-:W-:Y:S04]  /*29a40*/  STL.64 [R1+0x3b0], R24 ;  /* 0x0003b01801007387 */ /* 0x000fe80000100a00 */
[----:B------:R0:W-:Y:S04]  /*29a50*/  STL.64 [R1+0x3b8], R26 ;  /* 0x0003b81a01007387 */ /* 0x0001e80000100a00 */
[----:B0-----:R-:W3:Y:S04]  /*29a60*/  LDL.LU.64 R26, [R1+0x1758] ;  /* 0x00175800011a7983 */ /* 0x001ee80000300a00 */
[----:B------:R-:W3:Y:S04]  /*29a70*/  LDL.LU.64 R24, [R1+0x1750] ;  /* 0x0017500001187983 */ /* 0x000ee80000300a00 */
[----:B------:R-:W-:Y:S01]  /*29a80*/  STL [R1+0x16f4], R7 ;  /* 0x0016f40701007387 */ /* 0x000fe20000100800 */
[----:B---3--:R-:W-:-:S15]  /*29a90*/  HMMA.16816.F32 R24, R16, R4, R24 ;  /* 0x000000041018723c */ /* 0x008fde0000001818 */
[----:B------:R-:W-:-:S08]  /*29aa0*/  NOP ;  /* 0x0000000000007918 */ /* 0x000fd00000000000 */
[----:B------:R-:W-:Y:S04]  /*29ab0*/  STL.64 [R1+0x260], R24 ;  /* 0x0002601801007387 */ /* 0x000fe80000100a00 */
[----:B------:R0:W-:Y:S04]  /*29ac0*/  STL.64 [R1+0x268], R26 ;  /* 0x0002681a01007387 */ /* 0x0001e80000100a00 */
[----:B0-----:R-:W2:Y:S04]  /*29ad0*/  LDL.LU.64 R26, [R1+0x1748] ;  /* 0x00174800011a7983 */ /* 0x001ea80000300a00 */
[----:B------:R-:W2:Y:S01]  /*29ae0*/  LDL.LU.64 R24, [R1+0x1740] ;  /* 0x0017400001187983 */ /* 0x000ea20000300a00 */
[----:B------:R-:W-:-:S02]  /*29af0*/  IMAD R13, R14, 0x100, R13 ;  /* 0x000001000e0d7824 */ /* 0x000fc400078e020d */
[----:B------:R-:W-:Y:S02]  /*29b00*/  IMAD R14, R29, 0x100, R15 ;  /* 0x000001001d0e7824 */ /* 0x000fe400078e020f */
[----:B------:R-:W-:Y:S01]  /*29b10*/  IMAD R15, R0, 0x100, R28 ;  /* 0x00000100000f7824 */ /* 0x000fe200078e021c */
[----:B------:R-:W3:Y:S04]  /*29b20*/  LDL.LU R29, [R1+0x13dc] ;  /* 0x0013dc00011d7983 */ /* 0x000ee80000300800 */
[----:B------:R-:W3:Y:S01]  /*29b30*/  LDL.LU R28, [R1+0x13d8] ;  /* 0x0013d800011c7983 */ /* 0x000ee20000300800 */
[----:B--2---:R-:W-:Y:S03]  /*29b40*/  HMMA.16816.F32 R16, R16, R2, R24 ;  /* 0x000000021010723c */ /* 0x004fe60000001818 */
[----:B------:R-:W2:Y:S04]  /*29b50*/  LDL.LU.64 R26, [R1+0x1738] ;  /* 0x00173800011a7983 */ /* 0x000ea80000300a00 */
[----:B------:R-:W4:Y:S01]  /*29b60*/  LDL.LU.64 R24, [R1+0x1730] ;  /* 0x0017300001187983 */ /* 0x000f220000300a00 */
[----:B------:R-:W-:-:S02]  /*29b70*/  F2FP.F16.E4M3.UNPACK_B R12, R12 ;  /* 0x0000000cff0c723e */ /* 0x000fc400020006ff */
[----:B------:R-:W-:Y:S02]  /*29b80*/  F2FP.F16.E4M3.UNPACK_B R13, R13 ;  /* 0x0000000dff0d723e */ /* 0x000fe400020006ff */
[----:B------:R-:W-:Y:S02]  /*29b90*/  F2FP.F16.E4M3.UNPACK_B R14, R14 ;  /* 0x0000000eff0e723e */ /* 0x000fe400020006ff */
[----:B------:R-:W-:-:S09]  /*29ba0*/  F2FP.F16.E4M3.UNPACK_B R15, R15 ;  /* 0x0000000fff0f723e */ /* 0x000fd200020006ff */
[----:B------:R0:W-:Y:S04]  /*29bb0*/  STL.64 [R1+0x250], R16 ;  /* 0x0002501001007387 */ /* 0x0001e80000100a00 */
[----:B------:R1:W-:Y:S04]  /*29bc0*/  STL.64 [R1+0x258], R18 ;  /* 0x0002581201007387 */ /* 0x0003e80000100a00 */
[----:B0-----:R-:W3:Y:S04]  /*29bd0*/  LDL.LU R16, [R1+0x220] ;  /* 0x0002200001107983 */ /* 0x001ee80000300800 */
[----:B------:R-:W3:Y:S04]  /*29be0*/  LDL.LU R17, [R1+0x224] ;  /* 0x0002240001117983 */ /* 0x000ee80000300800 */
[----:B-1----:R-:W3:Y:S04]  /*29bf0*/  LDL.LU R18, [R1+0x228] ;  /* 0x0002280001127983 */ /* 0x002ee80000300800 */
[----:B------:R-:W3:Y:S01]  /*29c00*/  LDL.LU R19, [R1+0x22c] ;  /* 0x00022c0001137983 */ /* 0x000ee20000300800 */
[----:B----4-:R-:W-:-:S15]  /*29c10*/  HMMA.16816.F32 R20, R12, R24, R20 ;  /* 0x000000180c14723c */ /* 0x010fde0000001814 */
[----:B------:R-:W-:-:S08]  /*29c20*/  NOP ;  /* 0x0000000000007918 */ /* 0x000fd00000000000 */
[----:B------:R-:W-:Y:S04]  /*29c30*/  STL.64 [R1+0x3a0], R20 ;  /* 0x0003a01401007387 */ /* 0x000fe80000100a00 */
[----:B------:R0:W-:Y:S04]  /*29c40*/  STL.64 [R1+0x3a8], R22 ;  /* 0x0003a81601007387 */ /* 0x0001e80000100a00 */
[----:B0-----:R-:W4:Y:S04]  /*29c50*/  LDL.LU.64 R22, [R1+0x1728] ;  /* 0x0017280001167983 */ /* 0x001f280000300a00 */
[----:B------:R-:W3:Y:S04]  /*29c60*/  LDL.LU.64 R20, [R1+0x1720] ;  /* 0x0017200001147983 */ /* 0x000ee80000300a00 */
[----:B--2---:R-:W-:Y:S04]  /*29c70*/  STL.64 [R1+0x16c8], R26 ;  /* 0x0016c81a01007387 */ /* 0x004fe80000100a00 */
[----:B------:R0:W-:Y:S04]  /*29c80*/  STL.64 [R1+0x16c0], R24 ;  /* 0x0016c01801007387 */ /* 0x0001e80000100a00 */
[----:B0-----:R-:W4:Y:S04]  /*29c90*/  LDL.LU R24, [R1+0x230] ;  /* 0x0002300001187983 */ /* 0x001f280000300800 */
[----:B------:R-:W4:Y:S04]  /*29ca0*/  LDL.LU R25, [R1+0x234] ;  /* 0x0002340001197983 */ /* 0x000f280000300800 */
[----:B------:R-:W4:Y:S04]  /*29cb0*/  LDL.LU R26, [R1+0x238] ;  /* 0x00023800011a7983 */ /* 0x000f280000300800 */
[----:B------:R-:W4:Y:S01]  /*29cc0*/  LDL.LU R27, [R1+0x23c] ;  /* 0x00023c00011b7983 */ /* 0x000f220000300800 */
[C---:B---3--:R-:W-:Y:S06]  /*29cd0*/  HMMA.16816.F32 R16, R12.reuse, R20, R16 ;  /* 0x000000140c10723c */ /* 0x048fec0000001810 */
[----:B----4-:R-:W-:-:S15]  /*29ce0*/  HMMA.16816.F32 R24, R12, R22, R24 ;  /* 0x000000160c18723c */ /* 0x010fde0000001818 */
[----:B------:R-:W-:-:S08]  /*29cf0*/  NOP ;  /* 0x0000000000007918 */ /* 0x000fd00000000000 */
[----:B------:R0:W-:Y:S04]  /*29d00*/  STL.64 [R1+0x240], R24 ;  /* 0x0002401801007387 */ /* 0x0001e80000100a00 */
[----:B------:R1:W-:Y:S04]  /*29d10*/  STL.64 [R1+0x248], R26 ;  /* 0x0002481a01007387 */ /* 0x0003e80000100a00 */
[----:B0-----:R-:W2:Y:S04]  /*29d20*/  LDL.LU R24, [R1+0x1f0] ;  /* 0x0001f00001187983 */ /* 0x001ea80000300800 */
[----:B------:R0:W-:Y:S04]  /*29d30*/  STL.64 [R1+0x230], R16 ;  /* 0x0002301001007387 */ /* 0x0001e80000100a00 */
[----:B------:R-:W-:Y:S04]  /*29d40*/  STL.64 [R1+0x238], R18 ;  /* 0x0002381201007387 */ /* 0x000fe80000100a00 */
[----:B------:R-:W2:Y:S04]  /*29d50*/  LDL.LU R25, [R1+0x1f4] ;  /* 0x0001f40001197983 */ /* 0x000ea80000300800 */
[----:B-1----:R-:W3:Y:S04]  /*29d60*/  LDL.LU R26, [R1+0x1f8] ;  /* 0x0001f800011a7983 */ /* 0x002ee80000300800 */
[----:B------:R-:W3:Y:S04]  /*29d70*/  LDL.LU R27, [R1+0x1fc] ;  /* 0x0001fc00011b7983 */ /* 0x000ee80000300800 */
[----:B------:R-:W4:Y:S04]  /*29d80*/  LDL.LU R8, [R1+0x13b4] ;  /* 0x0013b40001087983 */ /* 0x000f280000300800 */
[----:B0-----:R-:W4:Y:S04]  /*29d90*/  LDL.LU R16, [R1+0x13b0] ;  /* 0x0013b00001107983 */ /* 0x001f280000300800 */
[----:B------:R-:W4:Y:S04]  /*29da0*/  LDL.LU R9, [R1+0x13bc] ;  /* 0x0013bc0001097983 */ /* 0x000f280000300800 */
[----:B------:R-:W4:Y:S04]  /*29db0*/  LDL.LU R17, [R1+0x13b8] ;  /* 0x0013b80001117983 */ /* 0x000f280000300800 */
        /* <DEDUP_REMOVED lines=24> */
[C---:B--2---:R-:W-:Y:S01]  /*29f40*/  HMMA.16816.F32 R4, R12.reuse, R10, R4 ;  /* 0x0000000a0c04723c */ /* 0x044fe20000001804 */
[----:B---3--:R-:W-:Y:S04]  /*29f50*/  STL.64 [R1+0x16e8], R26 ;  /* 0x0016e81a01007387 */ /* 0x008fe80000100a00 */
[----:B------:R0:W-:Y:S04]  /*29f60*/  STL.64 [R1+0x16e0], R24 ;  /* 0x0016e01801007387 */ /* 0x0001e80000100a00 */
        /* <DEDUP_REMOVED lines=13> */
[----:B------:R-:W4:Y:S04]  /*2a040*/  LDL.LU.64 R4, [R1+0x1710] ;  /* 0x0017100001047983 */ /* 0x000f280000300a00 */
[----:B------:R-:W4:Y:S04]  /*2a050*/  LDL.LU R8, [R1+0x170c] ;  /* 0x00170c0001087983 */ /* 0x000f280000300800 */
[----:B------:R-:W4:Y:S02]  /*2a060*/  LDL.LU R9, [R1+0x1708] ;  /* 0x0017080001097983 */ /* 0x000f240000300800 */
[----:B----4-:R-:W-:-:S15]  /*2a070*/  HMMA.16816.F32 R4, R12, R8, R4 ;  /* 0x000000080c04723c */ /* 0x010fde0000001804 */
[----:B------:R-:W-:-:S08]  /*2a080*/  NOP ;  /* 0x0000000000007918 */ /* 0x000fd00000000000 */
[----:B------:R-:W-:Y:S04]  /*2a090*/  STL.64 [R1+0x210], R4 ;  /* 0x0002100401007387 */ /* 0x000fe80000100a00 */
[----:B------:R0:W-:Y:S04]  /*2a0a0*/  STL.64 [R1+0x218], R6 ;  /* 0x0002180601007387 */ /* 0x0001e80000100a00 */
[----:B0-----:R-:W4:Y:S04]  /*2a0b0*/  LDL.LU.64 R6, [R1+0x1700] ;  /* 0x0017000001067983 */ /* 0x001f280000300a00 */
[----:B------:R-:W3:Y:S04]  /*2a0c0*/  LDL.LU.64 R4, [R1+0x16f8] ;  /* 0x0016f80001047983 */ /* 0x000ee80000300a00 */
[----:B------:R-:W-:Y:S04]  /*2a0d0*/  STL.64 [R1+0x1698], R10 ;  /* 0x0016980a01007387 */ /* 0x000fe80000100a00 */
[----:B------:R0:W-:Y:S04]  /*2a0e0*/  STL.64 [R1+0x1690], R8 ;  /* 0x0016900801007387 */ /* 0x0001e80000100a00 */
[----:B0-----:R-:W2:Y:S04]  /*2a0f0*/  LDL.LU R8, [R1+0x1c0] ;  /* 0x0001c00001087983 */ /* 0x001ea80000300800 */
[----:B------:R-:W2:Y:S04]  /*2a100*/  LDL.LU R9, [R1+0x1c4] ;  /* 0x0001c40001097983 */ /* 0x000ea80000300800 */
[----:B------:R-:W3:Y:S04]  /*2a110*/  LDL.LU R10, [R1+0x1c8] ;  /* 0x0001c800010a7983 */ /* 0x000ee80000300800 */
[----:B------:R-:W3:Y:S01]  /*2a120*/  LDL.LU R11, [R1+0x1cc] ;  /* 0x0001cc00010b7983 */ /* 0x000ee20000300800 */
[----:B----4-:R-:W-:-:S03]  /*2a130*/  IMAD R18, R18, 0x100, R7 ;  /* 0x0000010012127824 */ /* 0x010fc600078e0207 */
[----:B---3--:R-:W-:Y:S04]  /*2a140*/  STL.64 [R1+0x16a8], R10 ;  /* 0x0016a80a01007387 */ /* 0x008fe80000100a00 */
[----:B--2---:R0:W-:Y:S04]  /*2a150*/  STL.64 [R1+0x16a0], R8 ;  /* 0x0016a00801007387 */ /* 0x0041e80000100a00 */
[----:B0-----:R-:W2:Y:S04]  /*2a160*/  LDL.LU R8, [R1+0x1d0] ;  /* 0x0001d00001087983 */ /* 0x001ea80000300800 */
[----:B------:R-:W2:Y:S04]  /*2a170*/  LDL.LU R9, [R1+0x1d4] ;  /* 0x0001d40001097983 */ /* 0x000ea80000300800 */
[----:B------:R-:W2:Y:S04]  /*2a180*/  LDL.LU R10, [R1+0x1d8] ;  /* 0x0001d800010a7983 */ /* 0x000ea80000300800 */
[----:B------:R-:W2:Y:S04]  /*2a190*/  LDL.LU R11, [R1+0x1dc] ;  /* 0x0001dc00010b7983 */ /* 0x000ea80000300800 */
[----:B------:R-:W3:Y:S01]  /*2a1a0*/  LDL.LU R7, [R1+0x16f4] ;  /* 0x0016f40001077983 */ /* 0x000ee20000300800 */
[----:B------:R-:W-:-:S03]  /*2a1b0*/  IMAD R19, R19, 0x100, R0 ;  /* 0x0000010013137824 */ /* 0x000fc600078e0200 */
        /* <DEDUP_REMOVED lines=18> */
[----:B------:R-:W3:Y:S04]  /*2a2e0*/  LDL.LU.64 R26, [R1+0x16c8] ;  /* 0x0016c800011a7983 */ /* 0x000ee80000300a00 */
[----:B------:R-:W2:-:S15]  /*2a2f0*/  LDL.LU.64 R24, [R1+0x16c0] ;  /* 0x0016c00001187983 */ /* 0x000e9e0000300a00 */
[----:B------:R-:W-:-:S03]  /*2a300*/  NOP ;  /* 0x0000000000007918 */ /* 0x000fc60000000000 */
[----:B------:R-:W-:Y:S04]  /*2a310*/  STL.64 [R1+0x1f0], R12 ;  /* 0x0001f00c01007387 */ /* 0x000fe80000100a00 */
[----:B------:R0:W-:Y:S04]  /*2a320*/  STL.64 [R1+0x1f8], R14 ;  /* 0x0001f80e01007387 */ /* 0x0001e80000100a00 */
[----:B0-----:R-:W4:Y:S04]  /*2a330*/  LDL.LU R14, [R1+0x13d4] ;  /* 0x0013d400010e7983 */ /* 0x001f280000300800 */
[----:B------:R-:W4:Y:S01]  /*2a340*/  LDL.LU R15, [R1+0x13d0] ;  /* 0x0013d000010f7983 */ /* 0x000f220000300800 */
[----:B--2---:R-:W-:-:S15]  /*2a350*/  HMMA.16816.F32 R20, R16, R24, R20 ;  /* 0x000000181014723c */ /* 0x004fde0000001814 */
[----:B------:R-:W-:-:S08]  /*2a360*/  NOP ;  /* 0x0000000000007918 */ /* 0x000fd00000000000 */
[----:B------:R-:W-:Y:S04]  /*2a370*/  STL.64 [R1+0x380], R20 ;  /* 0x0003801401007387 */ /* 0x000fe80000100a00 */
[----:B------:R0:W-:Y:S04]  /*2a380*/  STL.64 [R1+0x388], R22 ;  /* 0x0003881601007387 */ /* 0x0001e80000100a00 */
[----:B0-----:R-:W2:Y:S04]  /*2a390*/  LDL.LU.64 R22, [R1+0x16b8] ;  /* 0x0016b80001167983 */ /* 0x001ea80000300a00 */
[----:B------:R-:W4:Y:S04]  /*2a3a0*/  LDL.LU.64 R20, [R1+0x16b0] ;  /* 0x0016b00001147983 */ /* 0x000f280000300a00 */
[----:B---3--:R-:W-:Y:S04]  /*2a3b0*/  STL.64 [R1+0x1660], R26 ;  /* 0x0016601a01007387 */ /* 0x008fe80000100a00 */
        /* <DEDUP_REMOVED lines=22> */
[----:B------:R-:W2:Y:S01]  /*2a520*/  LDL.LU R23, [R1+0x1bc] ;  /* 0x0001bc0001177983 */ /* 0x000ea20000300800 */
[----:B------:R-:W-:-:S02]  /*2a530*/  IMAD R13, R28, 0x100, R29 ;  /* 0x000001001c0d7824 */ /* 0x000fc400078e021d */
[----:B------:R-:W-:Y:S01]  /*2a540*/  IMAD R12, R15, 0x100, R14 ;  /* 0x000001000f0c7824 */ /* 0x000fe200078e020e */
[----:B--2---:R-:W-:-:S15]  /*2a550*/  HMMA.16816.F32 R20, R16, R10, R20 ;  /* 0x0000000a1014723c */ /* 0x004fde0000001814 */
[----:B------:R-:W-:-:S08]  /*2a560*/  NOP ;  /* 0x0000000000007918 */ /* 0x000fd00000000000 */
[----:B------:R-:W-:Y:S04]  /*2a570*/  STL.64 [R1+0x1c0], R20 ;  /* 0x0001c01401007387 */ /* 0x000fe80000100a00 */
[----:B------:R3:W-:Y:S04]  /*2a580*/  STL.64 [R1+0x1c8], R22 ;  /* 0x0001c81601007387 */ /* 0x0007e80000100a00 */
[----:B------:R-:W2:Y:S04]  /*2a590*/  LDL.LU R28, [R1+0x13e4] ;  /* 0x0013e400011c7983 */ /* 0x000ea80000300800 */
[----:B------:R-:W2:Y:S01]  /*2a5a0*/  LDL.LU R14, [R1+0x13e0] ;  /* 0x0013e000010e7983 */ /* 0x000ea20000300800 */
[----:B---3--:R-:W-:-:S15]  /*2a5b0*/  HMMA.16816.F32 R20, R16, R8, R24 ;  /* 0x000000081014723c */ /* 0x008fde0000001818 */
[----:B------:R-:W-:-:S08]  /*2a5c0*/  NOP ;  /* 0x0000000000007918 */ /* 0x000fd00000000000 */
[----:B------:R-:W-:Y:S04]  /*2a5d0*/  STL.64 [R1+0x1b0], R20 ;  /* 0x0001b01401007387 */ /* 0x000fe80000100a00 */
[----:B------:R-:W-:Y:S04]  /*2a5e0*/  STL.64 [R1+0x1b8], R22 ;  /* 0x0001b81601007387 */ /* 0x000fe80000100a00 */
        /* <DEDUP_REMOVED lines=11> */
[----:B------:R-:W4:Y:S04]  /*2a6a0*/  LDL.LU R27, [R1+0x36c] ;  /* 0x00036c00011b7983 */ /* 0x000f280000300800 */
[----:B----4-:R-:W-:Y:S04]  /*2a6b0*/  STL.64 [R1+0x1680], R26 ;  /* 0x0016801a01007387 */ /* 0x010fe80000100a00 */
[----:B--2---:R0:W-:Y:S04]  /*2a6c0*/  STL.64 [R1+0x1678], R24 ;  /* 0x0016781801007387 */ /* 0x0041e80000100a00 */
        /* <DEDUP_REMOVED lines=8> */
[----:B------:R-:W-:Y:S04]  /*2a750*/  STL.64 [R1+0x1630], R10 ;  /* 0x0016300a01007387 */ /* 0x000fe80000100a00 */
[----:B------:R0:W-:Y:S04]  /*2a760*/  STL.64 [R1+0x1628], R8 ;  /* 0x0016280801007387 */ /* 0x0001e80000100a00 */
[----:B0-----:R-:W4:Y:S04]  /*2a770*/  LDL.LU R8, [R1+0x160] ;  /* 0x0001600001087983 */ /* 0x001f280000300800 */
[----:B------:R-:W4:Y:S04]  /*2a780*/  LDL.LU R9, [R1+0x164] ;  /* 0x0001640001097983 */ /* 0x000f280000300800 */
[----:B------:R-:W4:Y:S04]  /*2a790*/  LDL.LU R10, [R1+0x168] ;  /* 0x00016800010a7983 */ /* 0x000f280000300800 */
[----:B------:R-:W4:Y:S01]  /*2a7a0*/  LDL.LU R11, [R1+0x16c] ;  /* 0x00016c00010b7983 */ /* 0x000f220000300800 */
[----:B------:R-:W-:-:S02]  /*2a7b0*/  IMAD R14, R14, 0x100, R28 ;  /* 0x000001000e0e7824 */ /* 0x000fc400078e021c */
[----:B---3--:R-:W-:Y:S01]  /*2a7c0*/  IMAD R15, R15, 0x100, R29 ;  /* 0x000001000f0f7824 */ /* 0x008fe200078e021d */
[C---:B--2---:R-:W-:Y:S01]  /*2a7d0*/  HMMA.16816.F32 R24, R16.reuse, R6, R24 ;  /* 0x000000061018723c */ /* 0x044fe20000001818 */
[----:B----4-:R-:W-:Y:S04]  /*2a7e0*/  STL.64 [R1+0x1640], R10 ;  /* 0x0016400a01007387 */ /* 0x010fe80000100a00 */
[----:B------:R0:W-:Y:S04]  /*2a7f0*/  STL.64 [R1+0x1638], R8 ;  /* 0x0016380801007387 */ /* 0x0001e80000100a00 */
[----:B0-----:R-:W2:Y:S04]  /*2a800*/  LDL.LU R8, [R1+0x170] ;  /* 0x0001700001087983 */ /* 0x001ea80000300800 */
[----:B------:R-:W2:Y:S04]  /*2a810*/  LDL.LU R9, [R1+0x174] ;  /* 0x0001740001097983 */ /* 0x000ea80000300800 */
[----:B------:R-:W2:Y:S04]  /*2a820*/  LDL.LU R10, [R1+0x178] ;  /* 0x00017800010a7983 */ /* 0x000ea80000300800 */
[----:B------:R-:W2:Y:S04]  /*2a830*/  LDL.LU R11, [R1+0x17c] ;  /* 0x00017c00010b7983 */ /* 0x000ea80000300800 */
        /* <DEDUP_REMOVED lines=37> */
[----:B--2---:R0:W-:Y:S04]  /*2aa90*/  STL.64 [R1+0x15f0], R26 ;  /* 0x0015f01a01007387 */ /* 0x0041e80000100a00 */
[----:B0-----:R-:W2:Y:S04]  /*2aaa0*/  LDL.LU R26, [R1+0x1404] ;  /* 0x00140400011a7983 */ /* 0x001ea80000300800 */
[----:B------:R-:W2:Y:S04]  /*2aab0*/  LDL.LU R27, [R1+0x140c] ;  /* 0x00140c00011b7983 */ /* 0x000ea80000300800 */
[----:B------:R0:W-:Y:S04]  /*2aac0*/  STL.64 [R1+0x15e8], R24 ;  /* 0x0015e81801007387 */ /* 0x0001e80000100a00 */
[----:B0-----:R-:W2:Y:S04]  /*2aad0*/  LDL.LU R24, [R1+0x13f4] ;  /* 0x0013f40001187983 */ /* 0x001ea80000300800 */
[----:B------:R-:W2:Y:S01]  /*2aae0*/  LDL.LU R25, [R1+0x13fc] ;  /* 0x0013fc0001197983 */ /* 0x000ea20000300800 */
[----:B----4-:R-:W-:-:S15]  /*2aaf0*/  HMMA.16816.F32 R8, R12, R22, R8 ;  /* 0x000000160c08723c */ /* 0x010fde0000001808 */
        /* <DEDUP_REMOVED lines=17> */
[----:B--2---:R-:W-:-:S02]  /*2ac10*/  IMAD R16, R16, 0x100, R24 ;  /* 0x0000010010107824 */ /* 0x004fc400078e0218 */
[----:B------:R-:W-:Y:S02]  /*2ac20*/  IMAD R17, R17, 0x100, R25 ;  /* 0x0000010011117824 */ /* 0x000fe400078e0219 */
[----:B------:R-:W-:Y:S02]  /*2ac30*/  IMAD R18, R18, 0x100, R26 ;  /* 0x0000010012127824 */ /* 0x000fe400078e021a */
[----:B------:R-:W-:Y:S01]  /*2ac40*/  IMAD R19, R19, 0x100, R27 ;  /* 0x0000010013137824 */ /* 0x000fe200078e021b */
[C---:B---3--:R-:W-:Y:S06]  /*2ac50*/  HMMA.16816.F32 R4, R12.reuse, R10, R4 ;  /* 0x0000000a0c04723c */ /* 0x048fec0000001804 */
[----:B----4-:R-:W-:-:S15]  /*2ac60*/  HMMA.16816.F32 R20, R12, R8, R20 ;  /* 0x000000080c14723c */ /* 0x010fde0000001814 */
[----:B------:R-:W-:-:S02]  /*2ac70*/  NOP ;  /* 0x0000000000007918 */ /* 0x000fc40000000000 */
[----:B------:R-:W-:Y:S04]  /*2ac80*/  STL.64 [R1+0x160], R4 ;  /* 0x0001600401007387 */ /* 0x000fe80000100a00 */
[----:B------:R0:W-:Y:S04]  /*2ac90*/  STL.64 [R1+0x168], R6 ;  /* 0x0001680601007387 */ /* 0x0001e80000100a00 */
[----:B0-----:R-:W2:Y:S04]  /*2aca0*/  LDL.LU.64 R6, [R1+0x1620] ;  /* 0x0016200001067983 */ /* 0x001ea80000300a00 */
[----:B------:R-:W3:Y:S04]  /*2acb0*/  LDL.LU.64 R4, [R1+0x1618] ;  /* 0x0016180001047983 */ /* 0x000ee80000300a00 */
[----:B------:R-:W-:Y:S04]  /*2acc0*/  STL.64 [R1+0x15c0], R10 ;  /* 0x0015c00a01007387 */ /* 0x000fe80000100a00 */
[----:B------:R0:W-:Y:S04]  /*2acd0*/  STL.64 [R1+0x15b8], R8 ;  /* 0x0015b80801007387 */ /* 0x0001e80000100a00 */
[----:B------:R-:W-:Y:S04]  /*2ace0*/  STL.64 [R1+0x150], R20 ;  /* 0x0001501401007387 */ /* 0x000fe80000100a00 */
[----:B------:R-:W-:Y:S04]  /*2acf0*/  STL.64 [R1+0x158], R22 ;  /* 0x0001581601007387 */ /* 0x000fe80000100a00 */
[----:B0-----:R-:W4:Y:S04]  /*2ad00*/  LDL.LU R8, [R1+0x100] ;  /* 0x0001000001087983 */ /* 0x001f280000300800 */
[----:B------:R-:W4:Y:S04]  /*2ad10*/  LDL.LU R9, [R1+0x104] ;  /* 0x0001040001097983 */ /* 0x000f280000300800 */
[----:B------:R-:W2:Y:S04]  /*2ad20*/  LDL.LU R10, [R1+0x108] ;  /* 0x00010800010a7983 */ /* 0x000ea80000300800 */
[----:B------:R-:W2:Y:S04]  /*2ad30*/  LDL.LU R11, [R1+0x10c] ;  /* 0x00010c00010b7983 */ /* 0x000ea80000300800 */
[----:B------:R-:W3:Y:S04]  /*2ad40*/  LDL.LU R24, [R1+0x130] ;  /* 0x0001300001187983 */ /* 0x000ee80000300800 */
        /* <DEDUP_REMOVED lines=19> */
[----:B--2---:R0:W-:Y:S04]  /*2ae80*/  STL.64 [R1+0x15d0], R10 ;  /* 0x0015d00a01007387 */ /* 0x0041e80000100a00 */
[----:B------:R1:W-:Y:S01]  /*2ae90*/  STL.64 [R1+0x15c8], R8 ;  /* 0x0015c80801007387 */ /* 0x0003e20000100a00 */
[----:B0-----:R-:W-:-:S03]  /*2aea0*/  IMAD.MOV.U32 R11, RZ, RZ, R0 ;  /* 0x000000ffff0b7224 */ /* 0x001fc600078e0000 */
[----:B-1----:R-:W2:Y:S01]  /*2aeb0*/  LDL.LU R8, [R1+0x110] ;  /* 0x0001100001087983 */ /* 0x002ea20000300800 */
[----:B------:R-:W-:-:S03]  /*2aec0*/  IMAD.MOV.U32 R10, RZ, RZ, R28 ;  /* 0x000000ffff0a7224 */ /* 0x000fc600078e001c */
[----:B------:R-:W2:Y:S01]  /*2aed0*/  LDL.LU R0, [R1+0x1414] ;  /* 0x0014140001007983 */ /* 0x000ea20000300800 */
[----:B------:R-:W-:-:S03]  /*2aee0*/  IMAD.MOV.U32 R9, RZ, RZ, R29 ;  /* 0x000000ffff097224 */ /* 0x000fc600078e001d */
[----:B------:R-:W2:Y:S04]  /*2aef0*/  LDL.LU R28, [R1+0x1420] ;  /* 0x00142000011c7983 */ /* 0x000ea80000300800 */
[----:B------:R-:W2:Y:S01]  /*2af00*/  LDL.LU R29, [R1+0x142c] ;  /* 0x00142c00011d7983 */ /* 0x000ea20000300800 */
        /* <DEDUP_REMOVED lines=13> */
[----:B------:R0:W-:Y:S04]  /*2afe0*/  STL.64 [R1+0x1590], R4 ;  /* 0x0015900401007387 */ /* 0x0001e80000100a00 */
[----:B0-----:R-:W4:Y:S04]  /*2aff0*/  LDL.LU R4, [R1+0xe0] ;  /* 0x0000e00001047983 */ /* 0x001f280000300800 */
[----:B------:R-:W4:Y:S04]  /*2b000*/  LDL.LU R5, [R1+0xe4] ;  /* 0x0000e40001057983 */ /* 0x000f280000300800 */
[----:B------:R-:W2:Y:S04]  /*2b010*/  LDL.LU R6, [R1+0xe8] ;  /* 0x0000e80001067983 */ /* 0x000ea80000300800 */
[----:B------:R-:W2:Y:S01]  /*2b020*/  LDL.LU R7, [R1+0xec] ;  /* 0x0000ec0001077983 */ /* 0x000ea20000300800 */
[----:B---3--:R-:W-:Y:S03]  /*2b030*/  HMMA.16816.F32 R12, R12, R2, R24 ;  /* 0x000000020c0c723c */ /* 0x008fe60000001818 */
[----:B--2---:R-:W-:Y:S04]  /*2b040*/  STL.64 [R1+0x15b0], R6 ;  /* 0x0015b00601007387 */ /* 0x004fe80000100a00 */
[----:B----4-:R0:W-:Y:S04]  /*2b050*/  STL.64 [R1+0x15a8], R4 ;  /* 0x0015a80401007387 */ /* 0x0101e80000100a00 */
[----:B0-----:R-:W2:Y:S04]  /*2b060*/  LDL.LU R4, [R1+0xf0] ;  /* 0x0000f00001047983 */ /* 0x001ea80000300800 */
[----:B------:R-:W2:Y:S04]  /*2b070*/  LDL.LU R5, [R1+0xf4] ;  /* 0x0000f40001057983 */ /* 0x000ea80000300800 */
[----:B------:R-:W2:Y:S04]  /*2b080*/  LDL.LU R6, [R1+0xf8] ;  /* 0x0000f80001067983 */ /* 0x000ea80000300800 */
[----:B------:R-:W2:Y:S04]  /*2b090*/  LDL.LU R7, [R1+0xfc] ;  /* 0x0000fc0001077983 */ /* 0x000ea80000300800 */
[----:B------:R-:W3:Y:S04]  /*2b0a0*/  LDL.LU.64 R26, [R1+0x15f0] ;  /* 0x0015f000011a7983 */ /* 0x000ee80000300a00 */
[----:B------:R-:W4:Y:S01]  /*2b0b0*/  LDL.LU.64 R24, [R1+0x15e8] ;  /* 0x0015e80001187983 */ /* 0x000f220000300a00 */
        /* <DEDUP_REMOVED lines=15> */
[----:B------:R-:W2:Y:S04]  /*2b1b0*/  LDL.LU.64 R20, [R1+0x15d8] ;  /* 0x0015d80001147983 */ /* 0x000ea80000300a00 */
[----:B------:R0:W-:Y:S04]  /*2b1c0*/  STL.64 [R1+0x1588], R24 ;  /* 0x0015881801007387 */ /* 0x0001e80000100a00 */
        /* <DEDUP_REMOVED lines=16> */
[----:B0-----:R-:W4:Y:S04]  /*2b2d0*/  LDL.LU R20, [R1+0xd0] ;  /* 0x0000d00001147983 */ /* 0x001f280000300800 */
[----:B------:R-:W4:Y:S04]  /*2b2e0*/  LDL.LU R21, [R1+0xd4] ;  /* 0x0000d40001157983 */ /* 0x000f280000300800 */
[----:B------:R-:W4:Y:S04]  /*2b2f0*/  LDL.LU R22, [R1+0xd8] ;  /* 0x0000d80001167983 */ /* 0x000f280000300800 */
[----:B------:R-:W4:Y:S01]  /*2b300*/  LDL.LU R23, [R1+0xdc] ;  /* 0x0000dc0001177983 */ /* 0x000f220000300800 */
[----:B--2---:R-:W-:-:S15]  /*2b310*/  HMMA.16816.F32 R4, R16, R10, R4 ;  /* 0x0000000a1004723c */ /* 0x004fde0000001804 */
[----:B------:R-:W-:-:S08]  /*2b320*/  NOP ;  /* 0x0000000000007918 */ /* 0x000fd00000000000 */
[----:B------:R-:W-:Y:S04]  /*2b330*/  STL.64 [R1+0x100], R4 ;  /* 0x0001000401007387 */ /* 0x000fe80000100a00 */
[----:B------:R0:W-:Y:S04]  /*2b340*/  STL.64 [R1+0x108], R6 ;  /* 0x0001080601007387 */ /* 0x0001e80000100a00 */
[----:B0-----:R-:W4:Y:S04]  /*2b350*/  LDL.LU.64 R6, [R1+0x15b0] ;  /* 0x0015b00001067983 */ /* 0x001f280000300a00 */
[----:B------:R-:W4:Y:S01]  /*2b360*/  LDL.LU.64 R4, [R1+0x15a8] ;  /* 0x0015a80001047983 */ /* 0x000f220000300a00 */
[----:B---3--:R-:W-:-:S03]  /*2b370*/  IMAD R12, R12, 0x100, R0 ;  /* 0x000001000c0c7824 */ /* 0x008fc600078e0200 */
[----:B------:R-:W2:Y:S01]  /*2b380*/  LDL.LU R0, [R1+0x15a0] ;  /* 0x0015a00001007983 */ /* 0x000ea20000300800 */
        /* <DEDUP_REMOVED lines=12> */
[----:B------:R-:W-:-:S02]  /*2b450*/  IMAD R13, R14, 0x100, R13 ;  /* 0x000001000e0d7824 */ /* 0x000fc400078e020d */
[----:B------:R-:W-:Y:S02]  /*2b460*/  IMAD R14, R28, 0x100, R15 ;  /* 0x000001001c0e7824 */ /* 0x000fe400078e020f */
[----:B--2---:R-:W-:Y:S01]  /*2b470*/  IMAD R15, R0, 0x100, R29 ;  /* 0x00000100000f7824 */ /* 0x004fe200078e021d */
[C---:B---3--:R-:W-:Y:S06]  /*2b480*/  HMMA.16816.F32 R24, R16.reuse, R6, R24 ;  /* 0x000000061018723c */ /* 0x048fec0000001818 */
[----:B----4-:R-:W-:-:S15]  /*2b490*/  HMMA.16816.F32 R8, R16, R4, R8 ;  /* 0x000000041008723c */ /* 0x010fde0000001808 */
[----:B------:R-:W-:-:S02]  /*2b4a0*/  NOP ;  /* 0x0000000000007918 */ /* 0x000fc40000000000 */
[----:B------:R0:W-:Y:S04]  /*2b4b0*/  STL.64 [R1+0x460], R24 ;  /* 0x0004601801007387 */ /* 0x0001e80000100a00 */
[----:B------:R1:W-:Y:S04]  /*2b4c0*/  STL.64 [R1+0x468], R26 ;  /* 0x0004681a01007387 */ /* 0x0003e80000100a00 */
[----:B0-----:R-:W2:Y:S04]  /*2b4d0*/  LDL.LU.64 R24, [R1+0x1588] ;  /* 0x0015880001187983 */ /* 0x001ea80000300a00 */
[----:B------:R-:W-:Y:S04]  /*2b4e0*/  STL.64 [R1+0x1540], R6 ;  /* 0x0015400601007387 */ /* 0x000fe80000100a00 */
[----:B------:R0:W-:Y:S04]  /*2b4f0*/  STL.64 [R1+0x1538], R4 ;  /* 0x0015380401007387 */ /* 0x0001e80000100a00 */
[----:B------:R-:W-:Y:S04]  /*2b500*/  STL.64 [R1+0x330], R8 ;  /* 0x0003300801007387 */ /* 0x000fe80000100a00 */
[----:B------:R3:W-:Y:S04]  /*2b510*/  STL.64 [R1+0x338], R10 ;  /* 0x0003380a01007387 */ /* 0x0007e80000100a00 */
[----:B-1----:R-:W4:Y:S04]  /*2b520*/  LDL.LU R26, [R1+0x10b8] ;  /* 0x0010b800011a7983 */ /* 0x002f280000300800 */
[----:B------:R-:W4:Y:S04]  /*2b530*/  LDL.LU R27, [R1+0x10dc] ;  /* 0x0010dc00011b7983 */ /* 0x000f280000300800 */
[----:B------:R-:W4:Y:S04]  /*2b540*/  LDL.LU R28, [R1+0x10b0] ;  /* 0x0010b000011c7983 */ /* 0x000f280000300800 */
[----:B------:R-:W4:Y:S04]  /*2b550*/  LDL.LU R29, [R1+0x10d4] ;  /* 0x0010d400011d7983 */ /* 0x000f280000300800 */
[----:B------:R-:W4:Y:S04]  /*2b560*/  LDL.LU R0, [R1+0x10a8] ;  /* 0x0010a80001007983 */ /* 0x000f280000300800 */
[----:B0-----:R-:W2:Y:S01]  /*2b570*/  LDL.LU R4, [R1+0x40] ;  /* 0x0000400001047983 */ /* 0x001ea20000300800 */
        /* <DEDUP_REMOVED lines=9> */
[----:B-1----:R-:W2:Y:S04]  /*2b610*/  LDL.LU R10, [R1+0x88] ;  /* 0x00008800010a7983 */ /* 0x002ea80000300800 */
[----:B------:R-:W2:Y:S04]  /*2b620*/  LDL.LU R11, [R1+0x8c] ;  /* 0x00008c00010b7983 */ /* 0x000ea80000300800 */
[----:B------:R-:W3:Y:S04]  /*2b630*/  LDL.LU R20, [R1+0xb0] ;  /* 0x0000b00001147983 */ /* 0x000ee80000300800 */
[----:B------:R-:W3:Y:S04]  /*2b640*/  LDL.LU R21, [R1+0xb4] ;  /* 0x0000b40001157983 */ /* 0x000ee80000300800 */
[----:B------:R-:W3:Y:S04]  /*2b650*/  LDL.LU R22, [R1+0xb8] ;  /* 0x0000b80001167983 */ /* 0x000ee80000300800 */
[----:B------:R-:W3:Y:S04]  /*2b660*/  LDL.LU R23, [R1+0xbc] ;  /* 0x0000bc0001177983 */ /* 0x000ee80000300800 */
        /* <DEDUP_REMOVED lines=18> */
[----:B0-----:R-:W2:Y:S04]  /*2b790*/  LDL.LU R16, [R1] ;  /* 0x0000000001107983 */ /* 0x001ea80000300800 */
[----:B------:R-:W2:Y:S04]  /*2b7a0*/  LDL.LU R17, [R1+0x4] ;  /* 0x0000040001117983 */ /* 0x000ea80000300800 */
[----:B------:R-:W4:Y:S04]  /*2b7b0*/  LDL.LU R18, [R1+0x8] ;  /* 0x0000080001127983 */ /* 0x000f280000300800 */
[----:B------:R-:W4:Y:S01]  /*2b7c0*/  LDL.LU R19, [R1+0xc] ;  /* 0x00000c0001137983 */ /* 0x000f220000300800 */
[----:B------:R-:W-:-:S02]  /*2b7d0*/  F2FP.F16.E4M3.UNPACK_B R12, R12 ;  /* 0x0000000cff0c723e */ /* 0x000fc400020006ff */
[----:B------:R-:W-:Y:S02]  /*2b7e0*/  F2FP.F16.E4M3.UNPACK_B R13, R13 ;  /* 0x0000000dff0d723e */ /* 0x000fe400020006ff */
[----:B------:R-:W-:Y:S02]  /*2b7f0*/  F2FP.F16.E4M3.UNPACK_B R14, R14 ;  /* 0x0000000eff0e723e */ /* 0x000fe400020006ff */
[----:B------:R-:W-:-:S07]  /*2b800*/  F2FP.F16.E4M3.UNPACK_B R15, R15 ;  /* 0x0000000fff0f723e */ /* 0x000fce00020006ff */
[C---:B------:R-:W-:Y:S01]  /*2b810*/  HMMA.16816.F32 R20, R12.reuse, R24, R20 ;  /* 0x000000180c14723c */ /* 0x040fe20000001814 */
[----:B----4-:R-:W-:Y:S04]  /*2b820*/  STL.64 [R1+0x1520], R18 ;  /* 0x0015201201007387 */ /* 0x010fe80000100a00 */
[----:B--2---:R0:W-:Y:S04]  /*2b830*/  STL.64 [R1+0x1518], R16 ;  /* 0x0015181001007387 */ /* 0x0041e80000100a00 */
        /* <DEDUP_REMOVED lines=12> */
[----:B0-----:R-:W4:Y:S04]  /*2b900*/  LDL.LU.64 R22, [R1+0x1580] ;  /* 0x0015800001167983 */ /* 0x001f280000300a00 */
[----:B------:R-:W3:Y:S04]  /*2b910*/  LDL.LU.64 R20, [R1+0x1578] ;  /* 0x0015780001147983 */ /* 0x000ee80000300a00 */
[----:B------:R-:W2:Y:S04]  /*2b920*/  LDL.LU R24, [R1+0x10d0] ;  /* 0x0010d00001187983 */ /* 0x000ea80000300800 */
[----:B------:R-:W2:Y:S01]  /*2b930*/  LDL.LU R25, [R1+0x7d8] ;  /* 0x0007d80001197983 */ /* 0x000ea20000300800 */
[----:B----4-:R-:W-:-:S15]  /*2b940*/  HMMA.16816.F32 R8, R12, R22, R8 ;  /* 0x000000160c08723c */ /* 0x010fde0000001808 */
[----:B------:R-:W-:-:S08]  /*2b950*/  NOP ;  /* 0x0000000000007918 */ /* 0x000fd00000000000 */
[----:B------:R-:W-:Y:S04]  /*2b960*/  STL.64 [R1+0xb0], R8 ;  /* 0x0000b00801007387 */ /* 0x000fe80000100a00 */
[----:B------:R0:W-:Y:S04]  /*2b970*/  STL.64 [R1+0xb8], R10 ;  /* 0x0000b80a01007387 */ /* 0x0001e80000100a00 */
[----:B0-----:R-:W3:Y:S04]  /*2b980*/  LDL.LU.64 R10, [R1+0x1570] ;  /* 0x00157000010a7983 */ /* 0x001ee80000300a00 */
[----:B------:R-:W3:Y:S04]  /*2b990*/  LDL.LU.64 R8, [R1+0x1568] ;  /* 0x0015680001087983 */ /* 0x000ee80000300a00 */
[----:B------:R-:W4:Y:S04]  /*2b9a0*/  LDL.LU R22, [R1+0x10d8] ;  /* 0x0010d80001167983 */ /* 0x000f280000300800 */
[----:B------:R-:W4:Y:S01]  /*2b9b0*/  LDL.LU R23, [R1+0x7d0] ;  /* 0x0007d00001177983 */ /* 0x000f220000300800 */
[----:B---3--:R-:W-:-:S15]  /*2b9c0*/  HMMA.16816.F32 R8, R12, R20, R8 ;  /* 0x000000140c08723c */ /* 0x008fde0000001808 */
[----:B------:R-:W-:-:S08]  /*2b9d0*/  NOP ;  /* 0x0000000000007918 */ /* 0x000fd00000000000 */
[----:B------:R-:W-:Y:S04]  /*2b9e0*/  STL.64 [R1+0x80], R8 ;  /* 0x0000800801007387 */ /* 0x000fe80000100a00 */
[----:B------:R0:W-:Y:S04]  /*2b9f0*/  STL.64 [R1+0x88], R10 ;  /* 0x0000880a01007387 */ /* 0x0001e80000100a00 */
[----:B0-----:R-:W3:Y:S04]  /*2ba00*/  LDL.LU.64 R10, [R1+0x1560] ;  /* 0x00156000010a7983 */ /* 0x001ee80000300a00 */
[----:B------:R-:W2:Y:S04]  /*2ba10*/  LDL.LU.64 R8, [R1+0x1558] ;  /* 0x0015580001087983 */ /* 0x000ea80000300a00 */
[----:B------:R-:W4:Y:S04]  /*2ba20*/  LDL.LU R20, [R1+0x10e0] ;  /* 0x0010e00001147983 */ /* 0x000f280000300800 */
[----:B------:R-:W4:Y:S01]  /*2ba30*/  LDL.LU R21, [R1+0x7c8] ;  /* 0x0007c80001157983 */ /* 0x000f220000300800 */
[----:B---3--:R-:W-:-:S15]  /*2ba40*/  HMMA.16816.F32 R4, R12, R10, R4 ;  /* 0x0000000a0c04723c */ /* 0x008fde0000001804 */
[----:B------:R-:W-:-:S08]  /*2ba50*/  NOP ;  /* 0x0000000000007918 */ /* 0x000fd00000000000 */
[----:B------:R-:W-:Y:S04]  /*2ba60*/  STL.64 [R1+0x60], R4 ;  /* 0x0000600401007387 */ /* 0x000fe80000100a00 */
[----:B------:R0:W-:Y:S04]  /*2ba70*/  STL.64 [R1+0x68], R6 ;  /* 0x0000680601007387 */ /* 0x0001e80000100a00 */
[----:B0-----:R-:W2:Y:S04]  /*2ba80*/  LDL.LU.64 R6, [R1+0x1550] ;  /* 0x0015500001067983 */ /* 0x001ea80000300a00 */
[----:B------:R-:W2:Y:S04]  /*2ba90*/  LDL.LU.64 R4, [R1+0x1548] ;  /* 0x0015480001047983 */ /* 0x000ea80000300a00 */
[----:B------:R-:W3:Y:S04]  /*2baa0*/  LDL.LU R10, [R1+0x7e4] ;  /* 0x0007e400010a7983 */ /* 0x000ee80000300800 */
[----:B------:R-:W4:Y:S01]  /*2bab0*/  LDL.LU R11, [R1+0x10e8] ;  /* 0x0010e800010b7983 */ /* 0x000f220000300800 */
[----:B--2---:R-:W-:-:S15]  /*2bac0*/  HMMA.16816.F32 R4, R12, R8, R4 ;  /* 0x000000080c04723c */ /* 0x004fde0000001804 */
[----:B------:R-:W-:-:S08]  /*2bad0*/  NOP ;  /* 0x0000000000007918 */ /* 0x000fd00000000000 */
[----:B------:R-:W-:Y:S04]  /*2bae0*/  STL.64 [R1+0x430], R4 ;  /* 0x0004300401007387 */ /* 0x000fe80000100a00 */
[----:B------:R0:W-:Y:S04]  /*2baf0*/  STL.64 [R1+0x438], R6 ;  /* 0x0004380601007387 */ /* 0x0001e80000100a00 */
[----:B0-----:R-:W2:Y:S04]  /*2bb00*/  LDL.LU.64 R6, [R1+0x1540] ;  /* 0x0015400001067983 */ /* 0x001ea80000300a00 */
[----:B------:R-:W3:Y:S04]  /*2bb10*/  LDL.LU.64 R4, [R1+0x1538] ;  /* 0x0015380001047983 */ /* 0x000ee80000300a00 */
        /* <DEDUP_REMOVED lines=8> */
[----:B------:R-:W2:Y:S04]  /*2bba0*/  LDL.LU R6, [R1+0x85c] ;  /* 0x00085c0001067983 */ /* 0x000ea80000300800 */
[----:B------:R-:W4:Y:S01]  /*2bbb0*/  LDL.LU R7, [R1+0x7cc] ;  /* 0x0007cc0001077983 */ /* 0x000f220000300800 */
[----:B---3--:R-:W-:Y:S01]  /*2bbc0*/  HMMA.16816.F32 R16, R12, R4, R16 ;  /* 0x000000040c10723c */ /* 0x008fe20000001810 */
[----:B--2---:R-:W-:Y:S01]  /*2bbd0*/  VIADD R6, R6, 0x1 ;  /* 0x0000000106067836 */ /* 0x004fe20000000000 */
[----:B----4-:R-:W-:-:S02]  /*2bbe0*/  IADD3 R7, P6, R7, UR38, RZ ;  /* 0x0000002607077c10 */ /* 0x010fc4000ffde0ff */
[----:B------:R-:W-:Y:S02]  /*2bbf0*/  IADD3 R8, P1, R8, UR38, RZ ;  /* 0x0000002608087c10 */ /* 0x000fe4000ff3e0ff */
[----:B------:R-:W-:Y:S02]  /*2bc00*/  IADD3 R9, P2, R9, UR38, RZ ;  /* 0x0000002609097c10 */ /* 0x000fe4000ff5e0ff */
[----:B------:R-:W-:Y:S02]  /*2bc10*/  IADD3 R10, P3, R10, UR38, RZ ;  /* 0x000000260a0a7c10 */ /* 0x000fe4000ff7e0ff */
[----:B------:R-:W-:Y:S02]  /*2bc20*/  IADD3 R11, P4, R11, UR38, RZ ;  /* 0x000000260b0b7c10 */ /* 0x000fe4000ff9e0ff */
[----:B------:R-:W-:Y:S01]  /*2bc30*/  IADD3 R20, P5, R20, UR38, RZ ;  /* 0x0000002614147c10 */ /* 0x000fe2000ffbe0ff */
[----:B------:R-:W0:Y:S10]  /*2bc40*/  LDC R4, c[0x0][0x230] ;  /* 0x00008c00ff047b82 */ /* 0x000e340000000800 */
[----:B------:R-:W-:Y:S04]  /*2bc50*/  STL.64 [R1+0x410], R16 ;  /* 0x0004101001007387 */ /* 0x000fe80000100a00 */
[----:B------:R1:W-:Y:S04]  /*2bc60*/  STL.64 [R1+0x418], R18 ;  /* 0x0004181201007387 */ /* 0x0003e80000100a00 */
[----:B-1----:R-:W2:Y:S04]  /*2bc70*/  LDL.LU.64 R18, [R1+0x1520] ;  /* 0x0015200001127983 */ /* 0x002ea80000300a00 */
[----:B------:R-:W2:Y:S01]  /*2bc80*/  LDL.LU.64 R16, [R1+0x1518] ;  /* 0x0015180001107983 */ /* 0x000ea20000300a00 */
[----:B------:R-:W-:-:S02]  /*2bc90*/  IADD3.X R21, R21, UR25, RZ, P6, !PT ;  /* 0x0000001915157c10 */ /* 0x000fc4000b7fe4ff */
[----:B------:R-:W-:Y:S01]  /*2bca0*/  IADD3 R22, P6, R22, UR38, RZ ;  /* 0x0000002616167c10 */ /* 0x000fe2000ffde0ff */
[----:B--2---:R-:W-:Y:S01]  /*2bcb0*/  HMMA.16816.F32 R12, R12, R2, R16 ;  /* 0x000000020c0c723c */ /* 0x004fe20000001810 */
[----:B------:R-:W2:Y:S04]  /*2bcc0*/  LDL.LU.64 R18, [R1+0x1510] ;  /* 0x0015100001127983 */ /* 0x000ea80000300a00 */
[----:B------:R-:W3:Y:S04]  /*2bcd0*/  LDL.LU.64 R16, [R1+0x1508] ;  /* 0x0015080001107983 */ /* 0x000ee80000300a00 */
[----:B------:R-:W-:Y:S01]  /*2bce0*/  STL [R1+0x85c], R6 ;  /* 0x00085c0601007387 */ /* 0x000fe20000100800 */
[----:B------:R-:W-:-:S02]  /*2bcf0*/  IADD3.X R23, R23, UR25, RZ, P1, !PT ;  /* 0x0000001917177c10 */ /* 0x000fc40008ffe4ff */
[----:B------:R-:W-:Y:S02]  /*2bd00*/  IADD3 R24, P1, R24, UR38, RZ ;  /* 0x0000002618187c10 */ /* 0x000fe4000ff3e0ff */
[----:B------:R-:W-:Y:S02]  /*2bd10*/  IADD3.X R25, R25, UR25, RZ, P2, !PT ;  /* 0x0000001919197c10 */ /* 0x000fe400097fe4ff */
[----:B------:R-:W-:-:S07]  /*2bd20*/  IADD3.X R27, R27, UR25, RZ, P5, !PT ;  /* 0x000000191b1b7c10 */ /* 0x000fce000affe4ff */
[----:B------:R1:W-:Y:S04]  /*2bd30*/  STL.64 [R1+0xa0], R12 ;  /* 0x0000a00c01007387 */ /* 0x0003e80000100a00 */
[----:B------:R-:W-:Y:S04]  /*2bd40*/  STL.64 [R1+0xa8], R14 ;  /* 0x0000a80e01007387 */ /* 0x000fe80000100a00 */
        /* <DEDUP_REMOVED lines=11> */
[----:B---3--:R-:W-:-:S02]  /*2be00*/  IADD3 R16, P2, R16, UR38, RZ ;  /* 0x0000002610107c10 */ /* 0x008fc4000ff5e0ff */
[----:B------:R-:W-:Y:S02]  /*2be10*/  IADD3.X R17, R17, UR25, RZ, P3, !PT ;  /* 0x0000001911117c10 */ /* 0x000fe40009ffe4ff */
[----:B--2---:R-:W-:Y:S02]  /*2be20*/  IADD3 R18, P3, R18, UR38, RZ ;  /* 0x0000002612127c10 */ /* 0x004fe4000ff7e0ff */
[----:B------:R-:W-:Y:S02]  /*2be30*/  IADD3.X R19, R19, UR25, RZ, P4, !PT ;  /* 0x0000001913137c10 */ /* 0x000fe4000a7fe4ff */
[----:B------:R-:W-:Y:S01]  /*2be40*/  IADD3 R26, P4, R26, UR38, RZ ;  /* 0x000000261a1a7c10 */ /* 0x000fe2000ff9e0ff */
[----:B------:R-:W-:Y:S04]  /*2be50*/  STL [R1+0x10c8], R16 ;  /* 0x0010c81001007387 */ /* 0x000fe80000100800 */
[----:B------:R-:W-:Y:S04]  /*2be60*/  STL [R1+0x7e0], R17 ;  /* 0x0007e01101007387 */ /* 0x000fe80000100800 */
[----:B------:R-:W-:Y:S04]  /*2be70*/  STL [R1+0x10c0], R18 ;  /* 0x0010c01201007387 */ /* 0x000fe80000100800 */
[----:B------:R-:W-:Y:S04]  /*2be80*/  STL [R1+0x10e4], R19 ;  /* 0x0010e41301007387 */ /* 0x000fe80000100800 */
[----:B------:R-:W-:Y:S04]  /*2be90*/  STL [R1+0x10b8], R26 ;  /* 0x0010b81a01007387 */ /* 0x000fe80000100800 */
[----:B------:R-:W-:Y:S04]  /*2bea0*/  STL [R1+0x10dc], R27 ;  /* 0x0010dc1b01007387 */ /* 0x000fe80000100800 */
[----:B-1----:R-:W2:Y:S01]  /*2beb0*/  LDL.LU R12, [R1+0x10c4] ;  /* 0x0010c400010c7983 */ /* 0x002ea20000300800 */
[----:B------:R-:W-:-:S02]  /*2bec0*/  IADD3 R28, P5, R28, UR38, RZ ;  /* 0x000000261c1c7c10 */ /* 0x000fc4000ffbe0ff */
[----:B------:R-:W-:-:S03]  /*2bed0*/  IADD3.X R29, R29, UR25, RZ, P6, !PT ;  /* 0x000000191d1d7c10 */ /* 0x000fc6000b7fe4ff */
[----:B------:R-:W-:Y:S04]  /*2bee0*/  STL [R1+0x10b0], R28 ;  /* 0x0010b01c01007387 */ /* 0x000fe80000100800 */
[----:B--2---:R1:W-:Y:S04]  /*2bef0*/  STL [R1+0x14fc], R12 ;  /* 0x0014fc0c01007387 */ /* 0x0043e80000100800 */
[----:B------:R-:W-:Y:S04]  /*2bf00*/  STL [R1+0x10d4], R29 ;  /* 0x0010d41d01007387 */ /* 0x000fe80000100800 */
[----:B-1----:R-:W2:Y:S01]  /*2bf10*/  LDL.LU R12, [R1+0x10a0] ;  /* 0x0010a000010c7983 */ /* 0x002ea20000300800 */
[----:B------:R-:W-:-:S05]  /*2bf20*/  IADD3 R0, P6, R0, UR38, RZ ;  /* 0x0000002600007c10 */ /* 0x000fca000ffde0ff */
[----:B------:R-:W-:Y:S01]  /*2bf30*/  STL [R1+0x10a8], R0 ;  /* 0x0010a80001007387 */ /* 0x000fe20000100800 */
[----:B0-----:R-:W-:-:S05]  /*2bf40*/  VIADD R4, R4, 0x3f ;  /* 0x0000003f04047836 */ /* 0x001fca0000000000 */
[----:B------:R-:W-:-:S04]  /*2bf50*/  SHF.R.S32.HI R5, RZ, 0x1f, R4 ;  /* 0x0000001fff057819 */ /* 0x000fc80000011404 */
[----:B------:R-:W-:-:S04]  /*2bf60*/  LEA.HI R5, R5, R4, RZ, 0x6 ;  /* 0x0000000405057211 */ /* 0x000fc800078f30ff */
[----:B------:R-:W-:Y:S01]  /*2bf70*/  SHF.R.S32.HI R5, RZ, 0x6, R5 ;  /* 0x00000006ff057819 */ /* 0x000fe20000011405 */
[----:B--2---:R0:W-:Y:S04]  /*2bf80*/  STL [R1+0x1500], R12 ;  /* 0x0015000c01007387 */ /* 0x0041e80000100800 */
[----:B0-----:R-:W2:Y:S04]  /*2bf90*/  LDL.LU R12, [R1+0x10cc] ;  /* 0x0010cc00010c7983 */ /* 0x001ea80000300800 */
[----:B------:R-:W3:Y:S04]  /*2bfa0*/  LDL.LU R13, [R1+0x1098] ;  /* 0x00109800010d7983 */ /* 0x000ee80000300800 */
[----:B------:R-:W4:Y:S04]  /*2bfb0*/  LDL.LU R14, [R1+0x10bc] ;  /* 0x0010bc00010e7983 */ /* 0x000f280000300800 */
[----:B------:R-:W3:Y:S04]  /*2bfc0*/  LDL.LU R15, [R1+0x1090] ;  /* 0x00109000010f7983 */ /* 0x000ee80000300800 */
[----:B------:R-:W3:Y:S04]  /*2bfd0*/  LDL.LU R2, [R1+0x10b4] ;  /* 0x0010b40001027983 */ /* 0x000ee80000300800 */
[----:B------:R-:W3:Y:S01]  /*2bfe0*/  LDL.LU R3, [R1+0x1088] ;  /* 0x0010880001037983 */ /* 0x000ee20000300800 */
[----:B------:R-:W-:-:S03]  /*2bff0*/  ISETP.NE.U32.AND P0, PT, R6, R5, PT ;  /* 0x000000050600720c */ /* 0x000fc60003f05070 */
        /* <DEDUP_REMOVED lines=23> */
[----:B--2---:R-:W-:-:S05]  /*2c170*/  IADD3.X R12, R12, UR25, RZ, P1, !PT ;  /* 0x000000190c0c7c10 */ /* 0x004fca0008ffe4ff */
[----:B------:R0:W-:Y:S04]  /*2c180*/  STL [R1+0x10cc], R12 ;  /* 0x0010cc0c01007387 */ /* 0x0001e80000100800 */
[----:B0-----:R-:W2:Y:S02]  /*2c190*/  LDL.LU R12, [R1+0x1500] ;  /* 0x00150000010c7983 */ /* 0x001ea40000300800 */
[----:B--2---:R-:W-:-:S05]  /*2c1a0*/  IADD3 R12, P1, R12, UR38, RZ ;  /* 0x000000260c0c7c10 */ /* 0x004fca000ff3e0ff */
[----:B------:R0:W-:Y:S04]  /*2c1b0*/  STL [R1+0x10a0], R12 ;  /* 0x0010a00c01007387 */ /* 0x0001e80000100800 */
[----:B0-----:R-:W2:Y:S01]  /*2c1c0*/  LDL.LU R12, [R1+0x14fc] ;  /* 0x0014fc00010c7983 */ /* 0x001ea20000300800 */
[----:B----4-:R-:W-:Y:S02]  /*2c1d0*/  IADD3.X R14, R14, UR25, RZ, P3, !PT ;  /* 0x000000190e0e7c10 */ /* 0x010fe40009ffe4ff */
[----:B---3--:R-:W-:Y:S02]  /*2c1e0*/  IADD3 R15, P3, R15, UR38, RZ ;  /* 0x000000260f0f7c10 */ /* 0x008fe4000ff7e0ff */
[----:B------:R-:W-:Y:S02]  /*2c1f0*/  IADD3.X R2, R2, UR25, RZ, P4, !PT ;  /* 0x0000001902027c10 */ /* 0x000fe4000a7fe4ff */
[----:B------:R-:W-:-:S02]  /*2c200*/  IADD3 R3, P4, R3, UR38, RZ ;  /* 0x0000002603037c10 */ /* 0x000fc4000ff9e0ff */
[----:B------:R-:W-:Y:S02]  /*2c210*/  IADD3.X R4, R4, UR25, RZ, P5, !PT ;  /* 0x0000001904047c10 */ /* 0x000fe4000affe4ff */
[----:B------:R-:W-:Y:S02]  /*2c220*/  IADD3 R5, P5, R5, UR38, RZ ;  /* 0x0000002605057c10 */ /* 0x000fe4000ffbe0ff */
[----:B------:R-:W-:Y:S02]  /*2c230*/  IADD3.X R6, R6, UR25, RZ, P6, !PT ;  /* 0x0000001906067c10 */ /* 0x000fe4000b7fe4ff */
[----:B------:R-:W-:Y:S02]  /*2c240*/  IADD3 R7, P6, R7, UR38, RZ ;  /* 0x0000002607077c10 */ /* 0x000fe4000ffde0ff */
        /* <DEDUP_REMOVED lines=12> */
[----:B--2---:R-:W-:Y:S02]  /*2c310*/  IADD3.X R12, R12, UR25, RZ, P2, !PT ;  /* 0x000000190c0c7c10 */ /* 0x004fe400097fe4ff */
[----:B------:R-:W-:-:S03]  /*2c320*/  IADD3 R13, P2, R13, UR38, RZ ;  /* 0x000000260d0d7c10 */ /* 0x000fc6000ff5e0ff */
[----:B------:R0:W-:Y:S04]  /*2c330*/  STL [R1+0x10c4], R12 ;  /* 0x0010c40c01007387 */ /* 0x0001e80000100800 */
[----:B------:R-:W-:Y:S04]  /*2c340*/  STL [R1+0x1098], R13 ;  /* 0x0010980d01007387 */ /* 0x000fe80000100800 */
[----:B------:R-:W-:Y:S04]  /*2c350*/  STL [R1+0x10bc], R14 ;  /* 0x0010bc0e01007387 */ /* 0x000fe80000100800 */
[----:B------:R-:W-:Y:S04]  /*2c360*/  STL [R1+0x1090], R15 ;  /* 0x0010900f01007387 */ /* 0x000fe80000100800 */
[----:B------:R-:W-:Y:S04]  /*2c370*/  STL [R1+0x10b4], R2 ;  /* 0x0010b40201007387 */ /* 0x000fe80000100800 */
[----:B------:R-:W-:Y:S04]  /*2c380*/  STL [R1+0x1088], R3 ;  /* 0x0010880301007387 */ /* 0x000fe80000100800 */
[----:B------:R-:W-:Y:S04]  /*2c390*/  STL [R1+0x10ac], R4 ;  /* 0x0010ac0401007387 */ /* 0x000fe80000100800 */
[----:B------:R-:W-:Y:S01]  /*2c3a0*/  STL [R1+0x1080], R5 ;  /* 0x0010800501007387 */ /* 0x000fe20000100800 */
[----:B------:R-:W-:-:S03]  /*2c3b0*/  IADD3.X R10, R10, UR25, RZ, P2, !PT ;  /* 0x000000190a0a7c10 */ /* 0x000fc600097fe4ff */
[----:B------:R-:W-:Y:S01]  /*2c3c0*/  STL [R1+0x10a4], R6 ;  /* 0x0010a40601007387 */ /* 0x000fe20000100800 */
[----:B------:R-:W-:-:S03]  /*2c3d0*/  IADD3 R11, P2, R11, UR38, RZ ;  /* 0x000000260b0b7c10 */ /* 0x000fc6000ff5e0ff */
        /* <DEDUP_REMOVED lines=19> */
[----:B0-----:R-:W2:Y:S01]  /*2c510*/  LDL.LU R12, [R1+0x1020] ;  /* 0x00102000010c7983 */ /* 0x001ea20000300800 */
[----:B------:R-:W-:-:S02]  /*2c520*/  IADD3.X R28, R28, UR25, RZ, P3, !PT ;  /* 0x000000191c1c7c10 */ /* 0x000fc40009ffe4ff */
[----:B------:R-:W-:-:S03]  /*2c530*/  IADD3 R29, P3, R29, UR38, RZ ;  /* 0x000000261d1d7c10 */ /* 0x000fc6000ff7e0ff */
[----:B------:R-:W-:Y:S04]  /*2c540*/  STL [R1+0x105c], R28 ;  /* 0x00105c1c01007387 */ /* 0x000fe80000100800 */
[----:B--2---:R0:W-:Y:S04]  /*2c550*/  STL [R1+0x14f4], R12 ;  /* 0x0014f40c01007387 */ /* 0x0041e80000100800 */
[----:B------:R-:W-:Y:S04]  /*2c560*/  STL [R1+0x1030], R29 ;  /* 0x0010301d01007387 */ /* 0x000fe80000100800 */
[----:B0-----:R-:W2:Y:S01]  /*2c570*/  LDL.LU R12, [R1+0x104c] ;  /* 0x00104c00010c7983 */ /* 0x001ea20000300800 */
[----:B------:R-:W-:-:S05]  /*2c580*/  IADD3.X R0, R0, UR25, RZ, P4, !PT ;  /* 0x0000001900007c10 */ /* 0x000fca000a7fe4ff */
[----:B------:R-:W-:Y:S04]  /*2c590*/  STL [R1+0x1054], R0 ;  /* 0x0010540001007387 */ /* 0x000fe80000100800 */
[----:B--2---:R0:W-:Y:S04]  /*2c5a0*/  STL [R1+0x14f8], R12 ;  /* 0x0014f80c01007387 */ /* 0x0041e80000100800 */
[----:B0-----:R-:W2:Y:S04]  /*2c5b0*/  LDL.LU R12, [R1+0x1028] ;  /* 0x00102800010c7983 */ /* 0x001ea80000300800 */
        /* <DEDUP_REMOVED lines=28> */
[----:B--2---:R-:W-:-:S05]  /*2c780*/  IADD3 R12, P4, R12, UR38, RZ ;  /* 0x000000260c0c7c10 */ /* 0x004fca000ff9e0ff */
[----:B------:R0:W-:Y:S04]  /*2c790*/  STL [R1+0x1028], R12 ;  /* 0x0010280c01007387 */ /* 0x0001e80000100800 */
[----:B0-----:R-:W2:Y:S02]  /*2c7a0*/  LDL.LU R12, [R1+0x14f8] ;  /* 0x0014f800010c7983 */ /* 0x001ea40000300800 */
[----:B--2---:R-:W-:-:S05]  /*2c7b0*/  IADD3.X R12, R12, UR25, RZ, P5, !PT ;  /* 0x000000190c0c7c10 */ /* 0x004fca000affe4ff */
[----:B------:R0:W-:Y:S04]  /*2c7c0*/  STL [R1+0x104c], R12 ;  /* 0x00104c0c01007387 */ /* 0x0001e80000100800 */
[----:B0-----:R-:W2:Y:S01]  /*2c7d0*/  LDL.LU R12, [R1+0x14f4] ;  /* 0x0014f400010c7983 */ /* 0x001ea20000300800 */
[----:B---3--:R-:W-:Y:S02]  /*2c7e0*/  IADD3.X R13, R13, UR25, RZ, P6, !PT ;  /* 0x000000190d0d7c10 */ /* 0x008fe4000b7fe4ff */
[----:B----4-:R-:W-:Y:S02]  /*2c7f0*/  IADD3 R14, P6, R14, UR38, RZ ;  /* 0x000000260e0e7c10 */ /* 0x010fe4000ffde0ff */
        /* <DEDUP_REMOVED lines=19> */
[----:B--2---:R-:W-:-:S05]  /*2c930*/  IADD3 R12, P5, R12, UR38, RZ ;  /* 0x000000260c0c7c10 */ /* 0x004fca000ffbe0ff */
[----:B------:R0:W-:Y:S04]  /*2c940*/  STL [R1+0x1020], R12 ;  /* 0x0010200c01007387 */ /* 0x0001e80000100800 */
        /* <DEDUP_REMOVED lines=29> */
[----:B0-----:R-:W2:Y:S01]  /*2cb20*/  LDL.LU R12, [R1+0xfcc] ;  /* 0x000fcc00010c7983 */ /* 0x001ea20000300800 */
[----:B------:R-:W-:-:S02]  /*2cb30*/  IADD3 R28, P6, R28, UR38, RZ ;  /* 0x000000261c1c7c10 */ /* 0x000fc4000ffde0ff */
[----:B------:R-:W-:-:S03]  /*2cb40*/  IADD3.X R29, R29, UR25, RZ, P1, !PT ;  /* 0x000000191d1d7c10 */ /* 0x000fc60008ffe4ff */
[----:B------:R-:W-:Y:S04]  /*2cb50*/  STL [R1+0xfb8], R28 ;  /* 0x000fb81c01007387 */ /* 0x000fe80000100800 */
[----:B--2---:R0:W-:Y:S04]  /*2cb60*/  STL [R1+0x14ec], R12 ;  /* 0x0014ec0c01007387 */ /* 0x0041e80000100800 */
[----:B------:R-:W-:Y:S04]  /*2cb70*/  STL [R1+0xfdc], R29 ;  /* 0x000fdc1d01007387 */ /* 0x000fe80000100800 */
[----:B0-----:R-:W2:Y:S01]  /*2cb80*/  LDL.LU R12, [R1+0xfa8] ;  /* 0x000fa800010c7983 */ /* 0x001ea20000300800 */
[----:B------:R-:W-:-:S05]  /*2cb90*/  IADD3 R0, P1, R0, UR38, RZ ;  /* 0x0000002600007c10 */ /* 0x000fca000ff3e0ff */
[----:B------:R-:W-:Y:S04]  /*2cba0*/  STL [R1+0xfb0], R0 ;  /* 0x000fb00001007387 */ /* 0x000fe80000100800 */
[----:B--2---:R0:W-:Y:S04]  /*2cbb0*/  STL [R1+0x14f0], R12 ;  /* 0x0014f00c01007387 */ /* 0x0041e80000100800 */
[----:B0-----:R-:W2:Y:S04]  /*2cbc0*/  LDL.LU R12, [R1+0xfd4] ;  /* 0x000fd400010c7983 */ /* 0x001ea80000300800 */
[----:B------:R-:W3:Y:S04]  /*2cbd0*/  LDL.LU R13, [R1+0xfa0] ;  /* 0x000fa000010d7983 */ /* 0x000ee80000300800 */
[----:B------:R-:W4:Y:S04]  /*2cbe0*/  LDL.LU R14, [R1+0xfc4] ;  /* 0x000fc400010e7983 */ /* 0x000f280000300800 */
        /* <DEDUP_REMOVED lines=1605> */
[----:B------:R-:W-:-:S02]  /*33040*/  IADD3.X R28, R28, UR54, RZ, P6, !PT ;  /* 0x000000361c1c7c10 */ /* 0x000fc4000b7fe4ff */
[----:B--2---:R-:W-:Y:S02]  /*33050*/  IADD3.X R12, R12, UR54, RZ, P5, !PT ;  /* 0x000000360c0c7c10 */ /* 0x004fe4000affe4ff */
        /* <DEDUP_REMOVED lines=31> */
[----:B------:R0:W-:Y:S04]  /*33250*/  STL [R1+0x1234], R0 ;  /* 0x0012340001007387 */ /* 0x0001e80000100800 */
[----:B------:R-:W-:Y:S04]  /*33260*/  STL [R1+0x122c], R28 ;  /* 0x00122c1c01007387 */ /* 0x000fe80000100800 */
[----:B0-----:R-:W2:Y:S01]  /*33270*/  LDL.LU R0, [R1+0x12a8] ;  /* 0x0012a80001007983 */ /* 0x001ea20000300800 */
[----:B------:R-:W-:-:S05]  /*33280*/  IADD3 R29, P6, R29, UR4, RZ ;  /* 0x000000041d1d7c10 */ /* 0x000fca000ffde0ff */
[----:B------:R-:W-:Y:S04]  /*33290*/  STL [R1+0x1298], R29 ;  /* 0x0012981d01007387 */ /* 0x000fe80000100800 */
[----:B--2---:R0:W-:Y:S04]  /*332a0*/  STL [R1+0x1464], R0 ;  /* 0x0014640001007387 */ /* 0x0041e80000100800 */
[----:B0-----:R-:W2:Y:S04]  /*332b0*/  LDL.LU R0, [R1+0x123c] ;  /* 0x00123c0001007983 */ /* 0x001ea80000300800 */
        /* <DEDUP_REMOVED lines=58> */
[----:B------:R-:W-:Y:S02]  /*33660*/  IADD3.X R27, R27, UR54, RZ, P5, !PT ;  /* 0x000000361b1b7c10 */ /* 0x000fe4000affe4ff */
[----:B------:R-:W-:Y:S02]  /*33670*/  IADD3.X R29, R29, UR54, RZ, P1, !PT ;  /* 0x000000361d1d7c10 */ /* 0x000fe40008ffe4ff */
[----:B------:R-:W-:Y:S02]  /*33680*/  IADD3.X R28, R28, UR54, RZ, P6, !PT ;  /* 0x000000361c1c7c10 */ /* 0x000fe4000b7fe4ff */
[----:B--2---:R-:W-:-:S05]  /*33690*/  IADD3 R0, P2, R0, UR4, RZ ;  /* 0x0000000400007c10 */ /* 0x004fca000ff5e0ff */
[----:B------:R0:W-:Y:S01]  /*336a0*/  STL [R1+0x12a8], R0 ;  /* 0x0012a80001007387 */ /* 0x0001e20000100800 */
[----:B------:R-:W-:Y:S02]  /*336b0*/  IADD3.X R8, R8, UR54, RZ, P2, !PT ;  /* 0x0000003608087c10 */ /* 0x000fe400097fe4ff */
[----:B------:R-:W-:Y:S01]  /*336c0*/  IADD3 R9, P2, R9, UR4, RZ ;  /* 0x0000000409097c10 */ /* 0x000fe2000ff5e0ff */
[----:B0-----:R1:W5:Y:S04]  /*336d0*/  LDL.LU R0, [R1+0x1460] ;  /* 0x0014600001007983 */ /* 0x0013680000300800 */
[----:B------:R1:W-:Y:S04]  /*336e0*/  STL [R1+0x1244], R12 ;  /* 0x0012440c01007387 */ /* 0x0003e80000100800 */
        /* <DEDUP_REMOVED lines=16> */
[----:B------:R1:W-:Y:S01]  /*337f0*/  STL [R1+0x12d4], R23 ;  /* 0x0012d41701007387 */ /* 0x0003e20000100800 */
[----:B------:R-:W-:-:S03]  /*33800*/  IADD3.X R18, R18, UR54, RZ, P2, !PT ;  /* 0x0000003612127c10 */ /* 0x000fc600097fe4ff */
        /* <DEDUP_REMOVED lines=10> */
[----:B------:R-:W-:Y:S05]  /*338b0*/  @P0 BRA `(.L_x_2) ;  /* 0xfffffda400640947 */ /* 0x000fea000383ffff */
.L_x_1:
[----:B-1----:R-:W2:Y:S01]  /*338c0*/  LDL.LU R12, [R1+0x400] ;  /* 0x00040000010c7983 */ /* 0x002ea20000300800 */
[----:B------:R-:W-:Y:S01]  /*338d0*/  ULDC.64 UR24, c[0x0][0x228] ;  /* 0x00008a0000187ab9 */ /* 0x000fe20000000a00 */
[----:B------:R-:W1:Y:S01]  /*338e0*/  S2UR UR5, SR_CgaCtaId ;  /* 0x00000000000579c3 */ /* 0x000e620000008800 */
[----:B------:R-:W-:Y:S01]  /*338f0*/  UMOV UR4, 0x400 ;  /* 0x0000040000047882 */ /* 0x000fe20000000000 */
[----:B------:R-:W2:Y:S01]  /*33900*/  LDL.LU R11, [R1+0x404] ;  /* 0x00040400010b7983 */ /* 0x000ea20000300800 */
[----:B------:R-:W-:Y:S01]  /*33910*/  ULDC.64 UR6, c[0x0][0x220] ;  /* 0x0000880000067ab9 */ /* 0x000fe20000000a00 */
[----:B------:R-:W-:Y:S01]  /*33920*/  ULDC.64 UR26, c[0x0][0x228] ;  /* 0x00008a00001a7ab9 */ /* 0x000fe20000000a00 */
[----:B------:R-:W-:Y:S01]  /*33930*/  ULDC.64 UR8, c[0x0][0x220] ;  /* 0x0000880000087ab9 */ /* 0x000fe20000000a00 */
[----:B------:R-:W0:Y:S01]  /*33940*/  LDL.LU R10, [R1+0x408] ;  /* 0x00040800010a7983 */ /* 0x000e220000300800 */
[----:B------:R-:W-:Y:S01]  /*33950*/  ULDC UR10, c[0x0][0x22c] ;  /* 0x00008b00000a7ab9 */ /* 0x000fe20000000800 */
[----:B------:R-:W-:Y:S01]  /*33960*/  ULDC.64 UR20, c[0x0][0x228] ;  /* 0x00008a0000147ab9 */ /* 0x000fe20000000a00 */
[----:B------:R-:W-:Y:S01]  /*33970*/  ULDC.64 UR18, c[0x0][0x228] ;  /* 0x00008a0000127ab9 */ /* 0x000fe20000000a00 */
[----:B------:R-:W0:Y:S01]  /*33980*/  LDL.LU R9, [R1+0x40c] ;  /* 0x00040c0001097983 */ /* 0x000e220000300800 */
[----:B------:R-:W-:Y:S01]  /*33990*/  ULDC.64 UR16, c[0x0][0x228] ;  /* 0x00008a0000107ab9 */ /* 0x000fe20000000a00 */
[----:B------:R-:W-:Y:S01]  /*339a0*/  ULDC.64 UR14, c[0x0][0x228] ;  /* 0x00008a00000e7ab9 */ /* 0x000fe20000000a00 */
[----:B------:R-:W-:Y:S01]  /*339b0*/  ULDC.64 UR12, c[0x0][0x228] ;  /* 0x00008a00000c7ab9 */ /* 0x000fe20000000a00 */
[----:B------:R-:W3:Y:S01]  /*339c0*/  LDL.LU R7, [R1+0x50] ;  /* 0x0000500001077983 */ /* 0x000ee20000300800 */
[----:B------:R-:W-:-:S03]  /*339d0*/  ULDC.64 UR22, c[0x0][0x228] ;  /* 0x00008a0000167ab9 */ /* 0x000fc60000000a00 */
[----:B------:R-:W3:Y:S04]  /*339e0*/  LDL.LU R6, [R1+0x54] ;  /* 0x0000540001067983 */ /* 0x000ee80000300800 */
[----:B------:R-:W4:Y:S04]  /*339f0*/  LDL.LU R5, [R1+0x58] ;  /* 0x0000580001057983 */ /* 0x000f280000300800 */
[----:B------:R-:W4:Y:S04]  /*33a00*/  LDL.LU R4, [R1+0x5c] ;  /* 0x00005c0001047983 */ /* 0x000f280000300800 */
[----:B------:R-:W4:Y:S04]  /*33a10*/  LDL.LU R3, [R1+0x70] ;  /* 0x0000700001037983 */ /* 0x000f280000300800 */
[----:B------:R-:W4:Y:S04]  /*33a20*/  LDL.LU R2, [R1+0x74] ;  /* 0x0000740001027983 */ /* 0x000f280000300800 */
[----:B------:R2:W-:Y:S01]  /*33a30*/  STL [R1+0x1544], R8 ;  /* 0x0015440801007387 */ /* 0x0005e20000100800 */
[----:B------:R-:W-:Y:S01]  /*33a40*/  BAR.SYNC.DEFER_BLOCKING 0x0 ;  /* 0x0000000000007b1d */ /* 0x000fe20000010000 */
[----:B--2---:R-:W-:-:S05]  /*33a50*/  F2FP.SATFINITE.E4M3.F32.PACK_AB_MERGE_C R8, R11, R12, RZ ;  /* 0x0000000c0b08723e */ /* 0x004fca00048070ff */
[----:B------:R-:W-:Y:S01]  /*33a60*/  STL [R1+0x2c], R8 ;  /* 0x00002c0801007387 */ /* 0x000fe20000100800 */
[----:B0----5:R-:W-:-:S05]  /*33a70*/  F2FP.SATFINITE.E4M3.F32.PACK_AB_MERGE_C R0, R9, R10, RZ ;  /* 0x0000000a0900723e */ /* 0x021fca00048070ff */
[----:B------:R0:W-:Y:S01]  /*33a80*/  STL [R1+0x4], R0 ;  /* 0x0000040001007387 */ /* 0x0001e20000100800 */
[----:B---3--:R-:W-:-:S05]  /*33a90*/  F2FP.SATFINITE.E4M3.F32.PACK_AB_MERGE_C R6, R6, R7, RZ ;  /* 0x000000070606723e */ /* 0x008fca00048070ff */
[----:B------:R-:W-:Y:S01]  /*33aa0*/  STL [R1+0x324], R6 ;  /* 0x0003240601007387 */ /* 0x000fe20000100800 */
[----:B----4-:R-:W-:-:S03]  /*33ab0*/  F2FP.SATFINITE.E4M3.F32.PACK_AB_MERGE_C R4, R4, R5, RZ ;  /* 0x000000050404723e */ /* 0x010fc600048070ff */
[----:B------:R-:W2:Y:S04]  /*33ac0*/  LDL.LU R21, [R1+0x454] ;  /* 0x0004540001157983 */ /* 0x000ea80000300800 */
[----:B------:R-:W-:Y:S01]  /*33ad0*/  STL [R1+0x320], R4 ;  /* 0x0003200401007387 */ /* 0x000fe20000100800 */
[----:B0-----:R-:W-:-:S03]  /*33ae0*/  F2FP.SATFINITE.E4M3.F32.PACK_AB_MERGE_C R0, R2, R3, RZ ;  /* 0x000000030200723e */ /* 0x001fc600048070ff */
[----:B--2---:R0:W-:Y:S04]  /*33af0*/  STL [R1+0x16ac], R21 ;  /* 0x0016ac1501007387 */ /* 0x0041e80000100800 */
[----:B------:R-:W-:Y:S04]  /*33b00*/  STL [R1+0x32c], R0 ;  /* 0x00032c0001007387 */ /* 0x000fe80000100800 */
[----:B0-----:R-:W2:Y:S04]  /*33b10*/  LDL.LU R21, [R1+0x31c] ;  /* 0x00031c0001157983 */ /* 0x001ea80000300800 */
[----:B--2---:R0:W-:Y:S04]  /*33b20*/  STL [R1+0x16b4], R21 ;  /* 0x0016b41501007387 */ /* 0x0041e80000100800 */
        /* <DEDUP_REMOVED lines=19> */
[----:B------:R-:W3:Y:S04]  /*33c60*/  LDL.LU R8, [R1+0x2f0] ;  /* 0x0002f00001087983 */ /* 0x000ee80000300800 */
[----:B---3--:R0:W-:Y:S04]  /*33c70*/  STL [R1+0x1694], R8 ;  /* 0x0016940801007387 */ /* 0x0081e80000100800 */
[----:B0-----:R-:W3:Y:S04]  /*33c80*/  LDL.LU R8, [R1+0x308] ;  /* 0x0003080001087983 */ /* 0x001ee80000300800 */
        /* <DEDUP_REMOVED lines=27> */
[----:B0-----:R-:W2:Y:S04]  /*33e40*/  LDL.LU R8, [R1+0x78] ;  /* 0x0000780001087983 */ /* 0x001ea80000300800 */
[----:B------:R-:W3:Y:S04]  /*33e50*/  LDL.LU R0, [R1+0x2f4] ;  /* 0x0002f40001007983 */ /* 0x000ee80000300800 */
[----:B---3--:R0:W-:Y:S04]  /*33e60*/  STL [R1+0x169c], R0 ;  /* 0x00169c0001007387 */ /* 0x0081e80000100800 */
[----:B0-----:R-:W3:Y:S01]  /*33e70*/  LDL.LU R0, [R1+0x300] ;  /* 0x0003000001007983 */ /* 0x001ee20000300800 */
[----:B--2---:R-:W-:-:S03]  /*33e80*/  F2FP.SATFINITE.E4M3.F32.PACK_AB_MERGE_C R21, R21, R8, RZ ;  /* 0x000000081515723e */ /* 0x004fc600048070ff */
[----:B---3--:R0:W-:Y:S04]  /*33e90*/  STL [R1+0x16a4], R0 ;  /* 0x0016a40001007387 */ /* 0x0081e80000100800 */
[----:B0-----:R-:W2:Y:S04]  /*33ea0*/  LDL.LU R0, [R1+0x458] ;  /* 0x0004580001007983 */ /* 0x001ea80000300800 */
        /* <DEDUP_REMOVED lines=26> */
[----:B------:R-:W2:Y:S04]  /*34050*/  LDL.LU R8, [R1+0x1700] ;  /* 0x0017000001087983 */ /* 0x000ea80000300800 */
[----:B------:R0:W-:Y:S04]  /*34060*/  STL [R1+0x328], R21 ;  /* 0x0003281501007387 */ /* 0x0001e80000100800 */
[----:B0-----:R-:W2:Y:S02]  /*34070*/  LDL.LU R21, [R1+0x16fc] ;  /* 0x0016fc0001157983 */ /* 0x001ea40000300800 */
[----:B--2---:R-:W-:-:S02]  /*34080*/  F2FP.SATFINITE.E4M3.F32.PACK_AB_MERGE_C R21, R21, R8, RZ ;  /* 0x000000081515723e */ /* 0x004fc400048070ff */
        /* <DEDUP_REMOVED lines=42> */
[----:B0-----:R-:W3:Y:S01]  /*34330*/  LDL.LU R21, [R1+0x30c] ;  /* 0x00030c0001157983 */ /* 0x001ee20000300800 */
[----:B--2---:R-:W-:-:S03]  /*34340*/  F2FP.SATFINITE.E4M3.F32.PACK_AB_MERGE_C R8, R8, R0, RZ ;  /* 0x000000000808723e */ /* 0x004fc600048070ff */
[----:B------:R-:W2:Y:S04]  /*34350*/  LDL.LU R0, [R1+0x16a4] ;  /* 0x0016a40001007983 */ /* 0x000ea80000300800 */
[----:B------:R0:W-:Y:S04]  /*34360*/  STL [R1+0x10], R8 ;  /* 0x0000100801007387 */ /* 0x0001e80000100800 */
[----:B0-----:R-:W2:Y:S02]  /*34370*/  LDL.LU R8, [R1+0x16a0] ;  /* 0x0016a00001087983 */ /* 0x001ea40000300800 */
[----:B--2---:R-:W-:-:S02]  /*34380*/  F2FP.SATFINITE.E4M3.F32.PACK_AB_MERGE_C R8, R8, R0, RZ ;  /* 0x000000000808723e */ /* 0x004fc400048070ff */
[----:B------:R-:W2:Y:S04]  /*34390*/  LDL.LU R0, [R1+0x169c] ;  /* 0x00169c0001007983 */ /* 0x000ea80000300800 */
[----:B------:R0:W-:Y:S04]  /*343a0*/  STL [R1+0x304], R8 ;  /* 0x0003040801007387 */ /* 0x0001e80000100800 */
[----:B0-----:R-:W3:Y:S02]  /*343b0*/  LDL.LU R8, [R1+0x1698] ;  /* 0x0016980001087983 */ /* 0x001ee40000300800 */
[----:B---3--:R-:W-:-:S02]  /*343c0*/  F2FP.SATFINITE.E4M3.F32.PACK_AB_MERGE_C R21, R21, R8, RZ ;  /* 0x000000081515723e */ /* 0x008fc400048070ff */
[----:B------:R-:W2:Y:S04]  /*343d0*/  LDL.LU R8, [R1+0x1694] ;  /* 0x0016940001087983 */ /* 0x000ea80000300800 */
[----:B------:R2:W-:Y:S01]  /*343e0*/  STL [R1+0x300], R21 ;  /* 0x0003001501007387 */ /* 0x0005e20000100800 */
[----:B------:R-:W-:Y:S02]  /*343f0*/  F2FP.SATFINITE.E4M3.F32.PACK_AB_MERGE_C R17, R17, R18, RZ ;  /* 0x000000121111723e */ /* 0x000fe400048070ff */
[----:B----4-:R-:W-:Y:S02]  /*34400*/  F2FP.SATFINITE.E4M3.F32.PACK_AB_MERGE_C R11, R11, R12, RZ ;  /* 0x0000000c0b0b723e */ /* 0x010fe400048070ff */
[----:B--2---:R-:W-:Y:S02]  /*34410*/  F2FP.SATFINITE.E4M3.F32.PACK_AB_MERGE_C R21, R0, R8, RZ ;  /* 0x000000080015723e */ /* 0x004fe400048070ff */
[----:B------:R-:W-:-:S02]  /*34420*/  F2FP.SATFINITE.E4M3.F32.PACK_AB_MERGE_C R8, R28, R29, RZ ;  /* 0x0000001d1c08723e */ /* 0x000fc400048070ff */
[----:B------:R-:W-:Y:S01]  /*34430*/  F2FP.SATFINITE.E4M3.F32.PACK_AB_MERGE_C R0, R26, R27, RZ ;  /* 0x0000001b1a00723e */ /* 0x000fe200048070ff */
[----:B------:R0:W-:Y:S04]  /*34440*/  STL [R1+0x2f4], R21 ;  /* 0x0002f41501007387 */ /* 0x0001e80000100800 */
[----:B------:R2:W-:Y:S04]  /*34450*/  STL [R1+0x2f0], R8 ;  /* 0x0002f00801007387 */ /* 0x0005e80000100800 */
[----:B------:R3:W-:Y:S01]  /*34460*/  STL [R1+0x2e4], R0 ;  /* 0x0002e40001007387 */ /* 0x0007e20000100800 */
[----:B0-----:R-:W-:-:S02]  /*34470*/  F2FP.SATFINITE.E4M3.F32.PACK_AB_MERGE_C R21, R24, R25, RZ ;  /* 0x000000191815723e */ /* 0x001fc400048070ff */
[----:B--2---:R-:W-:-:S03]  /*34480*/  F2FP.SATFINITE.E4M3.F32.PACK_AB_MERGE_C R8, R22, R23, RZ ;  /* 0x000000171608723e */ /* 0x004fc600048070ff */
[----:B------:R-:W-:Y:S01]  /*34490*/  STL [R1+0x2e0], R21 ;  /* 0x0002e01501007387 */ /* 0x000fe20000100800 */
[----:B---3--:R-:W-:-:S03]  /*344a0*/  F2FP.SATFINITE.E4M3.F32.PACK_AB_MERGE_C R0, R19, R20, RZ ;  /* 0x000000141300723e */ /* 0x008fc600048070ff */
[----:B------:R0:W-:Y:S04]  /*344b0*/  STL [R1+0x2d4], R8 ;  /* 0x0002d40801007387 */ /* 0x0001e80000100800 */
[----:B------:R2:W-:Y:S01]  /*344c0*/  STL [R1+0x2d0], R0 ;  /* 0x0002d00001007387 */ /* 0x0005e20000100800 */
[----:B0-----:R-:W-:-:S03]  /*344d0*/  F2FP.SATFINITE.E4M3.F32.PACK_AB_MERGE_C R8, R15, R16, RZ ;  /* 0x000000100f08723e */ /* 0x001fc600048070ff */
[----:B------:R-:W-:Y:S01]  /*344e0*/  STL [R1+0x2dc], R17 ;  /* 0x0002dc1101007387 */ /* 0x000fe20000100800 */
[----:B--2---:R-:W-:-:S03]  /*344f0*/  F2FP.SATFINITE.E4M3.F32.PACK_AB_MERGE_C R0, R13, R14, RZ ;  /* 0x0000000e0d00723e */ /* 0x004fc600048070ff */
[----:B------:R0:W-:Y:S04]  /*34500*/  STL [R1+0x2d8], R8 ;  /* 0x0002d80801007387 */ /* 0x0001e80000100800 */
[----:B------:R2:W-:Y:S01]  /*34510*/  STL [R1+0x2c4], R0 ;  /* 0x0002c40001007387 */ /* 0x0005e20000100800 */
[----:B0-----:R-:W-:Y:S02]  /*34520*/  F2FP.SATFINITE.E4M3.F32.PACK_AB_MERGE_C R8, R9, R10, RZ ;  /* 0x0000000a0908723e */ /* 0x001fe400048070ff */
[----:B--2---:R-:W-:Y:S02]  /*34530*/  F2FP.SATFINITE.E4M3.F32.PACK_AB_MERGE_C R0, R6, R7, RZ ;  /* 0x000000070600723e */ /* 0x004fe400048070ff */
[----:B------:R-:W-:Y:S01]  /*34540*/  F2FP.SATFINITE.E4M3.F32.PACK_AB_MERGE_C R7, R4, R5, RZ ;  /* 0x000000050407723e */ /* 0x000fe200048070ff */
[----:B------:R-:W-:Y:S04]  /*34550*/  STL [R1+0x2c0], R11 ;  /* 0x0002c00b01007387 */ /* 0x000fe80000100800 */
[----:B------:R-:W-:Y:S04]  /*34560*/  STL [R1+0x2b4], R8 ;  /* 0x0002b40801007387 */ /* 0x000fe80000100800 */
[----:B------:R-:W-:Y:S04]  /*34570*/  STL [R1+0x1554], R7 ;  /* 0x0015540701007387 */ /* 0x000fe80000100800 */
[----:B------:R-:W-:Y:S04]  /*34580*/  STL [R1+0x2b0], R0 ;  /* 0x0002b00001007387 */ /* 0x000fe80000100800 */
[----:B------:R-:W2:Y:S04]  /*34590*/  LDL.LU R20, [R1+0x2a4] ;  /* 0x0002a40001147983 */ /* 0x000ea80000300800 */
[----:B------:R-:W3:Y:S04]  /*345a0*/  LDL.LU R17, [R1+0x2ac] ;  /* 0x0002ac0001117983 */ /* 0x000ee80000300800 */
[----:B---3--:R0:W-:Y:S04]  /*345b0*/  STL [R1+0x1690], R17 ;  /* 0x0016901101007387 */ /* 0x0081e80000100800 */
        /* <DEDUP_REMOVED lines=20> */
[----:B------:R-:W4:Y:S04]  /*34700*/  LDL.LU R21, [R1+0x26c] ;  /* 0x00026c0001157983 */ /* 0x000f280000300800 */
[----:B----4-:R0:W-:Y:S04]  /*34710*/  STL [R1+0x1658], R21 ;  /* 0x0016581501007387 */ /* 0x0101e80000100800 */
[----:B0-----:R-:W4:Y:S04]  /*34720*/  LDL.LU R21, [R1+0x3b0] ;  /* 0x0003b00001157983 */ /* 0x001f280000300800 */
        /* <DEDUP_REMOVED lines=9> */
[----:B0-----:R-:W4:Y:S01]  /*347c0*/  LDL.LU R21, [R1+0x298] ;  /* 0x0002980001157983 */ /* 0x001f220000300800 */
[----:B------:R-:W-:-:S02]  /*347d0*/  F2FP.SATFINITE.E4M3.F32.PACK_AB_MERGE_C R6, R2, R3, RZ ;  /* 0x000000030206723e */ /* 0x000fc400048070ff */
[----:B--2---:R-:W-:Y:S01]  /*347e0*/  F2FP.SATFINITE.E4M3.F32.PACK_AB_MERGE_C R20, R20, R17, RZ ;  /* 0x000000111414723e */ /* 0x004fe200048070ff */
[----:B----4-:R0:W-:Y:S04]  /*347f0*/  STL [R1+0x1688], R21 ;  /* 0x0016881501007387 */ /* 0x0101e80000100800 */
[----:B0-----:R-:W2:Y:S04]  /*34800*/  LDL.LU R21, [R1+0x290] ;  /* 0x0002900001157983 */ /* 0x001ea80000300800 */
        /* <DEDUP_REMOVED lines=26> */
[----:B------:R-:W3:Y:S04]  /*349b0*/  LDL.LU R17, [R1+0x1690] ;  /* 0x0016900001117983 */ /* 0x000ee80000300800 */
[----:B------:R0:W-:Y:S04]  /*349c0*/  STL [R1+0x1548], R20 ;  /* 0x0015481401007387 */ /* 0x0001e80000100800 */
[----:B0-----:R-:W4:Y:S01]  /*349d0*/  LDL.LU R20, [R1+0x260] ;  /* 0x0002600001147983 */ /* 0x001f220000300800 */
[----:B---3--:R-:W-:-:S03]  /*349e0*/  F2FP.SATFINITE.E4M3.F32.PACK_AB_MERGE_C R17, R17, R7, RZ ;  /* 0x000000071111723e */ /* 0x008fc600048070ff */
        /* <DEDUP_REMOVED lines=34> */
[----:B----4-:R-:W-:Y:S02]  /*34c10*/  F2FP.SATFINITE.E4M3.F32.PACK_AB_MERGE_C R5, R5, R27, RZ ;  /* 0x0000001b0505723e */ /* 0x010fe400048070ff */
[----:B------:R-:W-:Y:S02]  /*34c20*/  F2FP.SATFINITE.E4M3.F32.PACK_AB_MERGE_C R19, R19, R26, RZ ;  /* 0x0000001a1313723e */ /* 0x000fe400048070ff */
[----:B0-----:R-:W-:Y:S02]  /*34c30*/  F2FP.SATFINITE.E4M3.F32.PACK_AB_MERGE_C R17, R6, R20, RZ ;  /* 0x000000140611723e */ /* 0x001fe400048070ff */
[----:B------:R-:W-:-:S02]  /*34c40*/  F2FP.SATFINITE.E4M3.F32.PACK_AB_MERGE_C R6, R0, R8, RZ ;  /* 0x000000080006723e */ /* 0x000fc400048070ff */
[----:B------:R-:W-:Y:S01]  /*34c50*/  F2FP.SATFINITE.E4M3.F32.PACK_AB_MERGE_C R0, R28, R29, RZ ;  /* 0x0000001d1c00723e */ /* 0x000fe200048070ff */
[----:B------:R-:W-:Y:S01]  /*34c60*/  STL [R1+0x264], R17 ;  /* 0x0002641101007387 */ /* 0x000fe20000100800 */
[----:B------:R-:W-:Y:S02]  /*34c70*/  F2FP.SATFINITE.E4M3.F32.PACK_AB_MERGE_C R8, R24, R25, RZ ;  /* 0x000000191808723e */ /* 0x000fe400048070ff */
[----:B------:R-:W-:Y:S02]  /*34c80*/  F2FP.SATFINITE.E4M3.F32.PACK_AB_MERGE_C R14, R14, R23, RZ ;  /* 0x000000170e0e723e */ /* 0x000fe400048070ff */
[----:B--2---:R-:W-:-:S05]  /*34c90*/  F2FP.SATFINITE.E4M3.F32.PACK_AB_MERGE_C R7, R21, R7, RZ ;  /* 0x000000071507723e */ /* 0x004fca00048070ff */
[----:B------:R-:W-:Y:S04]  /*34ca0*/  STL [R1+0x260], R7 ;  /* 0x0002600701007387 */ /* 0x000fe80000100800 */
[----:B------:R0:W-:Y:S04]  /*34cb0*/  STL [R1+0x254], R6 ;  /* 0x0002540601007387 */ /* 0x0001e80000100800 */
[----:B------:R2:W-:Y:S04]  /*34cc0*/  STL [R1+0x155c], R5 ;  /* 0x00155c0501007387 */ /* 0x0005e80000100800 */
[----:B------:R3:W-:Y:S01]  /*34cd0*/  STL [R1+0x250], R0 ;  /* 0x0002500001007387 */ /* 0x0007e20000100800 */
[----:B0-----:R-:W-:-:S03]  /*34ce0*/  F2FP.SATFINITE.E4M3.F32.PACK_AB_MERGE_C R6, R18, R22, RZ ;  /* 0x000000161206723e */ /* 0x001fc600048070ff */
[----:B------:R-:W-:Y:S01]  /*34cf0*/  STL [R1+0x1560], R19 ;  /* 0x0015601301007387 */ /* 0x000fe20000100800 */
[----:B--2---:R-:W-:-:S03]  /*34d00*/  F2FP.SATFINITE.E4M3.F32.PACK_AB_MERGE_C R5, R15, R16, RZ ;  /* 0x000000100f05723e */ /* 0x004fc600048070ff */
[----:B------:R-:W-:Y:S01]  /*34d10*/  STL [R1+0x1564], R8 ;  /* 0x0015640801007387 */ /* 0x000fe20000100800 */
[----:B---3--:R-:W-:-:S03]  /*34d20*/  F2FP.SATFINITE.E4M3.F32.PACK_AB_MERGE_C R0, R12, R13, RZ ;  /* 0x0000000d0c00723e */ /* 0x008fc600048070ff */
[----:B------:R-:W-:Y:S04]  /*34d30*/  STL [R1+0x1568], R14 ;  /* 0x0015680e01007387 */ /* 0x000fe80000100800 */
[----:B------:R0:W-:Y:S04]  /*34d40*/  STL [R1+0x70], R6 ;  /* 0x0000700601007387 */ /* 0x0001e80000100800 */
[----:B------:R2:W-:Y:S01]  /*34d50*/  STL [R1+0x5c], R5 ;  /* 0x00005c0501007387 */ /* 0x0005e20000100800 */
[----:B0-----:R-:W-:-:S03]  /*34d60*/  F2FP.SATFINITE.E4M3.F32.PACK_AB_MERGE_C R6, R10, R11, RZ ;  /* 0x0000000b0a06723e */ /* 0x001fc600048070ff */
[----:B------:R0:W-:Y:S01]  /*34d70*/  STL [R1+0x78], R0 ;  /* 0x0000780001007387 */ /* 0x0001e20000100800 */
[----:B--2---:R-:W-:-:S03]  /*34d80*/  F2FP.SATFINITE.E4M3.F32.PACK_AB_MERGE_C R5, R4, R9, RZ ;  /* 0x000000090405723e */ /* 0x004fc600048070ff */
[----:B------:R-:W-:Y:S04]  /*34d90*/  STL [R1+0x74], R6 ;  /* 0x0000740601007387 */ /* 0x000fe80000100800 */
[----:B------:R-:W2:Y:S01]  /*34da0*/  LDL.LU R4, [R1+0x384] ;  /* 0x0003840001047983 */ /* 0x000ea20000300800 */
[----:B0-----:R-:W-:-:S03]  /*34db0*/  F2FP.SATFINITE.E4M3.F32.PACK_AB_MERGE_C R0, R2, R3, RZ ;  /* 0x000000030200723e */ /* 0x001fc600048070ff */
        /* <DEDUP_REMOVED lines=31> */
[----:B0-----:R-:W3:Y:S04]  /*34fb0*/  LDL.LU R9, [R1+0x388] ;  /* 0x0003880001097983 */ /* 0x001ee80000300800 */
[----:B------:R-:W4:Y:S04]  /*34fc0*/  LDL.LU R23, [R1+0x1ec] ;  /* 0x0001ec0001177983 */ /* 0x000f280000300800 */
[----:B----4-:R0:W-:Y:S04]  /*34fd0*/  STL [R1+0x1614], R23 ;  /* 0x0016141701007387 */ /* 0x0101e80000100800 */
[----:B0-----:R-:W4:Y:S04]  /*34fe0*/  LDL.LU R23, [R1+0x1e0] ;  /* 0x0001e00001177983 */ /* 0x001f280000300800 */
[----:B------:R-:W3:Y:S01]  /*34ff0*/  LDL.LU R13, [R1+0x1d4] ;  /* 0x0001d400010d7983 */ /* 0x000ee20000300800 */
[----:B--2---:R-:W-:-:S03]  /*35000*/  F2FP.SATFINITE.E4M3.F32.PACK_AB_MERGE_C R4, R4, R3, RZ ;  /* 0x000000030404723e */ /* 0x004fc600048070ff */
[----:B---3--:R0:W-:Y:S04]  /*35010*/  STL [R1+0x1610], R13 ;  /* 0x0016100d01007387 */ /* 0x0081e80000100800 */
[----:B0-----:R-:W2:Y:S04]  /*35020*/  LDL.LU R13, [R1+0x1e8] ;  /* 0x0001e800010d7983 */ /* 0x001ea80000300800 */
        /* <DEDUP_REMOVED lines=24> */
[----:B------:R-:W4:Y:S04]  /*351b0*/  LDL.LU R3, [R1+0x164c] ;  /* 0x00164c0001037983 */ /* 0x000f280000300800 */
[----:B------:R0:W-:Y:S04]  /*351c0*/  STL [R1+0x98], R4 ;  /* 0x0000980401007387 */ /* 0x0001e80000100800 */
[----:B0-----:R-:W4:Y:S02]  /*351d0*/  LDL.LU R4, [R1+0x1648] ;  /* 0x0016480001047983 */ /* 0x001f240000300800 */
[----:B----4-:R-:W-:-:S02]  /*351e0*/  F2FP.SATFINITE.E4M3.F32.PACK_AB_MERGE_C R4, R4, R3, RZ ;  /* 0x000000030404723e */ /* 0x010fc400048070ff */
        /* <DEDUP_REMOVED lines=22> */
[----:B0-----:R-:W3:Y:S01]  /*35350*/  LDL.LU R4, [R1+0x1c0] ;  /* 0x0001c00001047983 */ /* 0x001ee20000300800 */
[----:B----4-:R-:W-:-:S03]  /*35360*/  F2FP.SATFINITE.E4M3.F32.PACK_AB_MERGE_C R3, R3, R9, RZ ;  /* 0x000000090303723e */ /* 0x010fc600048070ff */
[----:B------:R-:W4:Y:S04]  /*35370*/  LDL.LU R9, [R1+0x1618] ;  /* 0x0016180001097983 */ /* 0x000f280000300800 */
[----:B------:R0:W-:Y:S04]  /*35380*/  STL [R1+0x1570], R3 ;  /* 0x0015700301007387 */ /* 0x0001e80000100800 */
[----:B0-----:R-:W3:Y:S01]  /*35390*/  LDL.LU R3, [R1+0x1d8] ;  /* 0x0001d80001037983 */ /* 0x001ee20000300800 */
[----:B----4-:R-:W-:-:S03]  /*353a0*/  F2FP.SATFINITE.E4M3.F32.PACK_AB_MERGE_C R9, R9, R23, RZ ;  /* 0x000000170909723e */ /* 0x010fc600048070ff */
[----:B------:R-:W2:Y:S04]  /*353b0*/  LDL.LU R23, [R1+0x1614] ;  /* 0x0016140001177983 */ /* 0x000ea80000300800 */
[----:B------:R0:W-:Y:S04]  /*353c0*/  STL [R1+0x1574], R9 ;  /* 0x0015740901007387 */ /* 0x0001e80000100800 */
[----:B0-----:R-:W4:Y:S01]  /*353d0*/  LDL.LU R9, [R1+0x1d0] ;  /* 0x0001d00001097983 */ /* 0x001f220000300800 */
[----:B--2---:R-:W-:-:S03]  /*353e0*/  F2FP.SATFINITE.E4M3.F32.PACK_AB_MERGE_C R23, R23, R13, RZ ;  /* 0x0000000d1717723e */ /* 0x004fc600048070ff */
[----:B------:R-:W4:Y:S01]  /*353f0*/  LDL.LU R13, [R1+0x1610] ;  /* 0x00161000010d7983 */ /* 0x000f220000300800 */
[----:B---3--:R-:W-:Y:S02]  /*35400*/  F2FP.SATFINITE.E4M3.F32.PACK_AB_MERGE_C R12, R12, R3, RZ ;  /* 0x000000030c0c723e */ /* 0x008fe400048070ff */
[----:B------:R-:W-:Y:S01]  /*35410*/  F2FP.SATFINITE.E4M3.F32.PACK_AB_MERGE_C R3, R17, R5, RZ ;  /* 0x000000051103723e */ /* 0x000fe200048070ff */
[----:B------:R-:W-:Y:S01]  /*35420*/  STL [R1+0x1578], R23 ;  /* 0x0015781701007387 */ /* 0x000fe20000100800 */
[----:B------:R-:W-:Y:S02]  /*35430*/  F2FP.SATFINITE.E4M3.F32.PACK_AB_MERGE_C R5, R6, R20, RZ ;  /* 0x000000140605723e */ /* 0x000fe400048070ff */
[----:B------:R-:W-:Y:S02]  /*35440*/  F2FP.SATFINITE.E4M3.F32.PACK_AB_MERGE_C R2, R2, R15, RZ ;  /* 0x0000000f0202723e */ /* 0x000fe400048070ff */
[----:B----4-:R-:W-:Y:S02]  /*35450*/  F2FP.SATFINITE.E4M3.F32.PACK_AB_MERGE_C R13, R13, R9, RZ ;  /* 0x000000090d0d723e */ /* 0x010fe400048070ff */
[----:B------:R-:W-:-:S02]  /*35460*/  F2FP.SATFINITE.E4M3.F32.PACK_AB_MERGE_C R9, R14, R4, RZ ;  /* 0x000000040e09723e */ /* 0x000fc400048070ff */
[----:B------:R-:W-:Y:S01]  /*35470*/  F2FP.SATFINITE.E4M3.F32.PACK_AB_MERGE_C R4, R19, R8, RZ ;  /* 0x000000081304723e */ /* 0x000fe200048070ff */
[----:B------:R-:W-:Y:S04]  /*35480*/  STL [R1+0x157c], R13 ;  /* 0x00157c0d01007387 */ /* 0x000fe80000100800 */
[----:B------:R-:W-:Y:S04]  /*35490*/  STL [R1+0x1580], R12 ;  /* 0x0015800c01007387 */ /* 0x000fe80000100800 */
[----:B------:R-:W-:Y:S04]  /*354a0*/  STL [R1+0x18], R9 ;  /* 0x0000180901007387 */ /* 0x000fe80000100800 */
[----:B------:R0:W-:Y:S04]  /*354b0*/  STL [R1+0x14], R4 ;  /* 0x0000140401007387 */ /* 0x0001e80000100800 */
[----:B------:R2:W-:Y:S01]  /*354c0*/  STL [R1+0x20], R3 ;  /* 0x0000200301007387 */ /* 0x0005e20000100800 */
[----:B0-----:R-:W-:-:S03]  /*354d0*/  F2FP.SATFINITE.E4M3.F32.PACK_AB_MERGE_C R4, R21, R7, RZ ;  /* 0x000000071504723e */ /* 0x001fc600048070ff */
[----:B------:R-:W-:Y:S01]  /*354e0*/  STL [R1+0x1c], R5 ;  /* 0x00001c0501007387 */ /* 0x000fe20000100800 */
[----:B--2---:R-:W-:Y:S02]  /*354f0*/  F2FP.SATFINITE.E4M3.F32.PACK_AB_MERGE_C R3, R29, R0, RZ ;  /* 0x000000001d03723e */ /* 0x004fe400048070ff */
        /* <DEDUP_REMOVED lines=8> */
[----:B------:R-:W-:Y:S01]  /*35580*/  STL [R1+0x40], R3 ;  /* 0x0000400301007387 */ /* 0x000fe20000100800 */
[----:B------:R-:W-:-:S03]  /*35590*/  F2FP.SATFINITE.E4M3.F32.PACK_AB_MERGE_C R18, R10, R11, RZ ;  /* 0x0000000b0a12723e */ /* 0x000fc600048070ff */
        /* <DEDUP_REMOVED lines=12> */
[----:B------:R-:W2:Y:S04]  /*35660*/  LDL.LU R24, [R1+0x164] ;  /* 0x0001640001187983 */ /* 0x000ea80000300800 */
[----:B--2---:R0:W-:Y:S04]  /*35670*/  STL [R1+0x1600], R24 ;  /* 0x0016001801007387 */ /* 0x0041e80000100800 */
[----:B0-----:R-:W2:Y:S04]  /*35680*/  LDL.LU R24, [R1+0x178] ;  /* 0x0001780001187983 */ /* 0x001ea80000300800 */
[----:B------:R-:W3:Y:S04]  /*35690*/  LDL.LU R22, [R1+0x16c] ;  /* 0x00016c0001167983 */ /* 0x000ee80000300800 */
[----:B---3--:R0:W-:Y:S04]  /*356a0*/  STL [R1+0x15fc], R22 ;  /* 0x0015fc1601007387 */ /* 0x0081e80000100800 */
[----:B0-----:R-:W3:Y:S04]  /*356b0*/  LDL.LU R22, [R1+0x160] ;  /* 0x0001600001167983 */ /* 0x001ee80000300800 */
[----:B------:R-:W4:Y:S04]  /*356c0*/  LDL.LU R26, [R1+0x154] ;  /* 0x00015400011a7983 */ /* 0x000f280000300800 */
[----:B----4-:R0:W-:Y:S04]  /*356d0*/  STL [R1+0x15f8], R26 ;  /* 0x0015f81a01007387 */ /* 0x0101e80000100800 */
[----:B0-----:R-:W4:Y:S04]  /*356e0*/  LDL.LU R26, [R1+0x168] ;  /* 0x00016800011a7983 */ /* 0x001f280000300800 */
[----:B------:R-:W2:Y:S01]  /*356f0*/  LDL.LU R25, [R1+0x15c] ;  /* 0x00015c0001197983 */ /* 0x000ea20000300800 */
[----:B------:R-:W-:-:S03]  /*35700*/  F2FP.SATFINITE.E4M3.F32.PACK_AB_MERGE_C R10, R10, R11, RZ ;  /* 0x0000000b0a0a723e */ /* 0x000fc600048070ff */
[----:B--2---:R0:W-:Y:S04]  /*35710*/  STL [R1+0x15f4], R25 ;  /* 0x0015f41901007387 */ /* 0x0041e80000100800 */
        /* <DEDUP_REMOVED lines=22> */
[----:B0-----:R-:W2:Y:S04]  /*35880*/  LDL.LU R18, [R1+0x130] ;  /* 0x0001300001127983 */ /* 0x001ea80000300800 */
[----:B------:R-:W3:Y:S04]  /*35890*/  LDL.LU R11, [R1+0x160c] ;  /* 0x00160c00010b7983 */ /* 0x000ee80000300800 */
[----:B------:R0:W-:Y:S04]  /*358a0*/  STL [R1+0x158c], R10 ;  /* 0x00158c0a01007387 */ /* 0x0001e80000100800 */
[----:B0-----:R-:W2:Y:S01]  /*358b0*/  LDL.LU R10, [R1+0x148] ;  /* 0x00014800010a7983 */ /* 0x001ea20000300800 */
[----:B---3--:R-:W-:-:S03]  /*358c0*/  F2FP.SATFINITE.E4M3.F32.PACK_AB_MERGE_C R11, R11, R16, RZ ;  /* 0x000000100b0b723e */ /* 0x008fc600048070ff */
        /* <DEDUP_REMOVED lines=26> */
[----:B------:R-:W-:Y:S02]  /*35a70*/  F2FP.SATFINITE.E4M3.F32.PACK_AB_MERGE_C R10, R2, R18, RZ ;  /* 0x00000012020a723e */ /* 0x000fe400048070ff */
[----:B------:R-:W-:-:S02]  /*35a80*/  F2FP.SATFINITE.E4M3.F32.PACK_AB_MERGE_C R2, R13, R12, RZ ;  /* 0x0000000c0d02723e */ /* 0x000fc400048070ff */
[----:B------:R-:W-:Y:S02]  /*35a90*/  F2FP.SATFINITE.E4M3.F32.PACK_AB_MERGE_C R9, R9, R23, RZ ;  /* 0x000000170909723e */ /* 0x000fe400048070ff */
[----:B------:R-:W-:Y:S02]  /*35aa0*/  F2FP.SATFINITE.E4M3.F32.PACK_AB_MERGE_C R3, R4, R3, RZ ;  /* 0x000000030403723e */ /* 0x000fe400048070ff */
[----:B------:R-:W-:Y:S02]  /*35ab0*/  F2FP.SATFINITE.E4M3.F32.PACK_AB_MERGE_C R4, R5, R19, RZ ;  /* 0x000000130504723e */ /* 0x000fe400048070ff */
[----:B----4-:R-:W-:-:S05]  /*35ac0*/  F2FP.SATFINITE.E4M3.F32.PACK_AB_MERGE_C R25, R25, R22, RZ ;  /* 0x000000161919723e */ /* 0x010fca00048070ff */
[----:B------:R-:W-:Y:S04]  /*35ad0*/  STL [R1+0x159c], R25 ;  /* 0x00159c1901007387 */ /* 0x000fe80000100800 */
[----:B------:R-:W-:Y:S04]  /*35ae0*/  STL [R1+0x152c], R28 ;  /* 0x00152c1c01007387 */ /* 0x000fe80000100800 */
[----:B------:R-:W-:Y:S04]  /*35af0*/  STL [R1+0x1530], R27 ;  /* 0x0015301b01007387 */ /* 0x000fe80000100800 */
[----:B------:R-:W-:Y:S04]  /*35b00*/  STL [R1+0x1520], R29 ;  /* 0x0015201d01007387 */ /* 0x000fe80000100800 */
[----:B------:R-:W-:Y:S04]  /*35b10*/  STL [R1], R11 ;  /* 0x0000000b01007387 */ /* 0x000fe80000100800 */
[----:B------:R-:W-:Y:S04]  /*35b20*/  STL [R1+0xc], R10 ;  /* 0x00000c0a01007387 */ /* 0x000fe80000100800 */
[----:B------:R0:W-:Y:S04]  /*35b30*/  STL [R1+0x8], R2 ;  /* 0x0000080201007387 */ /* 0x0001e80000100800 */
[----:B------:R-:W-:Y:S04]  /*35b40*/  STL [R1+0x188], R9 ;  /* 0x0001880901007387 */ /* 0x000fe80000100800 */
[----:B------:R2:W-:Y:S01]  /*35b50*/  STL [R1+0x184], R3 ;  /* 0x0001840301007387 */ /* 0x0005e20000100800 */
[----:B0-----:R-:W-:-:S05]  /*35b60*/  F2FP.SATFINITE.E4M3.F32.PACK_AB_MERGE_C R2, R8, R14, RZ ;  /* 0x0000000e0802723e */ /* 0x001fca00048070ff */
[----:B------:R0:W-:Y:S01]  /*35b70*/  STL [R1+0x1a0], R2 ;  /* 0x0001a00201007387 */ /* 0x0001e20000100800 */
[----:B--2---:R-:W-:-:S03]  /*35b80*/  F2FP.SATFINITE.E4M3.F32.PACK_AB_MERGE_C R3, R20, R17, RZ ;  /* 0x000000111403723e */ /* 0x004fc600048070ff */
[----:B------:R-:W-:Y:S04]  /*35b90*/  STL [R1+0x19c], R4 ;  /* 0x00019c0401007387 */ /* 0x000fe80000100800 */
[----:B------:R-:W-:Y:S04]  /*35ba0*/  STL [R1+0x1b8], R3 ;  /* 0x0001b80301007387 */ /* 0x000fe80000100800 */
[----:B------:R-:W2:Y:S01]  /*35bb0*/  LDL.LU R17, [R1+0xf8] ;  /* 0x0000f80001117983 */ /* 0x000ea20000300800 */
[----:B0-----:R-:W-:Y:S02]  /*35bc0*/  F2FP.SATFINITE.E4M3.F32.PACK_AB_MERGE_C R2, R7, R6, RZ ;  /* 0x000000060702723e */ /* 0x001fe400048070ff */
[----:B------:R-:W-:-:S03]  /*35bd0*/  F2FP.SATFINITE.E4M3.F32.PACK_AB_MERGE_C R0, R0, R21, RZ ;  /* 0x000000150000723e */ /* 0x000fc600048070ff */
[----:B------:R-:W-:Y:S04]  /*35be0*/  STL [R1+0x1b4], R2 ;  /* 0x0001b40201007387 */ /* 0x000fe80000100800 */
[----:B--2---:R0:W-:Y:S04]  /*35bf0*/  STL [R1+0x15e4], R17 ;  /* 0x0015e41101007387 */ /* 0x0041e80000100800 */
[----:B------:R-:W-:Y:S04]  /*35c00*/  STL [R1+0x1f8], R0 ;  /* 0x0001f80001007387 */ /* 0x000fe80000100800 */
[----:B0-----:R-:W2:Y:S04]  /*35c10*/  LDL.LU R17, [R1+0xf4] ;  /* 0x0000f40001117983 */ /* 0x001ea80000300800 */
[----:B--2---:R0:W-:Y:S04]  /*35c20*/  STL [R1+0x15ec], R17 ;  /* 0x0015ec1101007387 */ /* 0x0041e80000100800 */
[----:B0-----:R-:W2:Y:S04]  /*35c30*/  LDL.LU R17, [R1+0x10c] ;  /* 0x00010c0001117983 */ /* 0x001ea80000300800 */
[----:B------:R-:W3:Y:S04]  /*35c40*/  LDL.LU R20, [R1+0xfc] ;  /* 0x0000fc0001147983 */ /* 0x000ee80000300800 */
[----:B---3--:R0:W-:Y:S04]  /*35c50*/  STL [R1+0x15e8], R20 ;  /* 0x0015e81401007387 */ /* 0x0081e80000100800 */
[----:B0-----:R-:W3:Y:S04]  /*35c60*/  LDL.LU R20, [R1+0xf0] ;  /* 0x0000f00001147983 */ /* 0x001ee80000300800 */
        /* <DEDUP_REMOVED lines=36> */
[----:B--2---:R-:W-:-:S03]  /*35eb0*/  F2FP.SATFINITE.E4M3.F32.PACK_AB_MERGE_C R17, R17, R20, RZ ;  /* 0x000000141111723e */ /* 0x004fc600048070ff */
[----:B----4-:R0:W-:Y:S04]  /*35ec0*/  STL [R1+0x15e0], R22 ;  /* 0x0015e01601007387 */ /* 0x0101e80000100800 */
[----:B0-----:R-:W3:Y:S04]  /*35ed0*/  LDL.LU R22, [R1+0x460] ;  /* 0x0004600001167983 */ /* 0x001ee80000300800 */
[----:B------:R-:W2:Y:S04]  /*35ee0*/  LDL.LU R15, [R1+0xbc] ;  /* 0x0000bc00010f7983 */ /* 0x000ea80000300800 */
[----:B------:R-:W4:Y:S04]  /*35ef0*/  LDL.LU R11, [R1+0x80] ;  /* 0x00008000010b7983 */ /* 0x000f280000300800 */
[----:B------:R-:W4:Y:S04]  /*35f00*/  LDL.LU R0, [R1+0x84] ;  /* 0x0000840001007983 */ /* 0x000f280000300800 */
        /* <DEDUP_REMOVED lines=22> */
[----:B------:R-:W3:Y:S04]  /*36070*/  LDL.LU R20, [R1+0x15f0] ;  /* 0x0015f00001147983 */ /* 0x000ee80000300800 */
[----:B------:R0:W-:Y:S04]  /*36080*/  STL [R1+0x1f4], R17 ;  /* 0x0001f41101007387 */ /* 0x0001e80000100800 */
[----:B0-----:R-:W3:Y:S02]  /*36090*/  LDL.LU R17, [R1+0x15ec] ;  /* 0x0015ec0001117983 */ /* 0x001ee40000300800 */
[----:B---3--:R-:W-:-:S02]  /*360a0*/  F2FP.SATFINITE.E4M3.F32.PACK_AB_MERGE_C R17, R17, R20, RZ ;  /* 0x000000141111723e */ /* 0x008fc400048070ff */
[----:B------:R-:W3:Y:S04]  /*360b0*/  LDL.LU R20, [R1+0x15e8] ;  /* 0x0015e80001147983 */ /* 0x000ee80000300800 */
[----:B------:R0:W-:Y:S04]  /*360c0*/  STL [R1+0x230], R17 ;  /* 0x0002301101007387 */ /* 0x0001e80000100800 */
[----:B0-----:R-:W3:Y:S01]  /*360d0*/  LDL.LU R17, [R1+0x15e4] ;  /* 0x0015e40001117983 */ /* 0x001ee20000300800 */
[----:B------:R-:W-:Y:S02]  /*360e0*/  F2FP.SATFINITE.E4M3.F32.PACK_AB_MERGE_C R25, R25, R22, RZ ;  /* 0x000000161919723e */ /* 0x000fe400048070ff */
[----:B---3--:R-:W-:-:S02]  /*360f0*/  F2FP.SATFINITE.E4M3.F32.PACK_AB_MERGE_C R17, R20, R17, RZ ;  /* 0x000000111411723e */ /* 0x008fc400048070ff */
[----:B------:R-:W3:Y:S04]  /*36100*/  LDL.LU R20, [R1+0x2c] ;  /* 0x00002c0001147983 */ /* 0x000ee80000300800 */
[----:B------:R0:W-:Y:S04]  /*36110*/  STL [R1+0x22c], R17 ;  /* 0x00022c1101007387 */ /* 0x0001e80000100800 */
[----:B0-----:R-:W3:Y:S04]  /*36120*/  LDL.LU R17, [R1+0x4] ;  /* 0x0000040001117983 */ /* 0x001ee80000300800 */
        /* <DEDUP_REMOVED lines=32> */
[----:B------:R-:W4:Y:S01]  /*36330*/  LDL.LU R22, [R1+0x15a0] ;  /* 0x0015a00001167983 */ /* 0x000f220000300800 */
[----:B------:R-:W-:-:S03]  /*36340*/  F2FP.SATFINITE.E4M3.F32.PACK_AB_MERGE_C R0, R0, R11, RZ ;  /* 0x0000000b0000723e */ /* 0x000fc600048070ff */
[----:B------:R0:W-:Y:S01]  /*36350*/  STL [R1+0x190], R25 ;  /* 0x0001901901007387 */ /* 0x0001e20000100800 */
[----:B--2---:R-:W-:Y:S02]  /*36360*/  F2FP.SATFINITE.E4M3.F32.PACK_AB_MERGE_C R18, R18, R10, RZ ;  /* 0x0000000a1212723e */ /* 0x004fe400048070ff */
[----:B------:R-:W-:Y:S01]  /*36370*/  F2FP.SATFINITE.E4M3.F32.PACK_AB_MERGE_C R12, R12, R2, RZ ;  /* 0x000000020c0c723e */ /* 0x000fe200048070ff */
[----:B0-----:R-:W2:Y:S01]  /*36380*/  LDL.LU R25, [R1+0x159c] ;  /* 0x00159c0001197983 */ /* 0x001ea20000300800 */
[----:B------:R-:W-:Y:S02]  /*36390*/  F2FP.SATFINITE.E4M3.F32.PACK_AB_MERGE_C R23, R23, R13, RZ ;  /* 0x0000000d1717723e */ /* 0x000fe400048070ff */
[----:B------:R-:W-:Y:S02]  /*363a0*/  F2FP.SATFINITE.E4M3.F32.PACK_AB_MERGE_C R3, R3, R9, RZ ;  /* 0x000000090303723e */ /* 0x000fe400048070ff */
[----:B------:R-:W-:Y:S02]  /*363b0*/  F2FP.SATFINITE.E4M3.F32.PACK_AB_MERGE_C R14, R14, R4, RZ ;  /* 0x000000040e0e723e */ /* 0x000fe400048070ff */
[----:B------:R-:W-:-:S02]  /*363c0*/  F2FP.SATFINITE.E4M3.F32.PACK_AB_MERGE_C R28, R28, R8, RZ ;  /* 0x000000081c1c723e */ /* 0x000fc400048070ff */
[----:B------:R-:W-:Y:S02]  /*363d0*/  F2FP.SATFINITE.E4M3.F32.PACK_AB_MERGE_C R16, R16, R26, RZ ;  /* 0x0000001a1010723e */ /* 0x000fe400048070ff */
[----:B------:R-:W-:Y:S02]  /*363e0*/  F2FP.SATFINITE.E4M3.F32.PACK_AB_MERGE_C R5, R5, R19, RZ ;  /* 0x000000130505723e */ /* 0x000fe400048070ff */
[----:B------:R-:W-:Y:S02]  /*363f0*/  F2FP.SATFINITE.E4M3.F32.PACK_AB_MERGE_C R7, R7, R6, RZ ;  /* 0x000000060707723e */ /* 0x000fe400048070ff */
[----:B------:R-:W-:Y:S02]  /*36400*/  F2FP.SATFINITE.E4M3.F32.PACK_AB_MERGE_C R29, R29, R21, RZ ;  /* 0x000000151d1d723e */ /* 0x000fe400048070ff */
[----:B----4-:R-:W-:Y:S02]  /*36410*/  F2FP.SATFINITE.E4M3.F32.PACK_AB_MERGE_C R15, R15, R22, RZ ;  /* 0x000000160f0f723e */ /* 0x010fe400048070ff */
[----:B------:R-:W4:Y:S04]  /*36420*/  LDL.LU R22, [R1+0x1598] ;  /* 0x0015980001167983 */ /* 0x000f280000300800 */
[----:B------:R0:W-:Y:S04]  /*36430*/  STL [R1+0x18c], R15 ;  /* 0x00018c0f01007387 */ /* 0x0001e80000100800 */
[----:B0-----:R-:W2:Y:S04]  /*36440*/  LDL.LU R15, [R1+0x1594] ;  /* 0x00159400010f7983 */ /* 0x001ea80000300800 */
[----:B------:R-:W4:Y:S04]  /*36450*/  LDL.LU R11, [R1+0x1590] ;  /* 0x00159000010b7983 */ /* 0x000f280000300800 */
[----:B------:R0:W-:Y:S04]  /*36460*/  STL [R1+0x198], R0 ;  /* 0x0001980001007387 */ /* 0x0001e80000100800 */
[----:B0-----:R-:W2:Y:S04]  /*36470*/  LDL R0, [R1+0x7c4] ;  /* 0x0007c40001007983 */ /* 0x001ea80000100800 */
[----:B------:R-:W4:Y:S04]  /*36480*/  LDL.LU R10, [R1+0x158c] ;  /* 0x00158c00010a7983 */ /* 0x000f280000300800 */
[----:B------:R0:W-:Y:S04]  /*36490*/  STL [R1+0x194], R18 ;  /* 0x0001941201007387 */ /* 0x0001e80000100800 */
[----:B0-----:R-:W4:Y:S04]  /*364a0*/  LDL.LU R18, [R1+0x1588] ;  /* 0x0015880001127983 */ /* 0x001f280000300800 */
        /* <DEDUP_REMOVED lines=24> */
[----:B------:R-:W4:Y:S01]  /*36630*/  LDL.LU R21, [R1+0x1550] ;  /* 0x0015500001157983 */ /* 0x000f220000300800 */
[----:B------:R-:W-:-:S02]  /*36640*/  F2FP.SATFINITE.E4M3.F32.PACK_AB_MERGE_C R27, R24, R27, RZ ;  /* 0x0000001b181b723e */ /* 0x000fc400048070ff */
[----:B---3--:R-:W-:Y:S01]  /*36650*/  LOP3.LUT R20, R20, 0xffff, RZ, 0xc0, !PT ;  /* 0x0000ffff14147812 */ /* 0x008fe200078ec0ff */
[----:B------:R0:W-:Y:S04]  /*36660*/  STL [R1+0x284], R29 ;  /* 0x0002841d01007387 */ /* 0x0001e80000100800 */
[----:B------:R3:W-:Y:S01]  /*36670*/  STL [R1+0x27c], R27 ;  /* 0x00027c1b01007387 */ /* 0x0007e20000100800 */
[----:B0-----:R-:W-:-:S03]  /*36680*/  LOP3.LUT R29, R17, 0xffff, RZ, 0xc0, !PT ;  /* 0x0000ffff111d7812 */ /* 0x001fc600078ec0ff */
[----:B------:R-:W-:Y:S04]  /*36690*/  STL [R1+0x34], R20 ;  /* 0x0000341401007387 */ /* 0x000fe80000100800 */
[----:B------:R-:W-:Y:S01]  /*366a0*/  STL [R1+0x60], R29 ;  /* 0x0000601d01007387 */ /* 0x000fe20000100800 */
[----:B--2---:R-:W-:-:S05]  /*366b0*/  VIADD R0, R0, 0x3f ;  /* 0x0000003f00007836 */ /* 0x004fca0000000000 */
[----:B------:R-:W-:Y:S02]  /*366c0*/  ISETP.GE.AND P0, PT, R0, UR25, PT ;  /* 0x0000001900007c0c */ /* 0x000fe4000bf06270 */
[----:B----4-:R-:W-:Y:S02]  /*366d0*/  LOP3.LUT R3, R3, 0xffff, RZ, 0xc0, !PT ;  /* 0x0000ffff03037812 */ /* 0x010fe400078ec0ff */
[----:B------:R-:W-:Y:S02]  /*366e0*/  LOP3.LUT R17, R4, 0xffff, RZ, 0xc0, !PT ;  /* 0x0000ffff04117812 */ /* 0x000fe400078ec0ff */
[----:B------:R-:W-:Y:S02]  /*366f0*/  LOP3.LUT R4, R2, 0xffff, RZ, 0xc0, !PT ;  /* 0x0000ffff02047812 */ /* 0x000fe400078ec0ff */
[----:B------:R-:W-:Y:S02]  /*36700*/  PRMT R2, R17, 0x3340, R1 ;  /* 0x0000334011027816 */ /* 0x000fe40000000001 */
[----:B------:R-:W-:-:S02]  /*36710*/  LOP3.LUT R6, R6, 0xffff, RZ, 0xc0, !PT ;  /* 0x0000ffff06067812 */ /* 0x000fc400078ec0ff */
[----:B---3--:R-:W-:Y:S02]  /*36720*/  LOP3.LUT R27, R5, 0xffff, RZ, 0xc0, !PT ;  /* 0x0000ffff051b7812 */ /* 0x008fe400078ec0ff */
[----:B------:R-:W-:Y:S02]  /*36730*/  LOP3.LUT R7, R7, 0xffff, RZ, 0xc0, !PT ;  /* 0x0000ffff07077812 */ /* 0x000fe400078ec0ff */
[----:B------:R-:W-:-:S03]  /*36740*/  LOP3.LUT R21, R21, 0xffff, RZ, 0xc0, !PT ;  /* 0x0000ffff15157812 */ /* 0x000fc600078ec0ff */
[----:B------:R0:W-:Y:S04]  /*36750*/  STL [R1+0x2c], R7 ;  /* 0x00002c0701007387 */ /* 0x0001e80000100800 */
[----:B------:R-:W-:Y:S04]  /*36760*/  STL [R1+0x58], R21 ;  /* 0x0000581501007387 */ /* 0x000fe80000100800 */
[----:B------:R-:W-:Y:S04]  /*36770*/  STL [R1+0x54], R6 ;  /* 0x0000540601007387 */ /* 0x000fe80000100800 */
[----:B------:R2:W-:Y:S01]  /*36780*/  STL [R1+0x50], R17 ;  /* 0x0000501101007387 */ /* 0x0005e20000100800 */
[----:B------:R-:W-:-:S02]  /*36790*/  PRMT R5, R20, 0x3340, R7 ;  /* 0x0000334014057816 */ /* 0x000fc40000000007 */
[----:B0-----:R-:W-:Y:S01]  /*367a0*/  PRMT R7, R21, 0x3340, R27 ;  /* 0x0000334015077816 */ /* 0x001fe2000000001b */
[----:B--2---:R-:W2:Y:S01]  /*367b0*/  LDL.LU R17, [R1+0x154c] ;  /* 0x00154c0001117983 */ /* 0x004ea20000300800 */
[----:B------:R-:W-:-:S03]  /*367c0*/  PRMT R6, R29, 0x3340, R6 ;  /* 0x000033401d067816 */ /* 0x000fc60000000006 */
[----:B------:R0:W-:Y:S04]  /*367d0*/  STL [R1+0x4c], R3 ;  /* 0x00004c0301007387 */ /* 0x0001e80000100800 */
[----:B------:R3:W-:Y:S01]  /*367e0*/  STL [R1+0x64], R4 ;  /* 0x0000640401007387 */ /* 0x0007e20000100800 */
[----:B------:R-:W-:-:S03]  /*367f0*/  PRMT R5, R5, 0x5410, R2 ;  /* 0x0000541005057816 */ /* 0x000fc60000000002 */
[----:B------:R-:W-:Y:S01]  /*36800*/  STL [R1+0x44], R27 ;  /* 0x0000441b01007387 */ /* 0x000fe20000100800 */
[----:B0-----:R-:W-:-:S03]  /*36810*/  PRMT R3, R3, 0x3340, R1 ;  /* 0x0000334003037816 */ /* 0x001fc60000000001 */
[----:B------:R-:W4:Y:S01]  /*36820*/  LDL.LU R20, [R1+0x1548] ;  /* 0x0015480001147983 */ /* 0x000f220000300800 */
[----:B---3--:R-:W-:Y:S02]  /*36830*/  PRMT R4, R4, 0x3340, R1 ;  /* 0x0000334004047816 */ /* 0x008fe40000000001 */
[----:B------:R-:W-:Y:S02]  /*36840*/  PRMT R2, R6, 0x5410, R3 ;  /* 0x0000541006027816 */ /* 0x000fe40000000003 */
[----:B------:R-:W-:Y:S01]  /*36850*/  PRMT R0, R7, 0x5410, R4 ;  /* 0x0000541007007816 */ /* 0x000fe20000000004 */
[----:B------:R0:W-:Y:S01]  /*36860*/  STL [R1+0x1e8], R5 ;  /* 0x0001e80501007387 */ /* 0x0001e20000100800 */
[----:B------:R-:W-:-:S03]  /*36870*/  LOP3.LUT R4, R28, 0xffff, RZ, 0xc0, !PT ;  /* 0x0000ffff1c047812 */ /* 0x000fc600078ec0ff */
[----:B------:R-:W-:Y:S04]  /*36880*/  STL [R1+0x1e4], R2 ;  /* 0x0001e40201007387 */ /* 0x000fe80000100800 */
[----:B------:R3:W-:Y:S01]  /*36890*/  STL [R1+0x1e0], R0 ;  /* 0x0001e00001007387 */ /* 0x0007e20000100800 */
[----:B0-----:R-:W-:-:S03]  /*368a0*/  LOP3.LUT R5, R26, 0xffff, RZ, 0xc0, !PT ;  /* 0x0000ffff1a057812 */ /* 0x001fc600078ec0ff */
[----:B------:R-:W4:Y:S01]  /*368b0*/  LDL.LU R29, [R1+0x32c] ;  /* 0x00032c00011d7983 */ /* 0x000f220000300800 */
[----:B------:R-:W-:-:S03]  /*368c0*/  LOP3.LUT R21, R16, 0xffff, RZ, 0xc0, !PT ;  /* 0x0000ffff10157812 */ /* 0x000fc600078ec0ff */
[----:B------:R-:W-:Y:S04]  /*368d0*/  STL [R1+0x4], R4 ;  /* 0x0000040401007387 */ /* 0x000fe80000100800 */
[----:B------:R-:W4:Y:S04]  /*368e0*/  LDL.LU R27, [R1+0x328] ;  /* 0x00032800011b7983 */ /* 0x000f280000300800 */
[----:B------:R-:W-:Y:S04]  /*368f0*/  STL [R1+0x84], R5 ;  /* 0x0000840501007387 */ /* 0x000fe80000100800 */
[----:B------:R-:W4:Y:S04]  /*36900*/  LDL.LU R28, [R1+0x304] ;  /* 0x00030400011c7983 */ /* 0x000f280000300800 */
[----:B------:R-:W4:Y:S01]  /*36910*/  LDL.LU R16, [R1+0x300] ;  /* 0x0003000001107983 */ /* 0x000f220000300800 */
[----:B------:R-:W0:Y:S01]  /*36920*/  S2R R24, SR_TID.X ;  /* 0x0000000000187919 */ /* 0x000e220000002100 */
[----:B---3--:R-:W-:-:S02]  /*36930*/  LOP3.LUT R0, R9, 0xffff, RZ, 0xc0, !PT ;  /* 0x0000ffff09007812 */ /* 0x008fc400078ec0ff */
[----:B------:R-:W-:Y:S01]  /*36940*/  LOP3.LUT R19, R19, 0xffff, RZ, 0xc0, !PT ;  /* 0x0000ffff13137812 */ /* 0x000fe200078ec0ff */
[----:B-1----:R-:W-:Y:S01]  /*36950*/  ULEA UR4, UR5, UR4, 0x18 ;  /* 0x0000000405047291 */ /* 0x002fe2000f8ec03f */
[----:B------:R-:W-:Y:S01]  /*36960*/  LOP3.LUT R18, R18, 0xffff, RZ, 0xc0, !PT ;  /* 0x0000ffff12127812 */ /* 0x000fe200078ec0ff */
[----:B------:R-:W3:Y:S01]  /*36970*/  LDL.LU R26, [R1+0xc8] ;  /* 0x0000c800011a7983 */ /* 0x000ee20000300800 */
[----:B------:R-:W-:Y:S02]  /*36980*/  PRMT R6, R21, 0x3340, R19 ;  /* 0x0000334015067816 */ /* 0x000fe40000000013 */
[----:B------:R-:W-:Y:S02]  /*36990*/  PRMT R3, R18, 0x3340, R1 ;  /* 0x0000334012037816 */ /* 0x000fe40000000001 */
[----:B------:R-:W-:Y:S02]  /*369a0*/  LOP3.LUT R23, R23, 0xffff, RZ, 0xc0, !PT ;  /* 0x0000ffff17177812 */ /* 0x000fe400078ec0ff */
[----:B------:R-:W-:-:S02]  /*369b0*/  PRMT R6, R6, 0x5410, R3 ;  /* 0x0000541006067816 */ /* 0x000fc40000000003 */
[----:B------:R-:W-:Y:S01]  /*369c0*/  PRMT R2, R23, 0x3340, R1 ;  /* 0x0000334017027816 */ /* 0x000fe20000000001 */
[C---:B0-----:R-:W-:Y:S02]  /*369d0*/  IMAD.SHL.U32 R9, R24.reuse, 0x10, RZ ;  /* 0x0000001018097824 */ /* 0x041fe400078e00ff */
[----:B------:R-:W-:-:S03]  /*369e0*/  IMAD.SHL.U32 R7, R24, 0x20, RZ ;  /* 0x0000002018077824 */ /* 0x000fc600078e00ff */
[----:B------:R-:W-:Y:S02]  /*369f0*/  LOP3.LUT R9, R9, 0xf0, RZ, 0xc0, !PT ;  /* 0x000000f009097812 */ /* 0x000fe400078ec0ff */
[----:B------:R-:W-:-:S04]  /*36a00*/  LOP3.LUT R7, R7, 0x200, RZ, 0xc0, !PT ;  /* 0x0000020007077812 */ /* 0x000fc800078ec0ff */
[----:B------:R-:W-:Y:S02]  /*36a10*/  IADD3 R3, R7, UR4, R9 ;  /* 0x0000000407037c10 */ /* 0x000fe4000fffe009 */
[----:B--2---:R-:W-:-:S05]  /*36a20*/  LOP3.LUT R17, R17, 0xffff, RZ, 0xc0, !PT ;  /* 0x0000ffff11117812 */ /* 0x004fca00078ec0ff */
[----:B------:R-:W-:Y:S04]  /*36a30*/  STL [R1+0x68], R17 ;  /* 0x0000681101007387 */ /* 0x000fe80000100800 */
[----:B------:R0:W-:Y:S04]  /*36a40*/  STL [R1+0x10], R0 ;  /* 0x0000100001007387 */ /* 0x0001e80000100800 */
[----:B------:R-:W2:Y:S01]  /*36a50*/  LDL.LU R24, [R1+0xc4] ;  /* 0x0000c40001187983 */ /* 0x000ea20000300800 */
[----:B----4-:R-:W-:-:S03]  /*36a60*/  LOP3.LUT R20, R20, 0xffff, RZ, 0xc0, !PT ;  /* 0x0000ffff14147812 */ /* 0x010fc600078ec0ff */
[----:B------:R-:W-:Y:S01]  /*36a70*/  STL [R1+0x150c], R18 ;  /* 0x00150c1201007387 */ /* 0x000fe20000100800 */
[----:B0-----:R-:W-:-:S03]  /*36a80*/  PRMT R0, R0, 0x3340, R1 ;  /* 0x0000334000007816 */ /* 0x001fc60000000001 */
[----:B------:R-:W-:Y:S01]  /*36a90*/  STL [R1+0x1514], R21 ;  /* 0x0015141501007387 */ /* 0x000fe20000100800 */
[----:B------:R-:W-:-:S03]  /*36aa0*/  PRMT R4, R4, 0x3340, R20 ;  /* 0x0000334004047816 */ /* 0x000fc60000000014 */
[----:B------:R-:W-:Y:S01]  /*36ab0*/  STL [R1+0x1510], R19 ;  /* 0x0015101301007387 */ /* 0x000fe20000100800 */
[----:B------:R-:W-:-:S03]  /*36ac0*/  PRMT R5, R5, 0x3340, R17 ;  /* 0x0000334005057816 */ /* 0x000fc60000000011 */
[----:B------:R0:W-:Y:S04]  /*36ad0*/  STL [R1+0x1518], R23 ;  /* 0x0015181701007387 */ /* 0x0001e80000100800 */
[----:B------:R-:W-:Y:S04]  /*36ae0*/  STL [R1+0x151c], R20 ;  /* 0x00151c1401007387 */ /* 0x000fe80000100800 */
[----:B------:R1:W-:Y:S01]  /*36af0*/  STL [R1+0x1524], R3 ;  /* 0x0015240301007387 */ /* 0x0003e20000100800 */
[----:B0-----:R-:W-:-:S03]  /*36b00*/  LOP3.LUT R23, R29, 0xffff, RZ, 0xc0, !PT ;  /* 0x0000ffff1d177812 */ /* 0x001fc600078ec0ff */
[----:B------:R-:W-:Y:S01]  /*36b10*/  STL [R1+0x1ac], R6 ;  /* 0x0001ac0601007387 */ /* 0x000fe20000100800 */
[----:B-1----:R-:W-:Y:S02]  /*36b20*/  PRMT R3, R4, 0x5410, R0 ;  /* 0x0000541004037816 */ /* 0x002fe40000000000 */
[----:B------:R-:W-:-:S03]  /*36b30*/  PRMT R0, R5, 0x5410, R2 ;  /* 0x0000541005007816 */ /* 0x000fc60000000002 */
[----:B------:R0:W-:Y:S01]  /*36b40*/  STL [R1+0x280], R3 ;  /* 0x0002800301007387 */ /* 0x0001e20000100800 */
[----:B------:R-:W-:-:S03]  /*36b50*/  LOP3.LUT R16, R16, 0xffff, RZ, 0xc0, !PT ;  /* 0x0000ffff10107812 */ /* 0x000fc600078ec0ff */
[----:B------:R1:W-:Y:S01]  /*36b60*/  STL [R1+0x26c], R0 ;  /* 0x00026c0001007387 */ /* 0x0003e20000100800 */
[----:B0-----:R-:W-:-:S03]  /*36b70*/  LOP3.LUT R3, R27, 0xffff, RZ, 0xc0, !PT ;  /* 0x0000ffff1b037812 */ /* 0x001fc600078ec0ff */
[----:B------:R-:W-:Y:S04]  /*36b80*/  STL [R1+0x80], R23 ;  /* 0x0000801701007387 */ /* 0x000fe80000100800 */
[----:B------:R-:W-:Y:S01]  /*36b90*/  STL [R1+0xec], R3 ;  /* 0x0000ec0301007387 */ /* 0x000fe20000100800 */
[----:B------:R-:W-:-:S03]  /*36ba0*/  LOP3.LUT R5, R8, 0xffff, RZ, 0xc0, !PT ;  /* 0x0000ffff08057812 */ /* 0x000fc600078ec0ff */
[----:B------:R-:W-:Y:S04]  /*36bb0*/  STL [R1+0x6c], R16 ;  /* 0x00006c1001007387 */ /* 0x000fe80000100800 */
[----:B------:R-:W4:Y:S04]  /*36bc0*/  LDL.LU R19, [R1+0x404] ;  /* 0x0004040001137983 */ /* 0x000f280000300800 */
[----:B------:R-:W4:Y:S04]  /*36bd0*/  LDL.LU R21, [R1+0x400] ;  /* 0x0004000001157983 */ /* 0x000f280000300800 */
[----:B------:R-:W4:Y:S04]  /*36be0*/  LDL.LU R18, [R1+0x2f4] ;  /* 0x0002f40001127983 */ /* 0x000f280000300800 */
[----:B------:R-:W4:Y:S01]  /*36bf0*/  LDL.LU R8, [R1+0x1544] ;  /* 0x0015440001087983 */ /* 0x000f220000300800 */
[----:B------:R-:W-:-:S03]  /*36c00*/  LOP3.LUT R10, R10, 0xffff, RZ, 0xc0, !PT ;  /* 0x0000ffff0a0a7812 */ /* 0x000fc600078ec0ff */
[----:B------:R-:W4:Y:S01]  /*36c10*/  LDL.LU R29, [R1+0x2f0] ;  /* 0x0002f000011d7983 */ /* 0x000f220000300800 */
[----:B------:R-:W-:Y:S02]  /*36c20*/  LOP3.LUT R6, R28, 0xffff, RZ, 0xc0, !PT ;  /* 0x0000ffff1c067812 */ /* 0x000fe400078ec0ff */
[----:B------:R-:W-:Y:S01]  /*36c30*/  LOP3.LUT R4, R13, 0xffff, RZ, 0xc0, !PT ;  /* 0x0000ffff0d047812 */ /* 0x000fe200078ec0ff */
[----:B------:R-:W4:Y:S01]  /*36c40*/  LDL.LU R27, [R1+0xd8] ;  /* 0x0000d800011b7983 */ /* 0x000f220000300800 */
[----:B---3--:R-:W-:Y:S02]  /*36c50*/  LOP3.LUT R17, R26, 0xffff, RZ, 0xc0, !PT ;  /* 0x0000ffff1a117812 */ /* 0x008fe400078ec0ff */
[----:B------:R-:W-:Y:S02]  /*36c60*/  LOP3.LUT R9, R12, 0xffff, RZ, 0xc0, !PT ;  /* 0x0000ffff0c097812 */ /* 0x000fe400078ec0ff */
[----:B------:R-:W-:Y:S02]  /*36c70*/  LOP3.LUT R7, R14, 0xffff, RZ, 0xc0, !PT ;  /* 0x0000ffff0e077812 */ /* 0x000fe400078ec0ff */
[----:B------:R-:W-:-:S02]  /*36c80*/  LOP3.LUT R11, R11, 0xffff, RZ, 0xc0, !PT ;  /* 0x0000ffff0b0b7812 */ /* 0x000fc400078ec0ff */
[--C-:B-1----:R-:W-:Y:S02]  /*36c90*/  PRMT R0, R10, 0x3340, R1.reuse ;  /* 0x000033400a007816 */ /* 0x102fe40000000001 */
[----:B------:R-:W-:Y:S02]  /*36ca0*/  PRMT R2, R11, 0x3340, R1 ;  /* 0x000033400b027816 */ /* 0x000fe40000000001 */
[----:B------:R-:W-:Y:S02]  /*36cb0*/  PRMT R12, R16, 0x3340, R7 ;  /* 0x00003340100c7816 */ /* 0x000fe40000000007 */
[----:B------:R-:W-:Y:S02]  /*36cc0*/  PRMT R13, R23, 0x3340, R17 ;  /* 0x00003340170d7816 */ /* 0x000fe40000000011 */
[----:B--2---:R-:W-:-:S05]  /*36cd0*/  LOP3.LUT R20, R24, 0xffff, RZ, 0xc0, !PT ;  /* 0x0000ffff18147812 */ /* 0x004fca00078ec0ff */
[----:B------:R-:W-:Y:S04]  /*36ce0*/  STL [R1+0xc8], R20 ;  /* 0x0000c81401007387 */ /* 0x000fe80000100800 */
[----:B------:R-:W2:Y:S04]  /*36cf0*/  LDL.LU R28, [R1+0xd4] ;  /* 0x0000d400011c7983 */ /* 0x000ea80000300800 */
[----:B------:R-:W3:Y:S04]  /*36d00*/  LDL.LU R26, [R1+0x70] ;  /* 0x00007000011a7983 */ /* 0x000ee80000300800 */
[----:B------:R-:W3:Y:S04]  /*36d10*/  LDL.LU R24, [R1+0x5c] ;  /* 0x00005c0001187983 */ /* 0x000ee80000300800 */
[----:B------:R-:W-:Y:S04]  /*36d20*/  STL [R1+0x1528], R10 ;  /* 0x0015280a01007387 */ /* 0x000fe80000100800 */
[----:B------:R0:W-:Y:S04]  /*36d30*/  STL [R1+0x88], R4 ;  /* 0x0000880401007387 */ /* 0x0001e80000100800 */
[----:B------:R1:W-:Y:S01]  /*36d40*/  STL [R1+0xa0], R9 ;  /* 0x0000a00901007387 */ /* 0x0003e20000100800 */
[----:B------:R-:W-:-:S03]  /*36d50*/  PRMT R14, R3, 0x3340, R20 ;  /* 0x00003340030e7816 */ /* 0x000fc60000000014 */
[----:B------:R1:W-:Y:S01]  /*36d60*/  STL [R1+0x1534], R11 ;  /* 0x0015340b01007387 */ /* 0x0003e20000100800 */
[----:B0-----:R-:W-:-:S03]  /*36d70*/  PRMT R4, R4, 0x3340, R1 ;  /* 0x0000334004047816 */ /* 0x001fc60000000001 */
[----:B------:R-:W3:Y:S01]  /*36d80*/  LDL.LU R16, [R1+0x1540] ;  /* 0x0015400001107983 */ /* 0x000ee20000300800 */
[----:B----4-:R-:W-:Y:S02]  /*36d90*/  PRMT R8, R9, 0x3340, R8 ;  /* 0x0000334009087816 */ /* 0x010fe40000000008 */
[----:B-1----:R-:W-:-:S04]  /*36da0*/  PRMT R9, R6, 0x3340, R5 ;  /* 0x0000334006097816 */ /* 0x002fc80000000005 */
[----:B------:R-:W-:Y:S02]  /*36db0*/  PRMT R3, R9, 0x5410, R0 ;  /* 0x0000541009037816 */ /* 0x000fe40000000000 */
[----:B------:R-:W-:Y:S02]  /*36dc0*/  PRMT R0, R12, 0x5410, R2 ;  /* 0x000054100c007816 */ /* 0x000fe40000000002 */
[----:B------:R-:W4:Y:S01]  /*36dd0*/  LDL.LU R12, [R1+0x14] ;  /* 0x00001400010c7983 */ /* 0x000f220000300800 */
[----:B------:R-:W-:-:S03]  /*36de0*/  PRMT R2, R13, 0x5410, R4 ;  /* 0x000054100d027816 */ /* 0x000fc60000000004 */
[----:B------:R-:W-:Y:S04]  /*36df0*/  STL [R1+0x21c], R3 ;  /* 0x00021c0301007387 */ /* 0x000fe80000100800 */
[----:B------:R0:W-:Y:S04]  /*36e00*/  STL [R1+0x214], R0 ;  /* 0x0002140001007387 */ /* 0x0001e80000100800 */
[----:B------:R-:W4:Y:S01]  /*36e10*/  LDL.LU R4, [R1+0x18] ;  /* 0x0000180001047983 */ /* 0x000f220000300800 */
[----:B------:R-:W-:Y:S02]  /*36e20*/  LOP3.LUT R11, R19, 0xffff, RZ, 0xc0, !PT ;  /* 0x0000ffff130b7812 */ /* 0x000fe400078ec0ff */
[----:B0-----:R-:W-:Y:S01]  /*36e30*/  PRMT R0, R14, 0x5410, R8 ;  /* 0x000054100e007816 */ /* 0x001fe20000000008 */
[----:B------:R0:W-:Y:S01]  /*36e40*/  STL [R1+0x25c], R2 ;  /* 0x00025c0201007387 */ /* 0x0001e20000100800 */
[----:B------:R-:W-:-:S02]  /*36e50*/  LOP3.LUT R3, R21, 0xffff, RZ, 0xc0, !PT ;  /* 0x0000ffff15037812 */ /* 0x000fc400078ec0ff */
[----:B------:R-:W-:Y:S01]  /*36e60*/  LOP3.LUT R14, R29, 0xffff, RZ, 0xc0, !PT ;  /* 0x0000ffff1d0e7812 */ /* 0x000fe200078ec0ff */
[----:B------:R1:W-:Y:S01]  /*36e70*/  STL [R1+0x24c], R0 ;  /* 0x00024c0001007387 */ /* 0x0003e20000100800 */
[----:B------:R-:W-:-:S03]  /*36e80*/  LOP3.LUT R29, R27, 0xffff, RZ, 0xc0, !PT ;  /* 0x0000ffff1b1d7812 */ /* 0x000fc600078ec0ff */
[----:B------:R-:W4:Y:S01]  /*36e90*/  LDL.LU R20, [R1+0x40c] ;  /* 0x00040c0001147983 */ /* 0x000f220000300800 */
[----:B------:R-:W-:-:S03]  /*36ea0*/  LOP3.LUT R8, R18, 0xffff, RZ, 0xc0, !PT ;  /* 0x0000ffff12087812 */ /* 0x000fc600078ec0ff */
[----:B------:R-:W-:Y:S04]  /*36eb0*/  STL [R1+0xe0], R11 ;  /* 0x0000e00b01007387 */ /* 0x000fe80000100800 */
[----:B------:R-:W4:Y:S04]  /*36ec0*/  LDL.LU R19, [R1+0x408] ;  /* 0x0004080001137983 */ /* 0x000f280000300800 */
[----:B------:R-:W-:Y:S04]  /*36ed0*/  STL [R1+0x108], R3 ;  /* 0x0001080301007387 */ /* 0x000fe80000100800 */
[----:B------:R-:W4:Y:S04]  /*36ee0*/  LDL.LU R18, [R1+0x2e4] ;  /* 0x0002e40001127983 */ /* 0x000f280000300800 */
[----:B------:R1:W-:Y:S04]  /*36ef0*/  STL [R1+0xbc], R14 ;  /* 0x0000bc0e01007387 */ /* 0x0003e80000100800 */
[----:B------:R-:W-:Y:S01]  /*36f00*/  STL [R1+0xc4], R29 ;  /* 0x0000c41d01007387 */ /* 0x000fe20000100800 */
[----:B0-----:R-:W-:-:S03]  /*36f10*/  LOP3.LUT R2, R15, 0xffff, RZ, 0xc0, !PT ;  /* 0x0000ffff0f027812 */ /* 0x001fc600078ec0ff */
[----:B------:R-:W4:Y:S01]  /*36f20*/  LDL.LU R23, [R1+0x2e0] ;  /* 0x0002e00001177983 */ /* 0x000f220000300800 */
[----:B------:R-:W-:Y:S02]  /*36f30*/  PRMT R15, R11, 0x3340, R29 ;  /* 0x000033400b0f7816 */ /* 0x000fe4000000001d */
[----:B--2---:R-:W-:Y:S02]  /*36f40*/  LOP3.LUT R10, R28, 0xffff, RZ, 0xc0, !PT ;  /* 0x0000ffff1c0a7812 */ /* 0x004fe400078ec0ff */
[----:B---3--:R-:W-:-:S03]  /*36f50*/  LOP3.LUT R24, R24, 0xffff, RZ, 0xc0, !PT ;  /* 0x0000ffff18187812 */ /* 0x008fc600078ec0ff */
[----:B------:R-:W-:Y:S01]  /*36f60*/  STL [R1+0xf8], R10 ;  /* 0x0000f80a01007387 */ /* 0x000fe20000100800 */
[----:B------:R-:W-:-:S03]  /*36f70*/  LOP3.LUT R9, R26, 0xffff, RZ, 0xc0, !PT ;  /* 0x0000ffff1a097812 */ /* 0x000fc600078ec0ff */
[----:B------:R-:W-:Y:S04]  /*36f80*/  STL [R1+0x8c], R24 ;  /* 0x00008c1801007387 */ /* 0x000fe80000100800 */
[----:B------:R-:W2:Y:S04]  /*36f90*/  LDL.LU R21, [R1+0x270] ;  /* 0x0002700001157983 */ /* 0x000ea80000300800 */
[----:B------:R-:W3:Y:S04]  /*36fa0*/  LDL.LU R27, [R1+0xdc] ;  /* 0x0000dc00011b7983 */ /* 0x000ee80000300800 */
[----:B------:R-:W3:Y:S01]  /*36fb0*/  LDL.LU R26, [R1+0x78] ;  /* 0x00007800011a7983 */ /* 0x000ee20000300800 */
[----:B-1----:R-:W-:-:S03]  /*36fc0*/  LOP3.LUT R0, R16, 0xffff, RZ, 0xc0, !PT ;  /* 0x0000ffff10007812 */ /* 0x002fc600078ec0ff */
[----:B------:R-:W3:Y:S01]  /*36fd0*/  LDL.LU R28, [R1+0x74] ;  /* 0x00007400011c7983 */ /* 0x000ee20000300800 */
[----:B------:R-:W-:-:S03]  /*36fe0*/  PRMT R13, R8, 0x3340, R9 ;  /* 0x00003340080d7816 */ /* 0x000fc60000000009 */
[----:B------:R0:W-:Y:S01]  /*36ff0*/  STL [R1+0x5c], R0 ;  /* 0x00005c0001007387 */ /* 0x0001e20000100800 */
[----:B------:R-:W-:-:S03]  /*37000*/  PRMT R14, R14, 0x3340, R24 ;  /* 0x000033400e0e7816 */ /* 0x000fc60000000018 */
[----:B------:R1:W-:Y:S01]  /*37010*/  STL [R1+0x70], R2 ;  /* 0x0000700201007387 */ /* 0x0003e20000100800 */
[----:B------:R-:W-:Y:S02]  /*37020*/  PRMT R16, R3, 0x3340, R10 ;  /* 0x0000334003107816 */ /* 0x000fe4000000000a */
[----:B0-----:R-:W-:-:S04]  /*37030*/  PRMT R0, R0, 0x3340, R1 ;  /* 0x0000334000007816 */ /* 0x001fc80000000001 */
[----:B------:R-:W-:Y:S02]  /*37040*/  PRMT R3, R13, 0x5410, R0 ;  /* 0x000054100d037816 */ /* 0x000fe40000000000 */
[----:B----4-:R-:W-:Y:S02]  /*37050*/  LOP3.LUT R12, R12, 0xffff, RZ, 0xc0, !PT ;  /* 0x0000ffff0c0c7812 */ /* 0x010fe400078ec0ff */
[----:B------:R-:W-:-:S05]  /*37060*/  LOP3.LUT R4, R4, 0xffff, RZ, 0xc0, !PT ;  /* 0x0000ffff04047812 */ /* 0x000fca00078ec0ff */
[----:B------:R0:W-:Y:S04]  /*37070*/  STL [R1+0xd8], R4 ;  /* 0x0000d80401007387 */ /* 0x0001e80000100800 */
[----:B------:R4:W-:Y:S04]  /*37080*/  STL [R1+0xe4], R12 ;  /* 0x0000e40c01007387 */ /* 0x0009e80000100800 */
[----:B------:R-:W3:Y:S04]  /*37090*/  LDL.LU R24, [R1+0x153c] ;  /* 0x00153c0001187983 */ /* 0x000ee80000300800 */
[----:B------:R-:W3:Y:S04]  /*370a0*/  LDL.LU R29, [R1+0x20] ;  /* 0x00002000011d7983 */ /* 0x000ee80000300800 */
[----:B------:R-:W3:Y:S01]  /*370b0*/  LDL.LU R0, [R1+0x1c] ;  /* 0x00001c0001007983 */ /* 0x000ee20000300800 */
[----:B-1----:R-:W-:-:S02]  /*370c0*/  PRMT R2, R2, 0x3340, R1 ;  /* 0x0000334002027816 */ /* 0x002fc40000000001 */
[--C-:B0-----:R-:W-:Y:S02]  /*370d0*/  PRMT R4, R4, 0x3340, R1.reuse ;  /* 0x0000334004047816 */ /* 0x101fe40000000001 */
[----:B----4-:R-:W-:Y:S01]  /*370e0*/  PRMT R12, R12, 0x3340, R1 ;  /* 0x000033400c0c7816 */ /* 0x010fe20000000001 */
[----:B------:R0:W-:Y:S01]  /*370f0*/  STL [R1+0x208], R3 ;  /* 0x0002080301007387 */ /* 0x0001e20000100800 */
[----:B------:R-:W-:Y:S02]  /*37100*/  PRMT R10, R14, 0x5410, R2 ;  /* 0x000054100e0a7816 */ /* 0x000fe40000000002 */
[----:B------:R-:W-:Y:S02]  /*37110*/  PRMT R2, R16, 0x5410, R12 ;  /* 0x0000541010027816 */ /* 0x000fe4000000000c */
[----:B------:R-:W-:Y:S01]  /*37120*/  LOP3.LUT R11, R20, 0xffff, RZ, 0xc0, !PT ;  /* 0x0000ffff140b7812 */ /* 0x000fe200078ec0ff */
[----:B------:R-:W-:Y:S01]  /*37130*/  STL [R1+0x204], R10 ;  /* 0x0002040a01007387 */ /* 0x000fe20000100800 */
[----:B0-----:R-:W-:-:S02]  /*37140*/  PRMT R3, R15, 0x5410, R4 ;  /* 0x000054100f037816 */ /* 0x001fc40000000004 */
[----:B------:R-:W-:-:S03]  /*37150*/  LOP3.LUT R13, R18, 0xffff, RZ, 0xc0, !PT ;  /* 0x0000ffff120d7812 */ /* 0x000fc600078ec0ff */
[----:B------:R0:W-:Y:S01]  /*37160*/  STL [R1+0x248], R3 ;  /* 0x0002480301007387 */ /* 0x0001e20000100800 */
[----:B------:R-:W-:-:S03]  /*37170*/  LOP3.LUT R14, R23, 0xffff, RZ, 0xc0, !PT ;  /* 0x0000ffff170e7812 */ /* 0x000fc600078ec0ff */
[----:B------:R1:W-:Y:S04]  /*37180*/  STL [R1+0x244], R2 ;  /* 0x0002440201007387 */ /* 0x0003e80000100800 */
[----:B------:R-:W4:Y:S01]  /*37190*/  LDL.LU R20, [R1+0x3f4] ;  /* 0x0003f40001147983 */ /* 0x000f220000300800 */
[----:B0-----:R-:W-:-:S03]  /*371a0*/  LOP3.LUT R3, R19, 0xffff, RZ, 0xc0, !PT ;  /* 0x0000ffff13037812 */ /* 0x001fc600078ec0ff */
[----:B------:R-:W-:Y:S04]  /*371b0*/  STL [R1+0xf4], R11 ;  /* 0x0000f40b01007387 */ /* 0x000fe80000100800 */
[----:B------:R-:W4:Y:S04]  /*371c0*/  LDL.LU R19, [R1+0x3f0] ;  /* 0x0003f00001137983 */ /* 0x000f280000300800 */
[----:B------:R0:W-:Y:S04]  /*371d0*/  STL [R1+0xb8], R13 ;  /* 0x0000b80d01007387 */ /* 0x0001e80000100800 */
[----:B------:R-:W-:Y:S04]  /*371e0*/  STL [R1+0x12c], R3 ;  /* 0x00012c0301007387 */ /* 0x000fe80000100800 */
[----:B------:R-:W4:Y:S04]  /*371f0*/  LDL.LU R18, [R1+0x2d4] ;  /* 0x0002d40001127983 */ /* 0x000f280000300800 */
[----:B------:R0:W-:Y:S01]  /*37200*/  STL [R1+0xe8], R14 ;  /* 0x0000e80e01007387 */ /* 0x0001e20000100800 */
[----:B-1----:R-:W-:-:S02]  /*37210*/  LOP3.LUT R2, R22, 0xffff, RZ, 0xc0, !PT ;  /* 0x0000ffff16027812 */ /* 0x002fc400078ec0ff */
[----:B--2---:R-:W-:Y:S02]  /*37220*/  LOP3.LUT R15, R21, 0xffff, RZ, 0xc0, !PT ;  /* 0x0000ffff150f7812 */ /* 0x004fe400078ec0ff */
[----:B---3--:R-:W-:Y:S02]  /*37230*/  LOP3.LUT R10, R27, 0xffff, RZ, 0xc0, !PT ;  /* 0x0000ffff1b0a7812 */ /* 0x008fe400078ec0ff */
[----:B------:R-:W-:Y:S01]  /*37240*/  LOP3.LUT R26, R26, 0xffff, RZ, 0xc0, !PT ;  /* 0x0000ffff1a1a7812 */ /* 0x000fe200078ec0ff */
[----:B------:R-:W-:Y:S01]  /*37250*/  STL [R1+0xf0], R15 ;  /* 0x0000f00f01007387 */ /* 0x000fe20000100800 */
[----:B------:R-:W-:-:S03]  /*37260*/  LOP3.LUT R16, R28, 0xffff, RZ, 0xc0, !PT ;  /* 0x0000ffff1c107812 */ /* 0x000fc600078ec0ff */
[----:B------:R-:W-:Y:S04]  /*37270*/  STL [R1+0x78], R26 ;  /* 0x0000781a01007387 */ /* 0x000fe80000100800 */
[----:B------:R-:W2:Y:S01]  /*37280*/  LDL.LU R23, [R1+0x2d0] ;  /* 0x0002d00001177983 */ /* 0x000ea20000300800 */
[----:B0-----:R-:W-:-:S03]  /*37290*/  PRMT R13, R13, 0x3340, R26 ;  /* 0x000033400d0d7816 */ /* 0x001fc6000000001a */
[----:B------:R-:W-:Y:S04]  /*372a0*/  STL [R1+0x11c], R10 ;  /* 0x00011c0a01007387 */ /* 0x000fe80000100800 */
[----:B------:R0:W-:Y:S01]  /*372b0*/  STL [R1+0xd4], R16 ;  /* 0x0000d41001007387 */ /* 0x0001e20000100800 */
[----:B------:R-:W-:-:S03]  /*372c0*/  PRMT R14, R14, 0x3340, R16 ;  /* 0x000033400e0e7816 */ /* 0x000fc60000000010 */
[----:B------:R-:W3:Y:S04]  /*372d0*/  LDL.LU R27, [R1+0x278] ;  /* 0x00027800011b7983 */ /* 0x000ee80000300800 */
[----:B------:R-:W3:Y:S01]  /*372e0*/  LDL.LU R28, [R1+0x274] ;  /* 0x00027400011c7983 */ /* 0x000ee20000300800 */
[----:B0-----:R-:W-:-:S03]  /*372f0*/  PRMT R16, R3, 0x3340, R10 ;  /* 0x0000334003107816 */ /* 0x001fc6000000000a */
[----:B------:R-:W3:Y:S01]  /*37300*/  LDL.LU R21, [R1+0x90] ;  /* 0x0000900001157983 */ /* 0x000ee20000300800 */
[----:B------:R-:W-:Y:S02]  /*37310*/  PRMT R15, R11, 0x3340, R15 ;  /* 0x000033400b0f7816 */ /* 0x000fe4000000000f */
[----:B------:R-:W-:Y:S02]  /*37320*/  LOP3.LUT R24, R24, 0xffff, RZ, 0xc0, !PT ;  /* 0x0000ffff18187812 */ /* 0x000fe400078ec0ff */
[----:B------:R-:W-:Y:S02]  /*37330*/  LOP3.LUT R4, R29, 0xffff, RZ, 0xc0, !PT ;  /* 0x0000ffff1d047812 */ /* 0x000fe400078ec0ff */
[----:B------:R-:W3:Y:S01]  /*37340*/  LDL.LU R29, [R1+0x7c] ;  /* 0x00007c00011d7983 */ /* 0x000ee20000300800 */
[----:B------:R-:W-:Y:S02]  /*37350*/  LOP3.LUT R12, R0, 0xffff, RZ, 0xc0, !PT ;  /* 0x0000ffff000c7812 */ /* 0x000fe400078ec0ff */
[--C-:B------:R-:W-:Y:S01]  /*37360*/  PRMT R0, R24, 0x3340, R1.reuse ;  /* 0x0000334018007816 */ /* 0x100fe20000000001 */
[----:B------:R-:W-:Y:S03]  /*37370*/  STL [R1+0x74], R2 ;  /* 0x0000740201007387 */ /* 0x000fe60000100800 */
[----:B------:R-:W-:Y:S01]  /*37380*/  PRMT R3, R13, 0x5410, R0 ;  /* 0x000054100d037816 */ /* 0x000fe20000000000 */
[----:B------:R0:W-:Y:S04]  /*37390*/  STL [R1+0xfc], R4 ;  /* 0x0000fc0401007387 */ /* 0x0001e80000100800 */
[----:B------:R-:W-:Y:S04]  /*373a0*/  STL [R1+0x104], R12 ;  /* 0x0001040c01007387 */ /* 0x000fe80000100800 */
[----:B------:R-:W3:Y:S01]  /*373b0*/  LDL.LU R26, [R1+0x1538] ;  /* 0x00153800011a7983 */ /* 0x000ee20000300800 */
[----:B0-----:R-:W-:-:S03]  /*373c0*/  PRMT R4, R4, 0x3340, R1 ;  /* 0x0000334004047816 */ /* 0x001fc60000000001 */
[----:B------:R-:W3:Y:S04]  /*373d0*/  LDL.LU R0, [R1+0x24] ;  /* 0x0000240001007983 */ /* 0x000ee80000300800 */
[----:B------:R0:W-:Y:S02]  /*373e0*/  STL [R1+0x1f0], R3 ;  /* 0x0001f00301007387 */ /* 0x0001e40000100800 */
[----:B0-----:R-:W-:Y:S02]  /*373f0*/  PRMT R3, R15, 0x5410, R4 ;  /* 0x000054100f037816 */ /* 0x001fe40000000004 */
[----:B------:R-:W3:Y:S01]  /*37400*/  LDL.LU R4, [R1+0x28] ;  /* 0x0000280001047983 */ /* 0x000ee20000300800 */
[--C-:B------:R-:W-:Y:S02]  /*37410*/  PRMT R2, R2, 0x3340, R1.reuse ;  /* 0x0000334002027816 */ /* 0x100fe40000000001 */
[----:B------:R-:W-:-:S02]  /*37420*/  PRMT R12, R12, 0x3340, R1 ;  /* 0x000033400c0c7816 */ /* 0x000fc40000000001 */
[----:B------:R-:W-:Y:S02]  /*37430*/  PRMT R2, R14, 0x5410, R2 ;  /* 0x000054100e027816 */ /* 0x000fe40000000002 */
[----:B----4-:R-:W-:-:S03]  /*37440*/  LOP3.LUT R15, R20, 0xffff, RZ, 0xc0, !PT ;  /* 0x0000ffff140f7812 */ /* 0x010fc600078ec0ff */
[----:B------:R0:W-:Y:S04]  /*37450*/  STL [R1+0x1ec], R2 ;  /* 0x0001ec0201007387 */ /* 0x0001e80000100800 */
[----:B------:R1:W-:Y:S01]  /*37460*/  STL [R1+0x238], R3 ;  /* 0x0002380301007387 */ /* 0x0003e20000100800 */
[----:B------:R-:W-:Y:S02]  /*37470*/  LOP3.LUT R13, R18, 0xffff, RZ, 0xc0, !PT ;  /* 0x0000ffff120d7812 */ /* 0x000fe400078ec0ff */
[----:B0-----:R-:W-:Y:S02]  /*37480*/  PRMT R2, R16, 0x5410, R12 ;  /* 0x0000541010027816 */ /* 0x001fe4000000000c */
[----:B------:R-:W-:-:S03]  /*37490*/  LOP3.LUT R16, R19, 0xffff, RZ, 0xc0, !PT ;  /* 0x0000ffff13107812 */ /* 0x000fc600078ec0ff */
[----:B------:R0:W-:Y:S04]  /*374a0*/  STL [R1+0x234], R2 ;  /* 0x0002340201007387 */ /* 0x0001e80000100800 */
[----:B------:R-:W4:Y:S04]  /*374b0*/  LDL.LU R10, [R1+0x3e4] ;  /* 0x0003e400010a7983 */ /* 0x000f280000300800 */
[----:B------:R-:W-:Y:S04]  /*374c0*/  STL [R1+0x118], R15 ;  /* 0x0001180f01007387 */ /* 0x000fe80000100800 */
[----:B-1----:R-:W4:Y:S04]  /*374d0*/  LDL.LU R3, [R1+0x3e0] ;  /* 0x0003e00001037983 */ /* 0x002f280000300800 */
[----:B------:R1:W-:Y:S04]  /*374e0*/  STL [R1+0x1c], R13 ;  /* 0x00001c0d01007387 */ /* 0x0003e80000100800 */
[----:B------:R1:W-:Y:S04]  /*374f0*/  STL [R1+0x150], R16 ;  /* 0x0001501001007387 */ /* 0x0003e80000100800 */
[----:B------:R-:W4:Y:S04]  /*37500*/  LDL.LU R19, [R1+0x2dc] ;  /* 0x0002dc0001137983 */ /* 0x000f280000300800 */
[----:B------:R-:W4:Y:S01]  /*37510*/  LDL.LU R18, [R1+0x2d8] ;  /* 0x0002d80001127983 */ /* 0x000f220000300800 */
[----:B0-----:R-:W-:-:S02]  /*37520*/  LOP3.LUT R2, R25, 0xffff, RZ, 0xc0, !PT ;  /* 0x0000ffff19027812 */ /* 0x001fc400078ec0ff */
[----:B--2---:R-:W-:-:S05]  /*37530*/  LOP3.LUT R14, R23, 0xffff, RZ, 0xc0, !PT ;  /* 0x0000ffff170e7812 */ /* 0x004fca00078ec0ff */
[----:B------:R0:W-:Y:S01]  /*37540*/  STL [R1+0x100], R14 ;  /* 0x0001000e01007387 */ /* 0x0001e20000100800 */
[----:B---3--:R-:W-:Y:S02]  /*37550*/  LOP3.LUT R27, R27, 0xffff, RZ, 0xc0, !PT ;  /* 0x0000ffff1b1b7812 */ /* 0x008fe400078ec0ff */
[----:B------:R-:W-:-:S03]  /*37560*/  LOP3.LUT R28, R28, 0xffff, RZ, 0xc0, !PT ;  /* 0x0000ffff1c1c7812 */ /* 0x000fc600078ec0ff */
[----:B------:R-:W-:Y:S01]  /*37570*/  STL [R1+0x10c], R27 ;  /* 0x00010c1b01007387 */ /* 0x000fe20000100800 */
[----:B------:R-:W-:-:S03]  /*37580*/  LOP3.LUT R22, R21, 0xffff, RZ, 0xc0, !PT ;  /* 0x0000ffff15167812 */ /* 0x000fc600078ec0ff */
[----:B------:R-:W2:Y:S04]  /*37590*/  LDL.LU R20, [R1+0x264] ;  /* 0x0002640001147983 */ /* 0x000ea80000300800 */
[----:B------:R-:W-:Y:S01]  /*375a0*/  STL [R1+0x140], R28 ;  /* 0x0001401c01007387 */ /* 0x000fe20000100800 */
[----:B-1----:R-:W-:Y:S02]  /*375b0*/  PRMT R13, R13, 0x3340, R22 ;  /* 0x000033400d0d7816 */ /* 0x002fe40000000016 */
[----:B------:R-:W-:Y:S02]  /*375c0*/  PRMT R15, R15, 0x3340, R27 ;  /* 0x000033400f0f7816 */ /* 0x000fe4000000001b */
[----:B------:R-:W-:Y:S02]  /*375d0*/  PRMT R16, R16, 0x3340, R28 ;  /* 0x0000334010107816 */ /* 0x000fe4000000001c */
[----:B------:R-:W-:-:S05]  /*375e0*/  LOP3.LUT R11, R29, 0xffff, RZ, 0xc0, !PT ;  /* 0x0000ffff1d0b7812 */ /* 0x000fca00078ec0ff */
[----:B------:R1:W-:Y:S04]  /*375f0*/  STL [R1+0xdc], R11 ;  /* 0x0000dc0b01007387 */ /* 0x0003e80000100800 */
[----:B------:R-:W3:Y:S04]  /*37600*/  LDL.LU R29, [R1+0x260] ;  /* 0x00026000011d7983 */ /* 0x000ee80000300800 */
[----:B------:R-:W3:Y:S01]  /*37610*/  LDL.LU R23, [R1+0x98] ;  /* 0x0000980001177983 */ /* 0x000ee20000300800 */
[----:B------:R-:W-:-:S03]  /*37620*/  LOP3.LUT R26, R26, 0xffff, RZ, 0xc0, !PT ;  /* 0x0000ffff1a1a7812 */ /* 0x000fc600078ec0ff */
[----:B------:R-:W3:Y:S01]  /*37630*/  LDL.LU R21, [R1+0x94] ;  /* 0x0000940001157983 */ /* 0x000ee20000300800 */
[----:B------:R-:W-:Y:S02]  /*37640*/  LOP3.LUT R12, R0, 0xffff, RZ, 0xc0, !PT ;  /* 0x0000ffff000c7812 */ /* 0x000fe400078ec0ff */
[----:B------:R-:W-:Y:S01]  /*37650*/  PRMT R0, R26, 0x3340, R1 ;  /* 0x000033401a007816 */ /* 0x000fe20000000001 */
[----:B------:R-:W-:Y:S01]  /*37660*/  STL [R1+0x7c], R2 ;  /* 0x00007c0201007387 */ /* 0x000fe20000100800 */
[----:B0-----:R-:W-:Y:S02]  /*37670*/  PRMT R14, R14, 0x3340, R11 ;  /* 0x000033400e0e7816 */ /* 0x001fe4000000000b */
[----:B------:R-:W-:Y:S02]  /*37680*/  PRMT R13, R13, 0x5410, R0 ;  /* 0x000054100d0d7816 */ /* 0x000fe40000000000 */
[----:B------:R-:W-:-:S05]  /*37690*/  LOP3.LUT R4, R4, 0xffff, RZ, 0xc0, !PT ;  /* 0x0000ffff04047812 */ /* 0x000fca00078ec0ff */
[----:B------:R0:W-:Y:S04]  /*376a0*/  STL [R1+0x120], R4 ;  /* 0x0001200401007387 */ /* 0x0001e80000100800 */
[----:B------:R-:W-:Y:S04]  /*376b0*/  STL [R1+0x128], R12 ;  /* 0x0001280c01007387 */ /* 0x000fe80000100800 */
[----:B-1----:R-:W3:Y:S01]  /*376c0*/  LDL.LU R11, [R1+0x1534] ;  /* 0x00153400010b7983 */ /* 0x002ee20000300800 */
[----:B0-----:R-:W-:-:S03]  /*376d0*/  PRMT R4, R4, 0x3340, R1 ;  /* 0x0000334004047816 */ /* 0x001fc60000000001 */
[----:B------:R-:W3:Y:S04]  /*376e0*/  LDL.LU R27, [R1+0x1530] ;  /* 0x00153000011b7983 */ /* 0x000ee80000300800 */
[----:B------:R-:W3:Y:S04]  /*376f0*/  LDL.LU R28, [R1+0x152c] ;  /* 0x00152c00011c7983 */ /* 0x000ee80000300800 */
[----:B------:R-:W3:Y:S04]  /*37700*/  LDL.LU R0, [R1+0x30] ;  /* 0x0000300001007983 */ /* 0x000ee80000300800 */
[----:B------:R0:W-:Y:S02]  /*37710*/  STL [R1+0x1dc], R13 ;  /* 0x0001dc0d01007387 */ /* 0x0001e40000100800 */
[----:B0-----:R-:W-:-:S02]  /*37720*/  PRMT R13, R15, 0x5410, R4 ;  /* 0x000054100f0d7816 */ /* 0x001fc40000000004 */
[----:B------:R-:W3:Y:S01]  /*37730*/  LDL.LU R4, [R1+0x38] ;  /* 0x0000380001047983 */ /* 0x000ee20000300800 */
[--C-:B------:R-:W-:Y:S02]  /*37740*/  PRMT R2, R2, 0x3340, R1.reuse ;  /* 0x0000334002027816 */ /* 0x100fe40000000001 */
[----:B------:R-:W-:Y:S02]  /*37750*/  PRMT R12, R12, 0x3340, R1 ;  /* 0x000033400c0c7816 */ /* 0x000fe40000000001 */
[----:B------:R-:W-:Y:S02]  /*37760*/  PRMT R2, R14, 0x5410, R2 ;  /* 0x000054100e027816 */ /* 0x000fe40000000002 */
[----:B----4-:R-:W-:-:S03]  /*37770*/  LOP3.LUT R15, R10, 0xffff, RZ, 0xc0, !PT ;  /* 0x0000ffff0a0f7812 */ /* 0x010fc600078ec0ff */
[----:B------:R0:W-:Y:S04]  /*37780*/  STL [R1+0x1d8], R2 ;  /* 0x0001d80201007387 */ /* 0x0001e80000100800 */
[----:B------:R1:W-:Y:S01]  /*37790*/  STL [R1+0x228], R13 ;  /* 0x0002280d01007387 */ /* 0x0003e20000100800 */
[----:B------:R-:W-:Y:S02]  /*377a0*/  LOP3.LUT R14, R18, 0xffff, RZ, 0xc0, !PT ;  /* 0x0000ffff120e7812 */ /* 0x000fe400078ec0ff */
[----:B0-----:R-:W-:Y:S02]  /*377b0*/  PRMT R2, R16, 0x5410, R12 ;  /* 0x0000541010027816 */ /* 0x001fe4000000000c */
[----:B------:R-:W-:Y:S02]  /*377c0*/  LOP3.LUT R16, R3, 0xffff, RZ, 0xc0, !PT ;  /* 0x0000ffff03107812 */ /* 0x000fe400078ec0ff */
[----:B-1----:R-:W-:Y:S01]  /*377d0*/  LOP3.LUT R13, R19, 0xffff, RZ, 0xc0, !PT ;  /* 0x0000ffff130d7812 */ /* 0x002fe200078ec0ff */
[----:B------:R-:W-:Y:S04]  /*377e0*/  STL [R1+0x220], R2 ;  /* 0x0002200201007387 */ /* 0x000fe80000100800 */
[----:B------:R0:W-:Y:S04]  /*377f0*/  STL [R1+0x13c], R15 ;  /* 0x00013c0f01007387 */ /* 0x0001e80000100800 */
[----:B------:R-:W4:Y:S04]  /*37800*/  LDL.LU R19, [R1+0x310] ;  /* 0x0003100001137983 */ /* 0x000f280000300800 */
[----:B------:R1:W-:Y:S04]  /*37810*/  STL [R1+0x24], R13 ;  /* 0x0000240d01007387 */ /* 0x0003e80000100800 */
[----:B------:R-:W-:Y:S04]  /*37820*/  STL [R1+0x168], R16 ;  /* 0x0001681001007387 */ /* 0x000fe80000100800 */
[----:B------:R1:W-:Y:S04]  /*37830*/  STL [R1+0x124], R14 ;  /* 0x0001240e01007387 */ /* 0x0003e80000100800 */
[----:B------:R-:W4:Y:S01]  /*37840*/  LDL.LU R18, [R1+0x2c4] ;  /* 0x0002c40001127983 */ /* 0x000f220000300800 */
[----:B--2---:R-:W-:-:S05]  /*37850*/  LOP3.LUT R3, R20, 0xffff, RZ, 0xc0, !PT ;  /* 0x0000ffff14037812 */ /* 0x004fca00078ec0ff */
[----:B------:R-:W-:Y:S01]  /*37860*/  STL [R1+0x130], R3 ;  /* 0x0001300301007387 */ /* 0x000fe20000100800 */
[----:B0-----:R-:W-:Y:S02]  /*37870*/  PRMT R15, R15, 0x3340, R3 ;  /* 0x000033400f0f7816 */ /* 0x001fe40000000003 */
[----:B---3--:R-:W-:Y:S02]  /*37880*/  LOP3.LUT R29, R29, 0xffff, RZ, 0xc0, !PT ;  /* 0x0000ffff1d1d7812 */ /* 0x008fe400078ec0ff */
[----:B------:R-:W-:Y:S02]  /*37890*/  LOP3.LUT R25, R23, 0xffff, RZ, 0xc0, !PT ;  /* 0x0000ffff17197812 */ /* 0x000fe400078ec0ff */
[----:B------:R-:W2:Y:S01]  /*378a0*/  LDL.LU R23, [R1+0x254] ;  /* 0x0002540001177983 */ /* 0x000ea20000300800 */
[----:B------:R-:W-:-:S03]  /*378b0*/  LOP3.LUT R10, R21, 0xffff, RZ, 0xc0, !PT ;  /* 0x0000ffff150a7812 */ /* 0x000fc600078ec0ff */
[----:B------:R-:W-:Y:S01]  /*378c0*/  STL [R1+0x15c], R29 ;  /* 0x00015c1d01007387 */ /* 0x000fe20000100800 */
[----:B-1----:R-:W-:-:S03]  /*378d0*/  PRMT R13, R13, 0x3340, R25 ;  /* 0x000033400d0d7816 */ /* 0x002fc60000000019 */
[----:B------:R-:W-:Y:S04]  /*378e0*/  STL [R1+0x114], R10 ;  /* 0x0001140a01007387 */ /* 0x000fe80000100800 */
[----:B------:R-:W3:Y:S04]  /*378f0*/  LDL.LU R21, [R1+0x250] ;  /* 0x0002500001157983 */ /* 0x000ee80000300800 */
[----:B------:R-:W3:Y:S01]  /*37900*/  LDL.LU R20, [R1+0x9c] ;  /* 0x00009c0001147983 */ /* 0x000ee20000300800 */
[----:B------:R-:W-:Y:S02]  /*37910*/  PRMT R14, R14, 0x3340, R10 ;  /* 0x000033400e0e7816 */ /* 0x000fe4000000000a */
[----:B------:R-:W-:-:S02]  /*37920*/  PRMT R16, R16, 0x3340, R29 ;  /* 0x0000334010107816 */ /* 0x000fc4000000001d */
[----:B------:R-:W-:Y:S02]  /*37930*/  LOP3.LUT R2, R27, 0xffff, RZ, 0xc0, !PT ;  /* 0x0000ffff1b027812 */ /* 0x000fe400078ec0ff */
[----:B------:R-:W3:Y:S01]  /*37940*/  LDL.LU R27, [R1+0xc0] ;  /* 0x0000c000011b7983 */ /* 0x000ee20000300800 */
[----:B------:R-:W-:Y:S02]  /*37950*/  LOP3.LUT R28, R28, 0xffff, RZ, 0xc0, !PT ;  /* 0x0000ffff1c1c7812 */ /* 0x000fe400078ec0ff */
[----:B------:R-:W-:Y:S01]  /*37960*/  LOP3.LUT R12, R0, 0xffff, RZ, 0xc0, !PT ;  /* 0x0000ffff000c7812 */ /* 0x000fe200078ec0ff */
[----:B------:R0:W-:Y:S01]  /*37970*/  STL [R1+0x110], R2 ;  /* 0x0001100201007387 */ /* 0x0001e20000100800 */
[----:B------:R-:W-:-:S04]  /*37980*/  PRMT R0, R28, 0x3340, R1 ;  /* 0x000033401c007816 */ /* 0x000fc80000000001 */
[----:B------:R-:W-:Y:S02]  /*37990*/  PRMT R0, R13, 0x5410, R0 ;  /* 0x000054100d007816 */ /* 0x000fe40000000000 */
[----:B------:R-:W-:-:S05]  /*379a0*/  LOP3.LUT R4, R4, 0xffff, RZ, 0xc0, !PT ;  /* 0x0000ffff04047812 */ /* 0x000fca00078ec0ff */
[----:B------:R1:W-:Y:S01]  /*379b0*/  STL [R1+0x144], R4 ;  /* 0x0001440401007387 */ /* 0x0003e20000100800 */
[----:B0-----:R-:W-:-:S03]  /*379c0*/  PRMT R2, R2, 0x3340, R1 ;  /* 0x0000334002027816 */ /* 0x001fc60000000001 */
[----:B------:R-:W-:Y:S04]  /*379d0*/  STL [R1+0x14c], R12 ;  /* 0x00014c0c01007387 */ /* 0x000fe80000100800 */
[----:B------:R-:W3:Y:S04]  /*379e0*/  LDL.LU R10, [R1+0x1528] ;  /* 0x00152800010a7983 */ /* 0x000ee80000300800 */
[----:B------:R-:W3:Y:S04]  /*379f0*/  LDL.LU R3, [R1+0x1524] ;  /* 0x0015240001037983 */ /* 0x000ee80000300800 */
[----:B------:R-:W3:Y:S01]  /*37a00*/  LDL.LU R29, [R1+0x1520] ;  /* 0x00152000011d7983 */ /* 0x000ee20000300800 */
[----:B------:R-:W-:-:S03]  /*37a10*/  PRMT R2, R14, 0x5410, R2 ;  /* 0x000054100e027816 */ /* 0x000fc60000000002 */
[----:B------:R-:W3:Y:S04]  /*37a20*/  LDL.LU R13, [R1+0x314] ;  /* 0x00031400010d7983 */ /* 0x000ee80000300800 */
[----:B------:R0:W-:Y:S01]  /*37a30*/  STL [R1+0x1c0], R0 ;  /* 0x0001c00001007387 */ /* 0x0001e20000100800 */
[----:B-1----:R-:W-:-:S03]  /*37a40*/  PRMT R4, R4, 0x3340, R1 ;  /* 0x0000334004047816 */ /* 0x002fc60000000001 */
[----:B0-----:R-:W3:Y:S04]  /*37a50*/  LDL.LU R0, [R1] ;  /* 0x0000000001007983 */ /* 0x001ee80000300800 */
[----:B------:R-:W3:Y:S01]  /*37a60*/  LDL.LU R14, [R1+0x2c0] ;  /* 0x0002c000010e7983 */ /* 0x000ee20000300800 */
[----:B------:R-:W-:-:S03]  /*37a70*/  PRMT R15, R15, 0x5410, R4 ;  /* 0x000054100f0f7816 */ /* 0x000fc60000000004 */
[----:B------:R0:W-:Y:S04]  /*37a80*/  STL [R1+0x1b0], R2 ;  /* 0x0001b00201007387 */ /* 0x0001e80000100800 */
[----:B0-----:R-:W3:Y:S04]  /*37a90*/  LDL.LU R2, [R1+0x3c] ;  /* 0x00003c0001027983 */ /* 0x001ee80000300800 */
[----:B------:R-:W3:Y:S01]  /*37aa0*/  LDL.LU R4, [R1+0x40] ;  /* 0x0000400001047983 */ /* 0x000ee20000300800 */
[----:B------:R-:W-:-:S03]  /*37ab0*/  PRMT R12, R12, 0x3340, R1 ;  /* 0x000033400c0c7816 */ /* 0x000fc60000000001 */
[----:B------:R0:W-:Y:S01]  /*37ac0*/  STL [R1+0x218], R15 ;  /* 0x0002180f01007387 */ /* 0x0001e20000100800 */
[----:B------:R-:W-:Y:S02]  /*37ad0*/  PRMT R12, R16, 0x5410, R12 ;  /* 0x00005410100c7816 */ /* 0x000fe4000000000c */
[----:B----4-:R-:W-:-:S03]  /*37ae0*/  LOP3.LUT R16, R19, 0xffff, RZ, 0xc0, !PT ;  /* 0x0000ffff13107812 */ /* 0x010fc600078ec0ff */
[----:B------:R-:W-:Y:S04]  /*37af0*/  STL [R1+0x224], R12 ;  /* 0x0002240c01007387 */ /* 0x000fe80000100800 */
[----:B------:R-:W4:Y:S01]  /*37b00*/  LDL.LU R19, [R1+0xd0] ;  /* 0x0000d00001137983 */ /* 0x000f220000300800 */
[----:B--2---:R-:W-:Y:S02]  /*37b10*/  LOP3.LUT R23, R23, 0xffff, RZ, 0xc0, !PT ;  /* 0x0000ffff17177812 */ /* 0x004fe400078ec0ff */
[----:B---3--:R-:W-:Y:S02]  /*37b20*/  LOP3.LUT R21, R21, 0xffff, RZ, 0xc0, !PT ;  /* 0x0000ffff15157812 */ /* 0x008fe400078ec0ff */
[----:B------:R-:W-:Y:S02]  /*37b30*/  LOP3.LUT R20, R20, 0xffff, RZ, 0xc0, !PT ;  /* 0x0000ffff14147812 */ /* 0x000fe400078ec0ff */
[----:B------:R-:W-:-:S02]  /*37b40*/  LOP3.LUT R27, R27, 0xffff, RZ, 0xc0, !PT ;  /* 0x0000ffff1b1b7812 */ /* 0x000fc400078ec0ff */
[----:B0-----:R-:W-:Y:S02]  /*37b50*/  LOP3.LUT R15, R13, 0xffff, RZ, 0xc0, !PT ;  /* 0x0000ffff0d0f7812 */ /* 0x001fe400078ec0ff */
[----:B------:R-:W-:-:S03]  /*37b60*/  LOP3.LUT R13, R18, 0xffff, RZ, 0xc0, !PT ;  /* 0x0000ffff120d7812 */ /* 0x000fc600078ec0ff */
[----:B------:R-:W-:Y:S04]  /*37b70*/  STL [R1+0x158], R15 ;  /* 0x0001580f01007387 */ /* 0x000fe80000100800 */
[----:B------:R-:W2:Y:S04]  /*37b80*/  LDL.LU R18, [R1+0xcc] ;  /* 0x0000cc0001127983 */ /* 0x000ea80000300800 */
[----:B------:R0:W-:Y:S01]  /*37b90*/  STL [R1+0x38], R13 ;  /* 0x0000380d01007387 */ /* 0x0001e20000100800 */
[----:B------:R-:W-:Y:S02]  /*37ba0*/  LOP3.LUT R0, R0, 0xffff, RZ, 0xc0, !PT ;  /* 0x0000ffff00007812 */ /* 0x000fe400078ec0ff */
[----:B------:R-:W-:Y:S01]  /*37bb0*/  LOP3.LUT R14, R14, 0xffff, RZ, 0xc0, !PT ;  /* 0x0000ffff0e0e7812 */ /* 0x000fe200078ec0ff */
[----:B------:R-:W-:Y:S04]  /*37bc0*/  STL [R1+0x180], R16 ;  /* 0x0001801001007387 */ /* 0x000fe80000100800 */
[----:B------:R1:W-:Y:S01]  /*37bd0*/  STL [R1+0x148], R14 ;  /* 0x0001480e01007387 */ /* 0x0003e20000100800 */
[----:B------:R-:W-:-:S03]  /*37be0*/  LOP3.LUT R29, R29, 0xffff, RZ, 0xc0, !PT ;  /* 0x0000ffff1d1d7812 */ /* 0x000fc600078ec0ff */
[----:B------:R-:W-:Y:S01]  /*37bf0*/  STL [R1+0x154], R23 ;  /* 0x0001541701007387 */ /* 0x000fe20000100800 */
[----:B0-----:R-:W-:-:S03]  /*37c00*/  PRMT R13, R13, 0x3340, R27 ;  /* 0x000033400d0d7816 */ /* 0x001fc6000000001b */
[----:B------:R-:W-:Y:S01]  /*37c10*/  STL [R1+0x178], R21 ;  /* 0x0001781501007387 */ /* 0x000fe20000100800 */
[----:B------:R-:W-:-:S03]  /*37c20*/  LOP3.LUT R12, R2, 0xffff, RZ, 0xc0, !PT ;  /* 0x0000ffff020c7812 */ /* 0x000fc600078ec0ff */
[----:B------:R-:W-:Y:S01]  /*37c30*/  STL [R1+0x134], R20 ;  /* 0x0001341401007387 */ /* 0x000fe20000100800 */
[----:B------:R-:W-:-:S03]  /*37c40*/  LOP3.LUT R4, R4, 0xffff, RZ, 0xc0, !PT ;  /* 0x0000ffff04047812 */ /* 0x000fc600078ec0ff */
[----:B------:R0:W-:Y:S01]  /*37c50*/  STL [R1+0xc0], R0 ;  /* 0x0000c00001007387 */ /* 0x0001e20000100800 */
[----:B------:R-:W-:Y:S02]  /*37c60*/  PRMT R2, R29, 0x3340, R1 ;  /* 0x000033401d027816 */ /* 0x000fe40000000001 */
[----:B-1----:R-:W-:Y:S01]  /*37c70*/  PRMT R14, R14, 0x3340, R20 ;  /* 0x000033400e0e7816 */ /* 0x002fe20000000014 */
[----:B------:R1:W-:Y:S01]  /*37c80*/  STL [R1+0x160], R4 ;  /* 0x0001600401007387 */ /* 0x0003e20000100800 */
[----:B------:R-:W-:Y:S02]  /*37c90*/  PRMT R15, R15, 0x3340, R23 ;  /* 0x000033400f0f7816 */ /* 0x000fe40000000017 */
[----:B0-----:R-:W-:Y:S01]  /*37ca0*/  PRMT R0, R0, 0x3340, R1 ;  /* 0x0000334000007816 */ /* 0x001fe20000000001 */
[----:B------:R0:W-:Y:S01]  /*37cb0*/  STL [R1+0x164], R12 ;  /* 0x0001640c01007387 */ /* 0x0001e20000100800 */
[----:B------:R-:W-:Y:S02]  /*37cc0*/  PRMT R16, R16, 0x3340, R21 ;  /* 0x0000334010107816 */ /* 0x000fe40000000015 */
[----:B------:R-:W-:Y:S01]  /*37cd0*/  PRMT R13, R13, 0x5410, R0 ;  /* 0x000054100d0d7816 */ /* 0x000fe20000000000 */
[----:B------:R-:W3:Y:S01]  /*37ce0*/  LDL.LU R20, [R1+0x151c] ;  /* 0x00151c0001147983 */ /* 0x000ee20000300800 */
[----:B-1----:R-:W-:-:S02]  /*37cf0*/  PRMT R4, R4, 0x3340, R1 ;  /* 0x0000334004047816 */ /* 0x002fc40000000001 */
[----:B------:R-:W-:Y:S01]  /*37d00*/  PRMT R2, R14, 0x5410, R2 ;  /* 0x000054100e027816 */ /* 0x000fe20000000002 */
[----:B------:R-:W3:Y:S01]  /*37d10*/  LDL.LU R23, [R1+0x1518] ;  /* 0x0015180001177983 */ /* 0x000ee20000300800 */
[----:B------:R-:W-:-:S03]  /*37d20*/  PRMT R4, R15, 0x5410, R4 ;  /* 0x000054100f047816 */ /* 0x000fc60000000004 */
[----:B------:R-:W3:Y:S01]  /*37d30*/  LDL.LU R21, [R1+0x1514] ;  /* 0x0015140001157983 */ /* 0x000ee20000300800 */
[----:B0-----:R-:W-:-:S03]  /*37d40*/  PRMT R12, R12, 0x3340, R1 ;  /* 0x000033400c0c7816 */ /* 0x001fc60000000001 */
[----:B------:R-:W3:Y:S04]  /*37d50*/  LDL.LU R0, [R1+0x145c] ;  /* 0x00145c0001007983 */ /* 0x000ee80000300800 */
[----:B------:R0:W-:Y:S01]  /*37d60*/  STL [R1+0x1d4], R13 ;  /* 0x0001d40d01007387 */ /* 0x0001e20000100800 */
[----:B------:R-:W-:-:S03]  /*37d70*/  PRMT R16, R16, 0x5410, R12 ;  /* 0x0000541010107816 */ /* 0x000fc6000000000c */
[----:B0-----:R-:W3:Y:S04]  /*37d80*/  LDL.LU R13, [R1+0x8] ;  /* 0x00000800010d7983 */ /* 0x001ee80000300800 */
[----:B------:R-:W3:Y:S04]  /*37d90*/  LDL.LU R14, [R1+0x2b0] ;  /* 0x0002b000010e7983 */ /* 0x000ee80000300800 */
[----:B------:R0:W-:Y:S04]  /*37da0*/  STL [R1+0x1d0], R2 ;  /* 0x0001d00201007387 */ /* 0x0001e80000100800 */
[----:B0-----:R-:W3:Y:S04]  /*37db0*/  LDL.LU R2, [R1+0x34] ;  /* 0x0000340001027983 */ /* 0x001ee80000300800 */
[----:B------:R-:W3:Y:S04]  /*37dc0*/  LDL.LU R15, [R1+0x2b4] ;  /* 0x0002b400010f7983 */ /* 0x000ee80000300800 */
[----:B------:R0:W-:Y:S04]  /*37dd0*/  STL [R1+0x210], R4 ;  /* 0x0002100401007387 */ /* 0x0001e80000100800 */
[----:B0-----:R-:W3:Y:S04]  /*37de0*/  LDL.LU R4, [R1+0x2c] ;  /* 0x00002c0001047983 */ /* 0x001ee80000300800 */
[----:B------:R-:W3:Y:S01]  /*37df0*/  LDL.LU R12, [R1+0xc] ;  /* 0x00000c00010c7983 */ /* 0x000ee20000300800 */
[----:B----4-:R-:W-:-:S03]  /*37e00*/  LOP3.LUT R19, R19, 0xffff, RZ, 0xc0, !PT ;  /* 0x0000ffff13137812 */ /* 0x010fc600078ec0ff */
[----:B------:R0:W-:Y:S04]  /*37e10*/  STL [R1+0x20c], R16 ;  /* 0x00020c1001007387 */ /* 0x0001e80000100800 */
[----:B0-----:R-:W4:Y:S01]  /*37e20*/  LDL.LU R16, [R1+0x44] ;  /* 0x0000440001107983 */ /* 0x001f220000300800 */
[----:B--2---:R-:W-:Y:S02]  /*37e30*/  LOP3.LUT R18, R18, 0xffff, RZ, 0xc0, !PT ;  /* 0x0000ffff12127812 */ /* 0x004fe400078ec0ff */
[----:B---3--:R-:W-:Y:S02]  /*37e40*/  LOP3.LUT R0, R0, 0x100, RZ, 0xc0, !PT ;  /* 0x0000010000007812 */ /* 0x008fe400078ec0ff */
[----:B------:R-:W-:Y:S02]  /*37e50*/  LOP3.LUT R13, R13, 0xffff, RZ, 0xc0, !PT ;  /* 0x0000ffff0d0d7812 */ /* 0x000fe400078ec0ff */
[----:B------:R-:W-:-:S02]  /*37e60*/  LOP3.LUT R14, R14, 0xffff, RZ, 0xc0, !PT ;  /* 0x0000ffff0e0e7812 */ /* 0x000fc400078ec0ff */
[----:B------:R-:W-:-:S05]  /*37e70*/  LOP3.LUT R15, R15, 0xffff, RZ, 0xc0, !PT ;  /* 0x0000ffff0f0f7812 */ /* 0x000fca00078ec0ff */
[----:B------:R0:W-:Y:S04]  /*37e80*/  STL [R1+0x138], R15 ;  /* 0x0001380f01007387 */ /* 0x0001e80000100800 */
[----:B------:R-:W-:Y:S04]  /*37e90*/  STL [R1+0xd0], R19 ;  /* 0x0000d01301007387 */ /* 0x000fe80000100800 */
[----:B------:R1:W-:Y:S01]  /*37ea0*/  STL [R1+0x17c], R14 ;  /* 0x00017c0e01007387 */ /* 0x0003e20000100800 */
[----:B------:R-:W-:Y:S02]  /*37eb0*/  LOP3.LUT R12, R12, 0xffff, RZ, 0xc0, !PT ;  /* 0x0000ffff0c0c7812 */ /* 0x000fe400078ec0ff */
[----:B0-----:R-:W-:-:S03]  /*37ec0*/  PRMT R15, R15, 0x3340, R19 ;  /* 0x000033400f0f7816 */ /* 0x001fc60000000013 */
[----:B------:R0:W-:Y:S01]  /*37ed0*/  STL [R1+0xcc], R12 ;  /* 0x0000cc0c01007387 */ /* 0x0001e20000100800 */
[----:B-1----:R-:W-:-:S03]  /*37ee0*/  PRMT R14, R14, 0x3340, R18 ;  /* 0x000033400e0e7816 */ /* 0x002fc60000000012 */
[----:B------:R1:W-:Y:S04]  /*37ef0*/  STL [R1+0x16c], R18 ;  /* 0x00016c1201007387 */ /* 0x0003e80000100800 */
[----:B------:R2:W-:Y:S01]  /*37f00*/  STL [R1+0x8], R13 ;  /* 0x0000080d01007387 */ /* 0x0005e20000100800 */
[----:B0-----:R-:W-:-:S03]  /*37f10*/  PRMT R12, R12, 0x3340, R1 ;  /* 0x000033400c0c7816 */ /* 0x001fc60000000001 */
[----:B------:R-:W3:Y:S01]  /*37f20*/  LDL.LU R19, [R1+0x1510] ;  /* 0x0015100001137983 */ /* 0x000ee20000300800 */
[----:B------:R-:W-:-:S03]  /*37f30*/  PRMT R15, R15, 0x5410, R12 ;  /* 0x000054100f0f7816 */ /* 0x000fc6000000000c */
[----:B-1----:R-:W3:Y:S01]  /*37f40*/  LDL.LU R18, [R1+0x150c] ;  /* 0x00150c0001127983 */ /* 0x002ee20000300800 */
[----:B--2---:R-:W-:-:S03]  /*37f50*/  PRMT R13, R13, 0x3340, R1 ;  /* 0x000033400d0d7816 */ /* 0x004fc60000000001 */
[----:B------:R-:W2:Y:S01]  /*37f60*/  LDL.LU R12, [R1+0x4c] ;  /* 0x00004c00010c7983 */ /* 0x000ea20000300800 */
[----:B------:R-:W-:-:S03]  /*37f70*/  PRMT R13, R14, 0x5410, R13 ;  /* 0x000054100e0d7816 */ /* 0x000fc6000000000d */
[----:B------:R0:W-:Y:S01]  /*37f80*/  STL [R1+0x1cc], R15 ;  /* 0x0001cc0f01007387 */ /* 0x0001e20000100800 */
[----:B------:R-:W-:-:S03]  /*37f90*/  IMAD.IADD R3, R0, 0x1, R3 ;  /* 0x0000000100037824 */ /* 0x000fc600078e0203 */
[----:B0-----:R-:W3:Y:S04]  /*37fa0*/  LDL.LU R15, [R1+0x58] ;  /* 0x00005800010f7983 */ /* 0x001ee80000300800 */
[----:B------:R-:W4:Y:S04]  /*37fb0*/  LDL.LU R14, [R1+0x60] ;  /* 0x00006000010e7983 */ /* 0x000f280000300800 */
[----:B------:R0:W-:Y:S04]  /*37fc0*/  STL [R1+0x1bc], R13 ;  /* 0x0001bc0d01007387 */ /* 0x0001e80000100800 */
[----:B0-----:R-:W2:Y:S04]  /*37fd0*/  LDL.LU R13, [R1+0x54] ;  /* 0x00005400010d7983 */ /* 0x001ea80000300800 */
[----:B------:R-:W3:Y:S01]  /*37fe0*/  LDL.LU R0, [R1+0x50] ;  /* 0x0000500001007983 */ /* 0x000ee20000300800 */
[----:B------:R-:W-:-:S02]  /*37ff0*/  SHF.R.U32.HI R2, RZ, 0x8, R2 ;  /* 0x00000008ff027819 */ /* 0x000fc40000011602 */
[----:B------:R-:W-:Y:S02]  /*38000*/  SHF.R.U32.HI R4, RZ, 0x8, R4 ;  /* 0x00000008ff047819 */ /* 0x000fe40000011604 */
[----:B------:R-:W-:Y:S02]  /*38010*/  LOP3.LUT R2, R2, 0xffff, RZ, 0xc0, !PT ;  /* 0x0000ffff02027812 */ /* 0x000fe400078ec0ff */
[----:B------:R-:W-:-:S04]  /*38020*/  LOP3.LUT R4, R4, 0xffff, RZ, 0xc0, !PT ;  /* 0x0000ffff04047812 */ /* 0x000fc800078ec0ff */
[----:B------:R-:W-:-:S05]  /*38030*/  PRMT R4, R2, 0x3340, R4 ;  /* 0x0000334002047816 */ /* 0x000fca0000000004 */
[----:B------:R2:W-:Y:S01]  /*38040*/  STL [R1+0xb4], R4 ;  /* 0x0000b40401007387 */ /* 0x0005e20000100800 */
[----:B----4-:R-:W-:Y:S02]  /*38050*/  SHF.R.U32.HI R2, RZ, 0x8, R14 ;  /* 0x00000008ff027819 */ /* 0x010fe4000001160e */
[----:B------:R-:W-:Y:S02]  /*38060*/  SHF.R.U32.HI R14, RZ, 0x8, R16 ;  /* 0x00000008ff0e7819 */ /* 0x000fe40000011610 */
[----:B------:R-:W-:Y:S02]  /*38070*/  LOP3.LUT R2, R2, 0xffff, RZ, 0xc0, !PT ;  /* 0x0000ffff02027812 */ /* 0x000fe400078ec0ff */
[----:B---3--:R-:W-:Y:S02]  /*38080*/  SHF.R.U32.HI R0, RZ, 0x8, R0 ;  /* 0x00000008ff007819 */ /* 0x008fe40000011600 */
[----:B--2---:R-:W-:Y:S02]  /*38090*/  SHF.R.U32.HI R4, RZ, 0x8, R13 ;  /* 0x00000008ff047819 */ /* 0x004fe4000001160d */
[----:B------:R-:W-:-:S02]  /*380a0*/  LOP3.LUT R0, R0, 0xffff, RZ, 0xc0, !PT ;  /* 0x0000ffff00007812 */ /* 0x000fc400078ec0ff */
[----:B------:R-:W-:Y:S02]  /*380b0*/  SHF.R.U32.HI R13, RZ, 0x8, R15 ;  /* 0x00000008ff0d7819 */ /* 0x000fe4000001160f */
[----:B------:R-:W-:Y:S01]  /*380c0*/  PRMT R0, R0, 0x3340, R1 ;  /* 0x0000334000007816 */ /* 0x000fe20000000001 */
[----:B------:R-:W2:Y:S01]  /*380d0*/  LDL.LU R15, [R1+0x84] ;  /* 0x00008400010f7983 */ /* 0x000ea20000300800 */
[----:B------:R-:W-:-:S03]  /*380e0*/  LOP3.LUT R4, R4, 0xffff, RZ, 0xc0, !PT ;  /* 0x0000ffff04047812 */ /* 0x000fc600078ec0ff */
[----:B------:R-:W3:Y:S04]  /*380f0*/  LDL.LU R16, [R1+0x68] ;  /* 0x0000680001107983 */ /* 0x000ee80000300800 */
[----:B------:R0:W-:Y:S02]  /*38100*/  STL [R1], R0 ;  /* 0x0000000001007387 */ /* 0x0001e40000100800 */
[----:B0-----:R-:W-:Y:S02]  /*38110*/  PRMT R0, R2, 0x3340, R4 ;  /* 0x0000334002007816 */ /* 0x001fe40000000004 */
[----:B------:R-:W4:Y:S04]  /*38120*/  LDL.LU R2, [R1+0x64] ;  /* 0x0000640001027983 */ /* 0x000f280000300800 */
[----:B------:R-:W2:Y:S01]  /*38130*/  LDL.LU R4, [R1+0x4] ;  /* 0x0000040001047983 */ /* 0x000ea20000300800 */
[----:B------:R-:W-:-:S02]  /*38140*/  SHF.R.U32.HI R12, RZ, 0x8, R12 ;  /* 0x00000008ff0c7819 */ /* 0x000fc4000001160c */
[----:B------:R-:W-:Y:S02]  /*38150*/  LOP3.LUT R14, R14, 0xffff, RZ, 0xc0, !PT ;  /* 0x0000ffff0e0e7812 */ /* 0x000fe400078ec0ff */
[----:B------:R-:W-:Y:S02]  /*38160*/  LOP3.LUT R12, R12, 0xffff, RZ, 0xc0, !PT ;  /* 0x0000ffff0c0c7812 */ /* 0x000fe400078ec0ff */
[----:B------:R-:W-:Y:S01]  /*38170*/  LOP3.LUT R13, R13, 0xffff, RZ, 0xc0, !PT ;  /* 0x0000ffff0d0d7812 */ /* 0x000fe200078ec0ff */
[----:B------:R0:W-:Y:S01]  /*38180*/  STL [R1+0xb0], R0 ;  /* 0x0000b00001007387 */ /* 0x0001e20000100800 */
[----:B------:R-:W-:Y:S02]  /*38190*/  SHF.R.U32.HI R21, RZ, 0x8, R21 ;  /* 0x00000008ff157819 */ /* 0x000fe40000011615 */
[----:B0-----:R-:W-:Y:S02]  /*381a0*/  PRMT R0, R12, 0x3340, R1 ;  /* 0x000033400c007816 */ /* 0x001fe40000000001 */
[----:B------:R-:W-:-:S02]  /*381b0*/  PRMT R12, R13, 0x3340, R14 ;  /* 0x000033400d0c7816 */ /* 0x000fc4000000000e */
[----:B------:R-:W3:Y:S01]  /*381c0*/  LDL.LU R14, [R1+0x10] ;  /* 0x00001000010e7983 */ /* 0x000ee20000300800 */
[----:B------:R-:W-:Y:S02]  /*381d0*/  SHF.R.U32.HI R19, RZ, 0x8, R19 ;  /* 0x00000008ff137819 */ /* 0x000fe40000011613 */
[----:B------:R-:W-:Y:S02]  /*381e0*/  SHF.R.U32.HI R18, RZ, 0x8, R18 ;  /* 0x00000008ff127819 */ /* 0x000fe40000011612 */
[----:B------:R-:W-:Y:S02]  /*381f0*/  LOP3.LUT R19, R19, 0xffff, RZ, 0xc0, !PT ;  /* 0x0000ffff13137812 */ /* 0x000fe400078ec0ff */
[----:B------:R-:W-:Y:S01]  /*38200*/  LOP3.LUT R21, R21, 0xffff, RZ, 0xc0, !PT ;  /* 0x0000ffff15157812 */ /* 0x000fe200078ec0ff */
[----:B------:R0:W-:Y:S01]  /*38210*/  STL [R1+0xac], R12 ;  /* 0x0000ac0c01007387 */ /* 0x0001e20000100800 */
[----:B------:R-:W-:Y:S02]  /*38220*/  LOP3.LUT R18, R18, 0xffff, RZ, 0xc0, !PT ;  /* 0x0000ffff12127812 */ /* 0x000fe400078ec0ff */
[----:B------:R-:W-:-:S04]  /*38230*/  SHF.R.U32.HI R20, RZ, 0x8, R20 ;  /* 0x00000008ff147819 */ /* 0x000fc80000011614 */
[----:B------:R-:W-:Y:S02]  /*38240*/  LOP3.LUT R20, R20, 0xffff, RZ, 0xc0, !PT ;  /* 0x0000ffff14147812 */ /* 0x000fe400078ec0ff */
[----:B----4-:R-:W-:-:S04]  /*38250*/  SHF.R.U32.HI R2, RZ, 0x8, R2 ;  /* 0x00000008ff027819 */ /* 0x010fc80000011602 */
[----:B------:R-:W-:Y:S02]  /*38260*/  LOP3.LUT R2, R2, 0xffff, RZ, 0xc0, !PT ;  /* 0x0000ffff02027812 */ /* 0x000fe400078ec0ff */
[----:B--2---:R-:W-:Y:S02]  /*38270*/  SHF.R.U32.HI R4, RZ, 0x8, R4 ;  /* 0x00000008ff047819 */ /* 0x004fe40000011604 */
[----:B------:R-:W-:Y:S02]  /*38280*/  PRMT R2, R2, 0x3340, R1 ;  /* 0x0000334002027816 */ /* 0x000fe40000000001 */
[----:B0-----:R-:W-:-:S03]  /*38290*/  LOP3.LUT R12, R4, 0xffff, RZ, 0xc0, !PT ;  /* 0x0000ffff040c7812 */ /* 0x001fc600078ec0ff */
[----:B------:R0:W-:Y:S01]  /*382a0*/  STL [R1+0x1508], R2 ;  /* 0x0015080201007387 */ /* 0x0001e20000100800 */
[----:B------:R-:W-:Y:S02]  /*382b0*/  PRMT R4, R18, 0x3340, R1 ;  /* 0x0000334012047816 */ /* 0x000fe40000000001 */
[----:B0-----:R-:W-:Y:S02]  /*382c0*/  PRMT R2, R21, 0x3340, R19 ;  /* 0x0000334015027816 */ /* 0x001fe40000000013 */
[----:B------:R-:W2:Y:S04]  /*382d0*/  LDL.LU R21, [R1+0x80] ;  /* 0x0000800001157983 */ /* 0x000ea80000300800 */
[----:B------:R-:W-:Y:S04]  /*382e0*/  STL [R1+0xc], R2 ;  /* 0x00000c0201007387 */ /* 0x000fe80000100800 */
[----:B------:R0:W-:Y:S04]  /*382f0*/  STL [R1+0x1504], R4 ;  /* 0x0015040401007387 */ /* 0x0001e80000100800 */
[----:B0-----:R-:W4:Y:S01]  /*38300*/  LDL.LU R4, [R1+0x6c] ;  /* 0x00006c0001047983 */ /* 0x001f220000300800 */
[----:B------:R-:W-:-:S05]  /*38310*/  PRMT R2, R12, 0x3340, R20 ;  /* 0x000033400c027816 */ /* 0x000fca0000000014 */
[----:B------:R0:W-:Y:S04]  /*38320*/  STL [R1+0xa8], R2 ;  /* 0x0000a80201007387 */ /* 0x0001e80000100800 */
[----:B------:R-:W4:Y:S04]  /*38330*/  LDL.LU R20, [R1+0x88] ;  /* 0x0000880001147983 */ /* 0x000f280000300800 */
[----:B------:R-:W4:Y:S04]  /*38340*/  LDL.LU R18, [R1+0xec] ;  /* 0x0000ec0001127983 */ /* 0x000f280000300800 */
[----:B------:R-:W4:Y:S04]  /*38350*/  LDL.LU R19, [R1+0xc8] ;  /* 0x0000c80001137983 */ /* 0x000f280000300800 */
[----:B0-----:R-:W4:Y:S01]  /*38360*/  LDL.LU R2, [R1+0xa0] ;  /* 0x0000a00001027983 */ /* 0x001f220000300800 */
[----:B---3--:R-:W-:-:S02]  /*38370*/  SHF.R.U32.HI R13, RZ, 0x8, R14 ;  /* 0x00000008ff0d7819 */ /* 0x008fc4000001160e */
[----:B------:R-:W-:Y:S02]  /*38380*/  SHF.R.U32.HI R12, RZ, 0x8, R15 ;  /* 0x00000008ff0c7819 */ /* 0x000fe4000001160f */
[----:B------:R-:W-:Y:S02]  /*38390*/  SHF.R.U32.HI R5, RZ, 0x8, R5 ;  /* 0x00000008ff057819 */ /* 0x000fe40000011605 */
[----:B------:R-:W-:Y:S02]  /*383a0*/  LOP3.LUT R13, R13, 0xffff, RZ, 0xc0, !PT ;  /* 0x0000ffff0d0d7812 */ /* 0x000fe400078ec0ff */
[----:B------:R-:W-:Y:S02]  /*383b0*/  SHF.R.U32.HI R23, RZ, 0x8, R23 ;  /* 0x00000008ff177819 */ /* 0x000fe40000011617 */
[----:B------:R-:W-:Y:S02]  /*383c0*/  SHF.R.U32.HI R14, RZ, 0x8, R16 ;  /* 0x00000008ff0e7819 */ /* 0x000fe40000011610 */
[----:B------:R-:W-:-:S02]  /*383d0*/  LOP3.LUT R15, R12, 0xffff, RZ, 0xc0, !PT ;  /* 0x0000ffff0c0f7812 */ /* 0x000fc400078ec0ff */
[----:B------:R-:W-:Y:S02]  /*383e0*/  LOP3.LUT R12, R5, 0xffff, RZ, 0xc0, !PT ;  /* 0x0000ffff050c7812 */ /* 0x000fe400078ec0ff */
[----:B------:R-:W-:Y:S02]  /*383f0*/  SHF.R.U32.HI R6, RZ, 0x8, R6 ;  /* 0x00000008ff067819 */ /* 0x000fe40000011606 */
[----:B------:R-:W-:Y:S02]  /*38400*/  PRMT R5, R13, 0x3340, R1 ;  /* 0x000033400d057816 */ /* 0x000fe40000000001 */
[----:B------:R-:W-:Y:S02]  /*38410*/  LOP3.LUT R23, R23, 0xffff, RZ, 0xc0, !PT ;  /* 0x0000ffff17177812 */ /* 0x000fe400078ec0ff */
[----:B------:R-:W-:Y:S01]  /*38420*/  LOP3.LUT R14, R14, 0xffff, RZ, 0xc0, !PT ;  /* 0x0000ffff0e0e7812 */ /* 0x000fe200078ec0ff */
[----:B------:R0:W-:Y:S01]  /*38430*/  STL [R1+0x1500], R5 ;  /* 0x0015000501007387 */ /* 0x0001e20000100800 */
[----:B------:R-:W-:-:S02]  /*38440*/  LOP3.LUT R16, R6, 0xffff, RZ, 0xc0, !PT ;  /* 0x0000ffff06107812 */ /* 0x000fc400078ec0ff */
[----:B------:R-:W-:Y:S02]  /*38450*/  PRMT R6, R23, 0x3340, R1 ;  /* 0x0000334017067816 */ /* 0x000fe40000000001 */
[----:B------:R-:W-:Y:S02]  /*38460*/  SHF.R.U32.HI R10, RZ, 0x8, R10 ;  /* 0x00000008ff0a7819 */ /* 0x000fe4000001160a */
[----:B0-----:R-:W-:Y:S01]  /*38470*/  PRMT R5, R15, 0x3340, R14 ;  /* 0x000033400f057816 */ /* 0x001fe2000000000e */
[----:B------:R-:W-:Y:S01]  /*38480*/  STL [R1+0x14fc], R6 ;  /* 0x0014fc0601007387 */ /* 0x000fe20000100800 */
[----:B------:R-:W-:-:S03]  /*38490*/  SHF.R.U32.HI R7, RZ, 0x8, R7 ;  /* 0x00000008ff077819 */ /* 0x000fc60000011607 */
[----:B------:R0:W-:Y:S01]  /*384a0*/  STL [R1+0x9c], R5 ;  /* 0x00009c0501007387 */ /* 0x0001e20000100800 */
[----:B------:R-:W-:Y:S02]  /*384b0*/  LOP3.LUT R14, R10, 0xffff, RZ, 0xc0, !PT ;  /* 0x0000ffff0a0e7812 */ /* 0x000fe400078ec0ff */
[----:B------:R-:W-:Y:S02]  /*384c0*/  SHF.R.U32.HI R17, RZ, 0x8, R17 ;  /* 0x00000008ff117819 */ /* 0x000fe40000011611 */
[----:B------:R-:W-:Y:S02]  /*384d0*/  LOP3.LUT R10, R7, 0xffff, RZ, 0xc0, !PT ;  /* 0x0000ffff070a7812 */ /* 0x000fe400078ec0ff */
[----:B0-----:R-:W-:Y:S02]  /*384e0*/  PRMT R5, R16, 0x3340, R12 ;  /* 0x0000334010057816 */ /* 0x001fe4000000000c */
[----:B------:R-:W-:-:S03]  /*384f0*/  PRMT R7, R14, 0x3340, R1 ;  /* 0x000033400e077816 */ /* 0x000fc60000000001 */
[----:B------:R0:W-:Y:S01]  /*38500*/  STL [R1+0xa4], R5 ;  /* 0x0000a40501007387 */ /* 0x0001e20000100800 */
[----:B------:R-:W-:Y:S02]  /*38510*/  SHF.R.U32.HI R11, RZ, 0x8, R11 ;  /* 0x00000008ff0b7819 */ /* 0x000fe4000001160b */
[----:B------:R-:W-:Y:S01]  /*38520*/  LOP3.LUT R17, R17, 0xffff, RZ, 0xc0, !PT ;  /* 0x0000ffff11117812 */ /* 0x000fe200078ec0ff */
[----:B------:R-:W3:Y:S01]  /*38530*/  LDL.LU R6, [R1+0x8c] ;  /* 0x00008c0001067983 */ /* 0x000ee20000300800 */
[----:B------:R-:W-:-:S03]  /*38540*/  LOP3.LUT R11, R11, 0xffff, RZ, 0xc0, !PT ;  /* 0x0000ffff0b0b7812 */ /* 0x000fc600078ec0ff */
[----:B0-----:R-:W3:Y:S01]  /*38550*/  LDL.LU R5, [R1+0x70] ;  /* 0x0000700001057983 */ /* 0x001ee20000300800 */
[----:B--2---:R-:W-:-:S04]  /*38560*/  SHF.R.U32.HI R13, RZ, 0x8, R21 ;  /* 0x00000008ff0d7819 */ /* 0x004fc80000011615 */
[----:B------:R-:W-:Y:S02]  /*38570*/  LOP3.LUT R13, R13, 0xffff, RZ, 0xc0, !PT ;  /* 0x0000ffff0d0d7812 */ /* 0x000fe400078ec0ff */
[----:B----4-:R-:W-:Y:S02]  /*38580*/  SHF.R.U32.HI R12, RZ, 0x8, R4 ;  /* 0x00000008ff0c7819 */ /* 0x010fe40000011604 */
[----:B------:R-:W2:Y:S02]  /*38590*/  LDL.LU R4, [R1+0xe0] ;  /* 0x0000e00001047983 */ /* 0x000ea40000300800 */
[----:B------:R-:W-:Y:S02]  /*385a0*/  LOP3.LUT R12, R12, 0xffff, RZ, 0xc0, !PT ;  /* 0x0000ffff0c0c7812 */ /* 0x000fe400078ec0ff */
[----:B------:R-:W4:Y:S02]  /*385b0*/  LDL.LU R21, [R1+0xc4] ;  /* 0x0000c40001157983 */ /* 0x000f240000300800 */
[----:B------:R-:W-:-:S02]  /*385c0*/  PRMT R14, R12, 0x3340, R10 ;  /* 0x000033400c0e7816 */ /* 0x000fc4000000000a */
[----:B------:R0:W-:Y:S01]  /*385d0*/  STL [R1+0x14f8], R7 ;  /* 0x0014f80701007387 */ /* 0x0001e20000100800 */
[----:B------:R-:W-:Y:S02]  /*385e0*/  PRMT R10, R13, 0x3340, R17 ;  /* 0x000033400d0a7816 */ /* 0x000fe40000000011 */
[----:B------:R-:W-:Y:S02]  /*385f0*/  SHF.R.U32.HI R15, RZ, 0x8, R20 ;  /* 0x00000008ff0f7819 */ /* 0x000fe40000011614 */
[----:B------:R-:W-:Y:S01]  /*38600*/  PRMT R12, R11, 0x3340, R1 ;  /* 0x000033400b0c7816 */ /* 0x000fe20000000001 */
[----:B0-----:R-:W4:Y:S04]  /*38610*/  LDL.LU R7, [R1+0xbc] ;  /* 0x0000bc0001077983 */ /* 0x001f280000300800 */
[----:B------:R0:W-:Y:S01]  /*38620*/  STL [R1+0x28], R14 ;  /* 0x0000280e01007387 */ /* 0x0001e20000100800 */
[----:B------:R-:W-:-:S03]  /*38630*/  SHF.R.U32.HI R13, RZ, 0x8, R18 ;  /* 0x00000008ff0d7819 */ /* 0x000fc60000011612 */
[----:B------:R-:W4:Y:S01]  /*38640*/  LDL.LU R17, [R1+0x5c] ;  /* 0x00005c0001117983 */ /* 0x000f220000300800 */
[----:B------:R-:W-:Y:S02]  /*38650*/  SHF.R.U32.HI R11, RZ, 0x8, R19 ;  /* 0x00000008ff0b7819 */ /* 0x000fe40000011613 */
[----:B------:R-:W-:Y:S02]  /*38660*/  LOP3.LUT R15, R15, 0xffff, RZ, 0xc0, !PT ;  /* 0x0000ffff0f0f7812 */ /* 0x000fe400078ec0ff */
[----:B0-----:R-:W-:Y:S02]  /*38670*/  SHF.R.U32.HI R14, RZ, 0x8, R8 ;  /* 0x00000008ff0e7819 */ /* 0x001fe40000011608 */
[----:B------:R-:W-:Y:S02]  /*38680*/  SHF.R.U32.HI R8, RZ, 0x8, R9 ;  /* 0x00000008ff087819 */ /* 0x000fe40000011609 */
[----:B------:R-:W-:Y:S02]  /*38690*/  LOP3.LUT R11, R11, 0xffff, RZ, 0xc0, !PT ;  /* 0x0000ffff0b0b7812 */ /* 0x000fe400078ec0ff */
[----:B------:R-:W-:Y:S01]  /*386a0*/  LOP3.LUT R13, R13, 0xffff, RZ, 0xc0, !PT ;  /* 0x0000ffff0d0d7812 */ /* 0x000fe200078ec0ff */
[----:B------:R0:W-:Y:S01]  /*386b0*/  STL [R1+0x48], R10 ;  /* 0x0000480a01007387 */ /* 0x0001e20000100800 */
[----:B------:R-:W-:-:S02]  /*386c0*/  LOP3.LUT R9, R14, 0xffff, RZ, 0xc0, !PT ;  /* 0x0000ffff0e097812 */ /* 0x000fc400078ec0ff */
[----:B------:R-:W-:Y:S01]  /*386d0*/  PRMT R14, R15, 0x3340, R1 ;  /* 0x000033400f0e7816 */ /* 0x000fe20000000001 */
[----:B------:R-:W4:Y:S01]  /*386e0*/  LDL.LU R16, [R1+0xd8] ;  /* 0x0000d80001107983 */ /* 0x000f220000300800 */
[----:B0-----:R-:W-:Y:S02]  /*386f0*/  SHF.R.U32.HI R10, RZ, 0x8, R2 ;  /* 0x00000008ff0a7819 */ /* 0x001fe40000011602 */
[----:B------:R-:W-:Y:S01]  /*38700*/  PRMT R2, R13, 0x3340, R11 ;  /* 0x000033400d027816 */ /* 0x000fe2000000000b */
[----:B------:R-:W-:Y:S04]  /*38710*/  STL [R1+0x18], R14 ;  /* 0x0000180e01007387 */ /* 0x000fe80000100800 */
[----:B------:R-:W4:Y:S04]  /*38720*/  LDL.LU R23, [R1+0x108] ;  /* 0x0001080001177983 */ /* 0x000f280000300800 */
[----:B------:R0:W-:Y:S04]  /*38730*/  STL [R1+0x20], R2 ;  /* 0x0000200201007387 */ /* 0x0001e80000100800 */
[----:B------:R-:W4:Y:S04]  /*38740*/  LDL.LU R20, [R1+0xf8] ;  /* 0x0000f80001147983 */ /* 0x000f280000300800 */
[----:B------:R-:W4:Y:S04]  /*38750*/  LDL.LU R18, [R1+0xe4] ;  /* 0x0000e40001127983 */ /* 0x000f280000300800 */
[----:B------:R-:W4:Y:S04]  /*38760*/  LDL.LU R19, [R1+0xb8] ;  /* 0x0000b80001137983 */ /* 0x000f280000300800 */
[----:B0-----:R-:W4:Y:S01]  /*38770*/  LDL.LU R2, [R1+0x78] ;  /* 0x0000780001027983 */ /* 0x001f220000300800 */
[----:B------:R-:W-:-:S02]  /*38780*/  LOP3.LUT R10, R10, 0xffff, RZ, 0xc0, !PT ;  /* 0x0000ffff0a0a7812 */ /* 0x000fc400078ec0ff */
[----:B------:R-:W-:Y:S02]  /*38790*/  LOP3.LUT R8, R8, 0xffff, RZ, 0xc0, !PT ;  /* 0x0000ffff08087812 */ /* 0x000fe400078ec0ff */
[----:B------:R-:W-:Y:S02]  /*387a0*/  PRMT R10, R10, 0x3340, R1 ;  /* 0x000033400a0a7816 */ /* 0x000fe40000000001 */
[----:B------:R-:W-:Y:S02]  /*387b0*/  PRMT R8, R9, 0x3340, R8 ;  /* 0x0000334009087816 */ /* 0x000fe40000000008 */
[----:B---3--:R-:W-:Y:S01]  /*387c0*/  SHF.R.U32.HI R14, RZ, 0x8, R5 ;  /* 0x00000008ff0e7819 */ /* 0x008fe20000011605 */
[----:B------:R0:W-:Y:S04]  /*387d0*/  STL [R1+0x14], R10 ;  /* 0x0000140a01007387 */ /* 0x0001e80000100800 */
[----:B------:R4:W-:Y:S01]  /*387e0*/  STL [R1+0x44], R8 ;  /* 0x0000440801007387 */ /* 0x0009e20000100800 */
[----:B------:R-:W-:-:S02]  /*387f0*/  LOP3.LUT R14, R14, 0xffff, RZ, 0xc0, !PT ;  /* 0x0000ffff0e0e7812 */ /* 0x000fc400078ec0ff */
[----:B0-----:R-:W-:-:S04]  /*38800*/  SHF.R.U32.HI R10, RZ, 0x8, R6 ;  /* 0x00000008ff0a7819 */ /* 0x001fc80000011606 */
[----:B------:R-:W-:Y:S02]  /*38810*/  LOP3.LUT R10, R10, 0xffff, RZ, 0xc0, !PT ;  /* 0x0000ffff0a0a7812 */ /* 0x000fe400078ec0ff */
[----:B------:R-:W-:Y:S02]  /*38820*/  PRMT R14, R14, 0x3340, R1 ;  /* 0x000033400e0e7816 */ /* 0x000fe40000000001 */
[----:B--2---:R-:W-:Y:S02]  /*38830*/  SHF.R.U32.HI R9, RZ, 0x8, R4 ;  /* 0x00000008ff097819 */ /* 0x004fe40000011604 */
[----:B----4-:R-:W-:Y:S02]  /*38840*/  SHF.R.U32.HI R8, RZ, 0x8, R21 ;  /* 0x00000008ff087819 */ /* 0x010fe40000011615 */
[----:B------:R-:W-:Y:S02]  /*38850*/  LOP3.LUT R9, R9, 0xffff, RZ, 0xc0, !PT ;  /* 0x0000ffff09097812 */ /* 0x000fe400078ec0ff */
[----:B------:R-:W-:-:S02]  /*38860*/  LOP3.LUT R8, R8, 0xffff, RZ, 0xc0, !PT ;  /* 0x0000ffff08087812 */ /* 0x000fc400078ec0ff */
[----:B------:R-:W-:Y:S02]  /*38870*/  SHF.R.U32.HI R11, RZ, 0x8, R7 ;  /* 0x00000008ff0b7819 */ /* 0x000fe40000011607 */
[----:B------:R-:W2:Y:S04]  /*38880*/  LDL.LU R7, [R1+0xe8] ;  /* 0x0000e80001077983 */ /* 0x000ea80000300800 */
[----:B------:R-:W3:Y:S01]  /*38890*/  LDL.LU R6, [R1+0xd4] ;  /* 0x0000d40001067983 */ /* 0x000ee20000300800 */
[----:B------:R-:W-:-:S03]  /*388a0*/  SHF.R.U32.HI R13, RZ, 0x8, R17 ;  /* 0x00000008ff0d7819 */ /* 0x000fc60000011611 */
[----:B------:R-:W4:Y:S01]  /*388b0*/  LDL.LU R5, [R1+0x74] ;  /* 0x0000740001057983 */ /* 0x000f220000300800 */
[----:B------:R-:W-:-:S03]  /*388c0*/  LOP3.LUT R13, R13, 0xffff, RZ, 0xc0, !PT ;  /* 0x0000ffff0d0d7812 */ /* 0x000fc600078ec0ff */
[----:B------:R-:W4:Y:S01]  /*388d0*/  LDL.LU R4, [R1+0xf4] ;  /* 0x0000f40001047983 */ /* 0x000f220000300800 */
[----:B------:R-:W-:-:S03]  /*388e0*/  LOP3.LUT R11, R11, 0xffff, RZ, 0xc0, !PT ;  /* 0x0000ffff0b0b7812 */ /* 0x000fc600078ec0ff */
[----:B------:R-:W4:Y:S01]  /*388f0*/  LDL.LU R21, [R1+0xf0] ;  /* 0x0000f00001157983 */ /* 0x000f220000300800 */
[----:B------:R-:W-:Y:S02]  /*38900*/  PRMT R13, R13, 0x3340, R1 ;  /* 0x000033400d0d7816 */ /* 0x000fe40000000001 */
[----:B------:R-:W-:Y:S02]  /*38910*/  PRMT R10, R11, 0x3340, R10 ;  /* 0x000033400b0a7816 */ /* 0x000fe4000000000a */
[----:B------:R-:W-:Y:S01]  /*38920*/  PRMT R8, R9, 0x3340, R8 ;  /* 0x0000334009087816 */ /* 0x000fe20000000008 */
[----:B------:R-:W-:Y:S04]  /*38930*/  STL [R1+0x14f0], R13 ;  /* 0x0014f00d01007387 */ /* 0x000fe80000100800 */
[----:B------:R-:W-:Y:S04]  /*38940*/  STL [R1+0x14f4], R14 ;  /* 0x0014f40e01007387 */ /* 0x000fe80000100800 */
[----:B------:R0:W-:Y:S04]  /*38950*/  STL [R1+0x4c], R10 ;  /* 0x00004c0a01007387 */ /* 0x0001e80000100800 */
[----:B------:R1:W-:Y:S01]  /*38960*/  STL [R1+0xa0], R8 ;  /* 0x0000a00801007387 */ /* 0x0003e20000100800 */
[----:B------:R-:W-:-:S03]  /*38970*/  SHF.R.U32.HI R15, RZ, 0x8, R23 ;  /* 0x00000008ff0f7819 */ /* 0x000fc60000011617 */
[----:B------:R-:W4:Y:S01]  /*38980*/  LDL.LU R23, [R1+0xfc] ;  /* 0x0000fc0001177983 */ /* 0x000f220000300800 */
[----:B------:R-:W-:-:S03]  /*38990*/  SHF.R.U32.HI R11, RZ, 0x8, R20 ;  /* 0x00000008ff0b7819 */ /* 0x000fc60000011614 */
[----:B------:R-:W4:Y:S01]  /*389a0*/  LDL.LU R20, [R1+0x12c] ;  /* 0x00012c0001147983 */ /* 0x000f220000300800 */
[----:B0-----:R-:W-:-:S03]  /*389b0*/  SHF.R.U32.HI R10, RZ, 0x8, R18 ;  /* 0x00000008ff0a7819 */ /* 0x001fc60000011612 */
[----:B------:R-:W4:Y:S01]  /*389c0*/  LDL.LU R18, [R1+0x11c] ;  /* 0x00011c0001127983 */ /* 0x000f220000300800 */
[----:B------:R-:W-:-:S03]  /*389d0*/  SHF.R.U32.HI R9, RZ, 0x8, R19 ;  /* 0x00000008ff097819 */ /* 0x000fc60000011613 */
[----:B------:R-:W4:Y:S01]  /*389e0*/  LDL.LU R19, [R1+0x104] ;  /* 0x0001040001137983 */ /* 0x000f220000300800 */
[----:B-1----:R-:W-:-:S03]  /*389f0*/  SHF.R.U32.HI R8, RZ, 0x8, R2 ;  /* 0x00000008ff087819 */ /* 0x002fc60000011602 */
[----:B------:R-:W4:Y:S01]  /*38a00*/  LDL.LU R2, [R1+0x1c] ;  /* 0x00001c0001027983 */ /* 0x000f220000300800 */
[----:B------:R-:W-:Y:S02]  /*38a10*/  SHF.R.U32.HI R16, RZ, 0x8, R16 ;  /* 0x00000008ff107819 */ /* 0x000fe40000011610 */
[----:B------:R-:W-:Y:S02]  /*38a20*/  LOP3.LUT R11, R11, 0xffff, RZ, 0xc0, !PT ;  /* 0x0000ffff0b0b7812 */ /* 0x000fe400078ec0ff */
[----:B------:R-:W-:Y:S02]  /*38a30*/  LOP3.LUT R16, R16, 0xffff, RZ, 0xc0, !PT ;  /* 0x0000ffff10107812 */ /* 0x000fe400078ec0ff */
[----:B------:R-:W-:Y:S02]  /*38a40*/  LOP3.LUT R15, R15, 0xffff, RZ, 0xc0, !PT ;  /* 0x0000ffff0f0f7812 */ /* 0x000fe400078ec0ff */
[----:B------:R-:W-:Y:S02]  /*38a50*/  LOP3.LUT R10, R10, 0xffff, RZ, 0xc0, !PT ;  /* 0x0000ffff0a0a7812 */ /* 0x000fe400078ec0ff */
[----:B------:R-:W-:-:S02]  /*38a60*/  LOP3.LUT R8, R8, 0xffff, RZ, 0xc0, !PT ;  /* 0x0000ffff08087812 */ /* 0x000fc400078ec0ff */
[----:B------:R-:W-:Y:S02]  /*38a70*/  LOP3.LUT R9, R9, 0xffff, RZ, 0xc0, !PT ;  /* 0x0000ffff09097812 */ /* 0x000fe400078ec0ff */
[----:B------:R-:W-:Y:S02]  /*38a80*/  PRMT R13, R16, 0x3340, R1 ;  /* 0x00003340100d7816 */ /* 0x000fe40000000001 */
[----:B------:R-:W-:Y:S02]  /*38a90*/  PRMT R11, R15, 0x3340, R11 ;  /* 0x000033400f0b7816 */ /* 0x000fe4000000000b */
[----:B------:R-:W-:Y:S02]  /*38aa0*/  PRMT R10, R10, 0x3340, R1 ;  /* 0x000033400a0a7816 */ /* 0x000fe40000000001 */
[----:B------:R-:W-:Y:S02]  /*38ab0*/  PRMT R8, R9, 0x3340, R8 ;  /* 0x0000334009087816 */ /* 0x000fe40000000008 */
[----:B------:R-:W-:Y:S01]  /*38ac0*/  SHF.R.U32.HI R16, RZ, 0x8, R24 ;  /* 0x00000008ff107819 */ /* 0x000fe20000011618 */
[----:B------:R-:W-:Y:S03]  /*38ad0*/  STL [R1+0x40], R13 ;  /* 0x0000400d01007387 */ /* 0x000fe60000100800 */
[----:B------:R-:W-:Y:S01]  /*38ae0*/  LOP3.LUT R16, R16, 0xffff, RZ, 0xc0, !PT ;  /* 0x0000ffff10107812 */ /* 0x000fe200078ec0ff */
[----:B------:R3:W-:Y:S04]  /*38af0*/  STL [R1+0x94], R11 ;  /* 0x0000940b01007387 */ /* 0x0007e80000100800 */
[----:B------:R4:W-:Y:S04]  /*38b00*/  STL [R1+0x3c], R10 ;  /* 0x00003c0a01007387 */ /* 0x0009e80000100800 */
[----:B------:R0:W-:Y:S01]  /*38b10*/  STL [R1+0x98], R8 ;  /* 0x0000980801007387 */ /* 0x0001e20000100800 */
[----:B--2---:R-:W-:-:S03]  /*38b20*/  SHF.R.U32.HI R15, RZ, 0x8, R7 ;  /* 0x00000008ff0f7819 */ /* 0x004fc60000011607 */
[----:B------:R-:W2:Y:S01]  /*38b30*/  LDL.LU R7, [R1+0x100] ;  /* 0x0001000001077983 */ /* 0x000ea20000300800 */
[----:B---3--:R-:W-:Y:S02]  /*38b40*/  SHF.R.U32.HI R11, RZ, 0x8, R6 ;  /* 0x00000008ff0b7819 */ /* 0x008fe40000011606 */
[----:B----4-:R-:W-:Y:S01]  /*38b50*/  SHF.R.U32.HI R10, RZ, 0x8, R5 ;  /* 0x00000008ff0a7819 */ /* 0x010fe20000011605 */
[----:B------:R-:W3:Y:S01]  /*38b60*/  LDL.LU R6, [R1+0xdc] ;  /* 0x0000dc0001067983 */ /* 0x000ee20000300800 */
[----:B------:R-:W-:Y:S02]  /*38b70*/  LOP3.LUT R11, R11, 0xffff, RZ, 0xc0, !PT ;  /* 0x0000ffff0b0b7812 */ /* 0x000fe400078ec0ff */
[----:B------:R-:W-:Y:S02]  /*38b80*/  SHF.R.U32.HI R9, RZ, 0x8, R4 ;  /* 0x00000008ff097819 */ /* 0x000fe40000011604 */
[----:B------:R-:W-:Y:S02]  /*38b90*/  LOP3.LUT R15, R15, 0xffff, RZ, 0xc0, !PT ;  /* 0x0000ffff0f0f7812 */ /* 0x000fe400078ec0ff */
[----:B0-----:R-:W-:-:S02]  /*38ba0*/  SHF.R.U32.HI R8, RZ, 0x8, R21 ;  /* 0x00000008ff087819 */ /* 0x001fc40000011615 */
[----:B------:R-:W-:Y:S02]  /*38bb0*/  PRMT R4, R16, 0x3340, R1 ;  /* 0x0000334010047816 */ /* 0x000fe40000000001 */
[----:B------:R-:W-:Y:S02]  /*38bc0*/  LOP3.LUT R10, R10, 0xffff, RZ, 0xc0, !PT ;  /* 0x0000ffff0a0a7812 */ /* 0x000fe400078ec0ff */
[----:B------:R-:W-:Y:S02]  /*38bd0*/  LOP3.LUT R8, R8, 0xffff, RZ, 0xc0, !PT ;  /* 0x0000ffff08087812 */ /* 0x000fe400078ec0ff */
[----:B------:R-:W-:Y:S01]  /*38be0*/  LOP3.LUT R9, R9, 0xffff, RZ, 0xc0, !PT ;  /* 0x0000ffff09097812 */ /* 0x000fe200078ec0ff */
[----:B------:R0:W-:Y:S01]  /*38bf0*/  STL [R1+0x30], R4 ;  /* 0x0000300401007387 */ /* 0x0001e20000100800 */
[----:B------:R-:W-:Y:S02]  /*38c00*/  PRMT R11, R15, 0x3340, R11 ;  /* 0x000033400f0b7816 */ /* 0x000fe4000000000b */
[----:B------:R-:W-:Y:S01]  /*38c10*/  PRMT R10, R10, 0x3340, R1 ;  /* 0x000033400a0a7816 */ /* 0x000fe20000000001 */
[----:B------:R-:W4:Y:S01]  /*38c20*/  LDL.LU R5, [R1+0x7c] ;  /* 0x00007c0001057983 */ /* 0x000f220000300800 */
[----:B------:R-:W-:-:S03]  /*38c30*/  PRMT R8, R9, 0x3340, R8 ;  /* 0x0000334009087816 */ /* 0x000fc60000000008 */
[----:B0-----:R-:W4:Y:S04]  /*38c40*/  LDL.LU R4, [R1+0x118] ;  /* 0x0001180001047983 */ /* 0x001f280000300800 */
[----:B------:R-:W4:Y:S04]  /*38c50*/  LDL.LU R21, [R1+0x10c] ;  /* 0x00010c0001157983 */ /* 0x000f280000300800 */
[----:B------:R0:W-:Y:S01]  /*38c60*/  STL [R1+0x64], R11 ;  /* 0x0000640b01007387 */ /* 0x0001e20000100800 */
[----:B------:R-:W-:-:S03]  /*38c70*/  SHF.R.U32.HI R15, RZ, 0x8, R23 ;  /* 0x00000008ff0f7819 */ /* 0x000fc60000011617 */
[----:B------:R1:W-:Y:S01]  /*38c80*/  STL [R1+0x2c], R10 ;  /* 0x00002c0a01007387 */ /* 0x0003e20000100800 */
[----:B------:R-:W-:-:S03]  /*38c90*/  SHF.R.U32.HI R16, RZ, 0x8, R20 ;  /* 0x00000008ff107819 */ /* 0x000fc60000011614 */
[----:B------:R1:W-:Y:S01]  /*38ca0*/  STL [R1+0x74], R8 ;  /* 0x0000740801007387 */ /* 0x0003e20000100800 */
[----:B0-----:R-:W-:-:S03]  /*38cb0*/  SHF.R.U32.HI R11, RZ, 0x8, R18 ;  /* 0x00000008ff0b7819 */ /* 0x001fc60000011612 */
[----:B------:R-:W4:Y:S04]  /*38cc0*/  LDL.LU R18, [R1+0x120] ;  /* 0x0001200001127983 */ /* 0x000f280000300800 */
[----:B------:R-:W4:Y:S04]  /*38cd0*/  LDL.LU R23, [R1+0x150] ;  /* 0x0001500001177983 */ /* 0x000f280000300800 */
[----:B------:R-:W4:Y:S01]  /*38ce0*/  LDL.LU R20, [R1+0x140] ;  /* 0x0001400001147983 */ /* 0x000f220000300800 */
[----:B-1----:R-:W-:Y:S02]  /*38cf0*/  SHF.R.U32.HI R10, RZ, 0x8, R19 ;  /* 0x00000008ff0a7819 */ /* 0x002fe40000011613 */
[----:B------:R-:W-:Y:S01]  /*38d00*/  SHF.R.U32.HI R9, RZ, 0x8, R2 ;  /* 0x00000008ff097819 */ /* 0x000fe20000011602 */
[----:B------:R-:W4:Y:S04]  /*38d10*/  LDL.LU R19, [R1+0x128] ;  /* 0x0001280001137983 */ /* 0x000f280000300800 */
[----:B------:R-:W4:Y:S01]  /*38d20*/  LDL.LU R2, [R1+0x24] ;  /* 0x0000240001027983 */ /* 0x000f220000300800 */
[----:B------:R-:W-:-:S02]  /*38d30*/  LOP3.LUT R15, R15, 0xffff, RZ, 0xc0, !PT ;  /* 0x0000ffff0f0f7812 */ /* 0x000fc400078ec0ff */
[----:B------:R-:W-:Y:S02]  /*38d40*/  LOP3.LUT R11, R11, 0xffff, RZ, 0xc0, !PT ;  /* 0x0000ffff0b0b7812 */ /* 0x000fe400078ec0ff */
[----:B------:R-:W-:Y:S02]  /*38d50*/  LOP3.LUT R16, R16, 0xffff, RZ, 0xc0, !PT ;  /* 0x0000ffff10107812 */ /* 0x000fe400078ec0ff */
[----:B------:R-:W-:Y:S02]  /*38d60*/  LOP3.LUT R10, R10, 0xffff, RZ, 0xc0, !PT ;  /* 0x0000ffff0a0a7812 */ /* 0x000fe400078ec0ff */
[----:B------:R-:W-:Y:S02]  /*38d70*/  SHF.R.U32.HI R8, RZ, 0x8, R22 ;  /* 0x00000008ff087819 */ /* 0x000fe40000011616 */
[----:B------:R-:W-:Y:S02]  /*38d80*/  PRMT R15, R15, 0x3340, R1 ;  /* 0x000033400f0f7816 */ /* 0x000fe40000000001 */
[----:B------:R-:W-:-:S02]  /*38d90*/  PRMT R11, R16, 0x3340, R11 ;  /* 0x00003340100b7816 */ /* 0x000fc4000000000b */
[----:B------:R-:W-:Y:S02]  /*38da0*/  PRMT R10, R10, 0x3340, R1 ;  /* 0x000033400a0a7816 */ /* 0x000fe40000000001 */
[----:B------:R-:W-:Y:S02]  /*38db0*/  LOP3.LUT R8, R8, 0xffff, RZ, 0xc0, !PT ;  /* 0x0000ffff08087812 */ /* 0x000fe400078ec0ff */
[----:B------:R-:W-:Y:S01]  /*38dc0*/  LOP3.LUT R9, R9, 0xffff, RZ, 0xc0, !PT ;  /* 0x0000ffff09097812 */ /* 0x000fe200078ec0ff */
[----:B------:R-:W-:Y:S01]  /*38dd0*/  STL [R1+0x14e0], R15 ;  /* 0x0014e00f01007387 */ /* 0x000fe20000100800 */
[----:B------:R-:W-:Y:S02]  /*38de0*/  SHF.R.U32.HI R16, RZ, 0x8, R26 ;  /* 0x00000008ff107819 */ /* 0x000fe4000001161a */
[----:B------:R-:W-:Y:S01]  /*38df0*/  PRMT R8, R9, 0x3340, R8 ;  /* 0x0000334009087816 */ /* 0x000fe20000000008 */
[----:B------:R2:W-:Y:S01]  /*38e00*/  STL [R1+0x70], R11 ;  /* 0x0000700b01007387 */ /* 0x0005e20000100800 */
[----:B------:R-:W-:-:S03]  /*38e10*/  LOP3.LUT R16, R16, 0xffff, RZ, 0xc0, !PT ;  /* 0x0000ffff10107812 */ /* 0x000fc600078ec0ff */
[----:B------:R3:W-:Y:S01]  /*38e20*/  STL [R1+0x6c], R10 ;  /* 0x00006c0a01007387 */ /* 0x0007e20000100800 */
[----:B------:R-:W-:-:S03]  /*38e30*/  PRMT R16, R16, 0x3340, R1 ;  /* 0x0000334010107816 */ /* 0x000fc60000000001 */
[----:B------:R0:W-:Y:S04]  /*38e40*/  STL [R1+0x90], R8 ;  /* 0x0000900801007387 */ /* 0x0001e80000100800 */
[----:B------:R-:W-:Y:S01]  /*38e50*/  STL [R1+0x14dc], R16 ;  /* 0x0014dc1001007387 */ /* 0x000fe20000100800 */
[----:B--2---:R-:W-:-:S03]  /*38e60*/  SHF.R.U32.HI R11, RZ, 0x8, R7 ;  /* 0x00000008ff0b7819 */ /* 0x004fc60000011607 */
[----:B------:R-:W2:Y:S01]  /*38e70*/  LDL.LU R7, [R1+0x124] ;  /* 0x0001240001077983 */ /* 0x000ea20000300800 */
[----:B---3--:R-:W-:Y:S02]  /*38e80*/  SHF.R.U32.HI R10, RZ, 0x8, R6 ;  /* 0x00000008ff0a7819 */ /* 0x008fe40000011606 */
[----:B------:R-:W-:Y:S01]  /*38e90*/  LOP3.LUT R11, R11, 0xffff, RZ, 0xc0, !PT ;  /* 0x0000ffff0b0b7812 */ /* 0x000fe200078ec0ff */
[----:B------:R-:W3:Y:S01]  /*38ea0*/  LDL.LU R6, [R1+0x114] ;  /* 0x0001140001067983 */ /* 0x000ee20000300800 */
[----:B------:R-:W-:Y:S02]  /*38eb0*/  LOP3.LUT R10, R10, 0xffff, RZ, 0xc0, !PT ;  /* 0x0000ffff0a0a7812 */ /* 0x000fe400078ec0ff */
[----:B----4-:R-:W-:Y:S02]  /*38ec0*/  SHF.R.U32.HI R17, RZ, 0x8, R5 ;  /* 0x00000008ff117819 */ /* 0x010fe40000011605 */
[----:B------:R-:W-:Y:S02]  /*38ed0*/  SHF.R.U32.HI R9, RZ, 0x8, R4 ;  /* 0x00000008ff097819 */ /* 0x000fe40000011604 */
[----:B0-----:R-:W-:-:S02]  /*38ee0*/  SHF.R.U32.HI R8, RZ, 0x8, R21 ;  /* 0x00000008ff087819 */ /* 0x001fc40000011615 */
[----:B------:R-:W-:Y:S02]  /*38ef0*/  LOP3.LUT R17, R17, 0xffff, RZ, 0xc0, !PT ;  /* 0x0000ffff11117812 */ /* 0x000fe400078ec0ff */
[----:B------:R-:W-:Y:S02]  /*38f00*/  PRMT R4, R11, 0x3340, R10 ;  /* 0x000033400b047816 */ /* 0x000fe4000000000a */
[----:B------:R-:W-:Y:S02]  /*38f10*/  LOP3.LUT R8, R8, 0xffff, RZ, 0xc0, !PT ;  /* 0x0000ffff08087812 */ /* 0x000fe400078ec0ff */
[----:B------:R-:W-:Y:S01]  /*38f20*/  LOP3.LUT R9, R9, 0xffff, RZ, 0xc0, !PT ;  /* 0x0000ffff09097812 */ /* 0x000fe200078ec0ff */
[----:B------:R0:W-:Y:S01]  /*38f30*/  STL [R1+0x8c], R4 ;  /* 0x00008c0401007387 */ /* 0x0001e20000100800 */
[----:B------:R-:W-:Y:S02]  /*38f40*/  PRMT R17, R17, 0x3340, R1 ;  /* 0x0000334011117816 */ /* 0x000fe40000000001 */
[----:B------:R-:W-:Y:S01]  /*38f50*/  SHF.R.U32.HI R18, RZ, 0x8, R18 ;  /* 0x00000008ff127819 */ /* 0x000fe20000011612 */
[----:B------:R-:W4:Y:S01]  /*38f60*/  LDL.LU R21, [R1+0x110] ;  /* 0x0001100001157983 */ /* 0x000f220000300800 */
[----:B------:R-:W-:-:S03]  /*38f70*/  SHF.R.U32.HI R11, RZ, 0x8, R23 ;  /* 0x00000008ff0b7819 */ /* 0x000fc60000011617 */
[----:B------:R-:W4:Y:S01]  /*38f80*/  LDL.LU R5, [R1+0x13c] ;  /* 0x00013c0001057983 */ /* 0x000f220000300800 */
[----:B------:R-:W-:Y:S02]  /*38f90*/  LOP3.LUT R18, R18, 0xffff, RZ, 0xc0, !PT ;  /* 0x0000ffff12127812 */ /* 0x000fe400078ec0ff */
[----:B------:R-:W-:Y:S01]  /*38fa0*/  SHF.R.U32.HI R10, RZ, 0x8, R20 ;  /* 0x00000008ff0a7819 */ /* 0x000fe20000011614 */
[----:B0-----:R-:W4:Y:S01]  /*38fb0*/  LDL.LU R4, [R1+0x130] ;  /* 0x0001300001047983 */ /* 0x001f220000300800 */
[----:B------:R-:W-:Y:S02]  /*38fc0*/  PRMT R8, R9, 0x3340, R8 ;  /* 0x0000334009087816 */ /* 0x000fe40000000008 */
[----:B------:R-:W-:Y:S02]  /*38fd0*/  LOP3.LUT R10, R10, 0xffff, RZ, 0xc0, !PT ;  /* 0x0000ffff0a0a7812 */ /* 0x000fe400078ec0ff */
[----:B------:R-:W-:Y:S02]  /*38fe0*/  LOP3.LUT R11, R11, 0xffff, RZ, 0xc0, !PT ;  /* 0x0000ffff0b0b7812 */ /* 0x000fe400078ec0ff */
[----:B------:R-:W-:Y:S01]  /*38ff0*/  PRMT R18, R18, 0x3340, R1 ;  /* 0x0000334012127816 */ /* 0x000fe20000000001 */
[----:B------:R-:W-:Y:S01]  /*39000*/  STL [R1+0x14e4], R17 ;  /* 0x0014e41101007387 */ /* 0x000fe20000100800 */
[----:B------:R-:W-:-:S02]  /*39010*/  SHF.R.U32.HI R9, RZ, 0x8, R2 ;  /* 0x00000008ff097819 */ /* 0x000fc40000011602 */
[----:B------:R-:W-:Y:S01]  /*39020*/  PRMT R2, R11, 0x3340, R10 ;  /* 0x000033400b027816 */ /* 0x000fe2000000000a */
[----:B------:R-:W-:Y:S04]  /*39030*/  STL [R1+0x88], R8 ;  /* 0x0000880801007387 */ /* 0x000fe80000100800 */
[----:B------:R-:W-:Y:S04]  /*39040*/  STL [R1+0x14e8], R18 ;  /* 0x0014e81201007387 */ /* 0x000fe80000100800 */
[----:B------:R-:W4:Y:S04]  /*39050*/  LDL.LU R24, [R1+0x144] ;  /* 0x0001440001187983 */ /* 0x000f280000300800 */
[----:B------:R-:W4:Y:S04]  /*39060*/  LDL.LU R14, [R1+0x168] ;  /* 0x00016800010e7983 */ /* 0x000f280000300800 */
[----:B------:R0:W-:Y:S04]  /*39070*/  STL [R1+0x84], R2 ;  /* 0x0000840201007387 */ /* 0x0001e80000100800 */
[----:B------:R-:W4:Y:S04]  /*39080*/  LDL.LU R13, [R1+0x15c] ;  /* 0x00015c00010d7983 */ /* 0x000f280000300800 */
[----:B------:R-:W4:Y:S04]  /*39090*/  LDL.LU R23, [R1+0x14c] ;  /* 0x00014c0001177983 */ /* 0x000f280000300800 */
[----:B0-----:R-:W4:Y:S01]  /*390a0*/  LDL.LU R2, [R1+0x38] ;  /* 0x0000380001027983 */ /* 0x001f220000300800 */
[----:B------:R-:W-:-:S02]  /*390b0*/  SHF.R.U32.HI R19, RZ, 0x8, R19 ;  /* 0x00000008ff137819 */ /* 0x000fc40000011613 */
[----:B------:R-:W-:Y:S02]  /*390c0*/  SHF.R.U32.HI R8, RZ, 0x8, R25 ;  /* 0x00000008ff087819 */ /* 0x000fe40000011619 */
[----:B------:R-:W-:Y:S02]  /*390d0*/  LOP3.LUT R19, R19, 0xffff, RZ, 0xc0, !PT ;  /* 0x0000ffff13137812 */ /* 0x000fe400078ec0ff */
[----:B------:R-:W-:Y:S02]  /*390e0*/  LOP3.LUT R8, R8, 0xffff, RZ, 0xc0, !PT ;  /* 0x0000ffff08087812 */ /* 0x000fe400078ec0ff */
[----:B------:R-:W-:Y:S02]  /*390f0*/  LOP3.LUT R9, R9, 0xffff, RZ, 0xc0, !PT ;  /* 0x0000ffff09097812 */ /* 0x000fe400078ec0ff */
[----:B------:R-:W-:Y:S02]  /*39100*/  SHF.R.U32.HI R20, RZ, 0x8, R28 ;  /* 0x00000008ff147819 */ /* 0x000fe4000001161c */
[----:B------:R-:W-:-:S02]  /*39110*/  PRMT R19, R19, 0x3340, R1 ;  /* 0x0000334013137816 */ /* 0x000fc40000000001 */
[----:B------:R-:W-:Y:S02]  /*39120*/  PRMT R8, R9, 0x3340, R8 ;  /* 0x0000334009087816 */ /* 0x000fe40000000008 */
[----:B------:R-:W-:Y:S01]  /*39130*/  LOP3.LUT R20, R20, 0xffff, RZ, 0xc0, !PT ;  /* 0x0000ffff14147812 */ /* 0x000fe200078ec0ff */
[----:B------:R-:W-:Y:S03]  /*39140*/  STL [R1+0x14d8], R19 ;  /* 0x0014d81301007387 */ /* 0x000fe60000100800 */
[----:B------:R-:W-:Y:S01]  /*39150*/  PRMT R20, R20, 0x3340, R1 ;  /* 0x0000334014147816 */ /* 0x000fe20000000001 */
[----:B------:R0:W-:Y:S01]  /*39160*/  STL [R1+0x80], R8 ;  /* 0x0000800801007387 */ /* 0x0001e20000100800 */
[----:B--2---:R-:W-:-:S03]  /*39170*/  SHF.R.U32.HI R11, RZ, 0x8, R7 ;  /* 0x00000008ff0b7819 */ /* 0x004fc60000011607 */
[----:B------:R-:W2:Y:S01]  /*39180*/  LDL.LU R7, [R1+0xc0] ;  /* 0x0000c00001077983 */ /* 0x000ea20000300800 */
[----:B------:R-:W-:Y:S02]  /*39190*/  LOP3.LUT R11, R11, 0xffff, RZ, 0xc0, !PT ;  /* 0x0000ffff0b0b7812 */ /* 0x000fe400078ec0ff */
[----:B---3--:R-:W-:-:S04]  /*391a0*/  SHF.R.U32.HI R10, RZ, 0x8, R6 ;  /* 0x00000008ff0a7819 */ /* 0x008fc80000011606 */
[----:B------:R-:W-:Y:S01]  /*391b0*/  LOP3.LUT R10, R10, 0xffff, RZ, 0xc0, !PT ;  /* 0x0000ffff0a0a7812 */ /* 0x000fe200078ec0ff */
[----:B------:R-:W-:Y:S04]  /*391c0*/  STL [R1+0x14d4], R20 ;  /* 0x0014d41401007387 */ /* 0x000fe80000100800 */
[----:B------:R-:W3:Y:S04]  /*391d0*/  LDL.LU R15, [R1+0x148] ;  /* 0x00014800010f7983 */ /* 0x000ee80000300800 */
[----:B------:R-:W3:Y:S01]  /*391e0*/  LDL.LU R6, [R1+0x134] ;  /* 0x0001340001067983 */ /* 0x000ee20000300800 */
[----:B----4-:R-:W-:-:S02]  /*391f0*/  SHF.R.U32.HI R21, RZ, 0x8, R21 ;  /* 0x00000008ff157819 */ /* 0x010fc40000011615 */
[----:B------:R-:W-:Y:S02]  /*39200*/  SHF.R.U32.HI R9, RZ, 0x8, R5 ;  /* 0x00000008ff097819 */ /* 0x000fe40000011605 */
[----:B0-----:R-:W-:Y:S02]  /*39210*/  SHF.R.U32.HI R8, RZ, 0x8, R4 ;  /* 0x00000008ff087819 */ /* 0x001fe40000011604 */
[----:B------:R-:W-:Y:S02]  /*39220*/  LOP3.LUT R21, R21, 0xffff, RZ, 0xc0, !PT ;  /* 0x0000ffff15157812 */ /* 0x000fe400078ec0ff */
[----:B------:R-:W-:Y:S02]  /*39230*/  LOP3.LUT R8, R8, 0xffff, RZ, 0xc0, !PT ;  /* 0x0000ffff08087812 */ /* 0x000fe400078ec0ff */
[----:B------:R-:W-:Y:S02]  /*39240*/  LOP3.LUT R9, R9, 0xffff, RZ, 0xc0, !PT ;  /* 0x0000ffff09097812 */ /* 0x000fe400078ec0ff */
[----:B------:R-:W-:-:S02]  /*39250*/  PRMT R4, R11, 0x3340, R10 ;  /* 0x000033400b047816 */ /* 0x000fc4000000000a */
[----:B------:R-:W-:Y:S02]  /*39260*/  PRMT R21, R21, 0x3340, R1 ;  /* 0x0000334015157816 */ /* 0x000fe40000000001 */
[----:B------:R-:W-:Y:S01]  /*39270*/  PRMT R8, R9, 0x3340, R8 ;  /* 0x0000334009087816 */ /* 0x000fe20000000008 */
[----:B------:R0:W-:Y:S04]  /*39280*/  STL [R1+0x7c], R4 ;  /* 0x00007c0401007387 */ /* 0x0001e80000100800 */
[----:B------:R-:W4:Y:S01]  /*39290*/  LDL.LU R5, [R1+0x158] ;  /* 0x0001580001057983 */ /* 0x000f220000300800 */
[----:B------:R-:W-:-:S03]  /*392a0*/  SHF.R.U32.HI R22, RZ, 0x8, R24 ;  /* 0x00000008ff167819 */ /* 0x000fc60000011618 */
[----:B0-----:R-:W4:Y:S01]  /*392b0*/  LDL.LU R4, [R1+0x154] ;  /* 0x0001540001047983 */ /* 0x001f220000300800 */
[----:B------:R-:W-:Y:S02]  /*392c0*/  SHF.R.U32.HI R11, RZ, 0x8, R14 ;  /* 0x00000008ff0b7819 */ /* 0x000fe4000001160e */
[----:B------:R-:W-:Y:S01]  /*392d0*/  LOP3.LUT R22, R22, 0xffff, RZ, 0xc0, !PT ;  /* 0x0000ffff16167812 */ /* 0x000fe200078ec0ff */
[----:B------:R-:W-:Y:S01]  /*392e0*/  STL [R1+0x14d0], R21 ;  /* 0x0014d01501007387 */ /* 0x000fe20000100800 */
[----:B------:R-:W-:Y:S02]  /*392f0*/  LOP3.LUT R11, R11, 0xffff, RZ, 0xc0, !PT ;  /* 0x0000ffff0b0b7812 */ /* 0x000fe400078ec0ff */
[----:B------:R-:W-:Y:S02]  /*39300*/  SHF.R.U32.HI R10, RZ, 0x8, R13 ;  /* 0x00000008ff0a7819 */ /* 0x000fe4000001160d */
[----:B------:R-:W-:Y:S01]  /*39310*/  SHF.R.U32.HI R23, RZ, 0x8, R23 ;  /* 0x00000008ff177819 */ /* 0x000fe20000011617 */
[----:B------:R0:W-:Y:S01]  /*39320*/  STL [R1+0x78], R8 ;  /* 0x0000780801007387 */ /* 0x0001e20000100800 */
[----:B------:R-:W-:-:S02]  /*39330*/  LOP3.LUT R10, R10, 0xffff, RZ, 0xc0, !PT ;  /* 0x0000ffff0a0a7812 */ /* 0x000fc400078ec0ff */
[----:B------:R-:W-:Y:S02]  /*39340*/  LOP3.LUT R23, R23, 0xffff, RZ, 0xc0, !PT ;  /* 0x0000ffff17177812 */ /* 0x000fe400078ec0ff */
[----:B------:R-:W-:Y:S02]  /*39350*/  SHF.R.U32.HI R9, RZ, 0x8, R2 ;  /* 0x00000008ff097819 */ /* 0x000fe40000011602 */
[--C-:B------:R-:W-:Y:S02]  /*39360*/  PRMT R22, R22, 0x3340, R1.reuse ;  /* 0x0000334016167816 */ /* 0x100fe40000000001 */
[----:B------:R-:W-:Y:S02]  /*39370*/  PRMT R23, R23, 0x3340, R1 ;  /* 0x0000334017177816 */ /* 0x000fe40000000001 */
[----:B0-----:R-:W-:Y:S02]  /*39380*/  SHF.R.U32.HI R8, RZ, 0x8, R27 ;  /* 0x00000008ff087819 */ /* 0x001fe4000001161b */
[----:B------:R-:W-:Y:S01]  /*39390*/  PRMT R2, R11, 0x3340, R10 ;  /* 0x000033400b027816 */ /* 0x000fe2000000000a */
[----:B------:R-:W-:Y:S01]  /*393a0*/  STL [R1+0x14cc], R22 ;  /* 0x0014cc1601007387 */ /* 0x000fe20000100800 */
[----:B------:R-:W-:-:S02]  /*393b0*/  LOP3.LUT R8, R8, 0xffff, RZ, 0xc0, !PT ;  /* 0x0000ffff08087812 */ /* 0x000fc400078ec0ff */
[----:B------:R-:W-:Y:S01]  /*393c0*/  LOP3.LUT R9, R9, 0xffff, RZ, 0xc0, !PT ;  /* 0x0000ffff09097812 */ /* 0x000fe200078ec0ff */
[----:B------:R-:W-:Y:S04]  /*393d0*/  STL [R1+0x14c8], R23 ;  /* 0x0014c81701007387 */ /* 0x000fe80000100800 */
[----:B------:R0:W-:Y:S04]  /*393e0*/  STL [R1+0x68], R2 ;  /* 0x0000680201007387 */ /* 0x0001e80000100800 */
[----:B------:R-:W4:Y:S04]  /*393f0*/  LDL.LU R26, [R1+0x160] ;  /* 0x00016000011a7983 */ /* 0x000f280000300800 */
[----:B------:R-:W4:Y:S01]  /*39400*/  LDL.LU R19, [R1+0x180] ;  /* 0x0001800001137983 */ /* 0x000f220000300800 */
[----:B0-----:R-:W-:-:S05]  /*39410*/  PRMT R2, R9, 0x3340, R8 ;  /* 0x0000334009027816 */ /* 0x001fca0000000008 */
[----:B------:R0:W-:Y:S04]  /*39420*/  STL [R1+0x60], R2 ;  /* 0x0000600201007387 */ /* 0x0001e80000100800 */
[----:B0-----:R-:W4:Y:S04]  /*39430*/  LDL.LU R2, [R1+0x178] ;  /* 0x0001780001027983 */ /* 0x001f280000300800 */
[----:B------:R-:W4:Y:S04]  /*39440*/  LDL.LU R14, [R1+0x164] ;  /* 0x00016400010e7983 */ /* 0x000f280000300800 */
[----:B------:R-:W4:Y:S01]  /*39450*/  LDL.LU R13, [R1+0x138] ;  /* 0x00013800010d7983 */ /* 0x000f220000300800 */
[----:B------:R-:W-:-:S04]  /*39460*/  SHF.R.U32.HI R25, RZ, 0x8, R29 ;  /* 0x00000008ff197819 */ /* 0x000fc8000001161d */
[----:B------:R-:W-:-:S04]  /*39470*/  LOP3.LUT R25, R25, 0xffff, RZ, 0xc0, !PT ;  /* 0x0000ffff19197812 */ /* 0x000fc800078ec0ff */
[----:B------:R-:W-:Y:S02]  /*39480*/  PRMT R25, R25, 0x3340, R1 ;  /* 0x0000334019197816 */ /* 0x000fe40000000001 */
[----:B--2---:R-:W-:Y:S02]  /*39490*/  SHF.R.U32.HI R24, RZ, 0x8, R7 ;  /* 0x00000008ff187819 */ /* 0x004fe40000011607 */
[----:B------:R-:W2:Y:S02]  /*394a0*/  LDL.LU R7, [R1+0xd0] ;  /* 0x0000d00001077983 */ /* 0x000ea40000300800 */
[----:B------:R-:W-:-:S04]  /*394b0*/  LOP3.LUT R24, R24, 0xffff, RZ, 0xc0, !PT ;  /* 0x0000ffff18187812 */ /* 0x000fc800078ec0ff */
[----:B------:R-:W-:Y:S02]  /*394c0*/  PRMT R24, R24, 0x3340, R1 ;  /* 0x0000334018187816 */ /* 0x000fe40000000001 */
[----:B---3--:R-:W-:Y:S02]  /*394d0*/  SHF.R.U32.HI R11, RZ, 0x8, R15 ;  /* 0x00000008ff0b7819 */ /* 0x008fe4000001160f */
[----:B------:R-:W-:Y:S02]  /*394e0*/  SHF.R.U32.HI R10, RZ, 0x8, R6 ;  /* 0x00000008ff0a7819 */ /* 0x000fe40000011606 */
[----:B------:R-:W-:Y:S02]  /*394f0*/  LOP3.LUT R11, R11, 0xffff, RZ, 0xc0, !PT ;  /* 0x0000ffff0b0b7812 */ /* 0x000fe400078ec0ff */
[----:B------:R-:W-:Y:S01]  /*39500*/  LOP3.LUT R10, R10, 0xffff, RZ, 0xc0, !PT ;  /* 0x0000ffff0a0a7812 */ /* 0x000fe200078ec0ff */
[----:B------:R-:W-:Y:S04]  /*39510*/  STL [R1+0x14c4], R24 ;  /* 0x0014c41801007387 */ /* 0x000fe80000100800 */
[----:B------:R-:W3:Y:S04]  /*39520*/  LDL.LU R18, [R1+0x188] ;  /* 0x0001880001127983 */ /* 0x000ee80000300800 */
[----:B------:R-:W3:Y:S01]  /*39530*/  LDL.LU R17, [R1+0x184] ;  /* 0x0001840001117983 */ /* 0x000ee20000300800 */
[----:B----4-:R-:W-:-:S02]  /*39540*/  SHF.R.U32.HI R9, RZ, 0x8, R5 ;  /* 0x00000008ff097819 */ /* 0x010fc40000011605 */
[----:B------:R-:W-:Y:S02]  /*39550*/  SHF.R.U32.HI R8, RZ, 0x8, R4 ;  /* 0x00000008ff087819 */ /* 0x000fe40000011604 */
[----:B------:R-:W-:Y:S02]  /*39560*/  PRMT R4, R11, 0x3340, R10 ;  /* 0x000033400b047816 */ /* 0x000fe4000000000a */
[----:B------:R-:W-:Y:S02]  /*39570*/  LOP3.LUT R8, R8, 0xffff, RZ, 0xc0, !PT ;  /* 0x0000ffff08087812 */ /* 0x000fe400078ec0ff */
[----:B------:R-:W-:Y:S01]  /*39580*/  LOP3.LUT R9, R9, 0xffff, RZ, 0xc0, !PT ;  /* 0x0000ffff09097812 */ /* 0x000fe200078ec0ff */
[----:B------:R0:W-:Y:S04]  /*39590*/  STL [R1+0x38], R4 ;  /* 0x0000380401007387 */ /* 0x0001e80000100800 */
[----:B------:R-:W4:Y:S01]  /*395a0*/  LDL.LU R16, [R1+0x174] ;  /* 0x0001740001107983 */ /* 0x000f220000300800 */
[----:B------:R-:W-:-:S03]  /*395b0*/  PRMT R8, R9, 0x3340, R8 ;  /* 0x0000334009087816 */ /* 0x000fc60000000008 */
[----:B------:R-:W4:Y:S04]  /*395c0*/  LDL.LU R15, [R1+0x170] ;  /* 0x00017000010f7983 */ /* 0x000f280000300800 */
[----:B------:R-:W4:Y:S04]  /*395d0*/  LDL.LU R6, [R1+0xcc] ;  /* 0x0000cc0001067983 */ /* 0x000f280000300800 */
[----:B------:R-:W4:Y:S04]  /*395e0*/  LDL.LU R5, [R1+0x16c] ;  /* 0x00016c0001057983 */ /* 0x000f280000300800 */
[----:B------:R-:W-:Y:S04]  /*395f0*/  STL [R1+0x14ec], R25 ;  /* 0x0014ec1901007387 */ /* 0x000fe80000100800 */
[----:B0-----:R-:W4:Y:S04]  /*39600*/  LDL.LU R4, [R1+0x17c] ;  /* 0x00017c0001047983 */ /* 0x001f280000300800 */
[----:B------:R2:W-:Y:S01]  /*39610*/  STL [R1+0x34], R8 ;  /* 0x0000340801007387 */ /* 0x0005e20000100800 */
[----:B------:R-:W-:-:S03]  /*39620*/  SHF.R.U32.HI R10, RZ, 0x8, R2 ;  /* 0x00000008ff0a7819 */ /* 0x000fc60000011602 */
[----:B------:R-:W4:Y:S01]  /*39630*/  LDL.LU R2, [R1+0x8] ;  /* 0x0000080001027983 */ /* 0x000f220000300800 */
[----:B------:R-:W-:Y:S02]  /*39640*/  SHF.R.U32.HI R11, RZ, 0x8, R19 ;  /* 0x00000008ff0b7819 */ /* 0x000fe40000011613 */
[----:B------:R-:W-:Y:S02]  /*39650*/  LOP3.LUT R10, R10, 0xffff, RZ, 0xc0, !PT ;  /* 0x0000ffff0a0a7812 */ /* 0x000fe400078ec0ff */
[----:B------:R-:W-:Y:S02]  /*39660*/  LOP3.LUT R11, R11, 0xffff, RZ, 0xc0, !PT ;  /* 0x0000ffff0b0b7812 */ /* 0x000fe400078ec0ff */
[----:B------:R-:W-:Y:S02]  /*39670*/  SHF.R.U32.HI R9, RZ, 0x8, R13 ;  /* 0x00000008ff097819 */ /* 0x000fe4000001160d */
[----:B------:R-:W-:Y:S02]  /*39680*/  SHF.R.U32.HI R27, RZ, 0x8, R14 ;  /* 0x00000008ff1b7819 */ /* 0x000fe4000001160e */
[----:B------:R-:W-:-:S02]  /*39690*/  LOP3.LUT R9, R9, 0xffff, RZ, 0xc0, !PT ;  /* 0x0000ffff09097812 */ /* 0x000fc400078ec0ff */
[----:B------:R-:W-:Y:S02]  /*396a0*/  PRMT R10, R11, 0x3340, R10 ;  /* 0x000033400b0a7816 */ /* 0x000fe4000000000a */
[----:B--2---:R-:W-:Y:S02]  /*396b0*/  SHF.R.U32.HI R8, RZ, 0x8, R7 ;  /* 0x00000008ff087819 */ /* 0x004fe40000011607 */
[----:B------:R-:W2:Y:S02]  /*396c0*/  LDL.LU R7, [R1+0x1e8] ;  /* 0x0001e80001077983 */ /* 0x000ea40000300800 */
[----:B------:R-:W-:Y:S02]  /*396d0*/  LOP3.LUT R8, R8, 0xffff, RZ, 0xc0, !PT ;  /* 0x0000ffff08087812 */ /* 0x000fe400078ec0ff */
[----:B------:R-:W2:Y:S02]  /*396e0*/  LDL.LU R19, [R1+0x1e4] ;  /* 0x0001e40001137983 */ /* 0x000ea40000300800 */
[----:B------:R-:W-:-:S02]  /*396f0*/  PRMT R8, R9, 0x3340, R8 ;  /* 0x0000334009087816 */ /* 0x000fc40000000008 */
[----:B------:R-:W2:Y:S04]  /*39700*/  LDL.LU R14, [R1+0x1e0] ;  /* 0x0001e000010e7983 */ /* 0x000ea80000300800 */
[----:B------:R-:W2:Y:S04]  /*39710*/  LDL.LU R13, [R1+0x1ac] ;  /* 0x0001ac00010d7983 */ /* 0x000ea80000300800 */
[----:B------:R4:W-:Y:S04]  /*39720*/  STL [R1+0x24], R10 ;  /* 0x0000240a01007387 */ /* 0x0009e80000100800 */
[----:B------:R0:W-:Y:S01]  /*39730*/  STL [R1+0x1c], R8 ;  /* 0x00001c0801007387 */ /* 0x0001e20000100800 */
[----:B---3--:R-:W-:-:S02]  /*39740*/  LOP3.LUT R21, R18, 0xffff, RZ, 0xc0, !PT ;  /* 0x0000ffff12157812 */ /* 0x008fc400078ec0ff */
[----:B------:R-:W-:-:S03]  /*39750*/  LOP3.LUT R20, R17, 0xffff, RZ, 0xc0, !PT ;  /* 0x0000ffff11147812 */ /* 0x000fc600078ec0ff */
[----:B------:R-:W-:Y:S04]  /*39760*/  STL [R1+0x50], R21 ;  /* 0x0000501501007387 */ /* 0x000fe80000100800 */
[----:B------:R-:W-:Y:S01]  /*39770*/  STL [R1+0x54], R20 ;  /* 0x0000541401007387 */ /* 0x000fe20000100800 */
[----:B----4-:R-:W-:Y:S02]  /*39780*/  LOP3.LUT R10, R16, 0xffff, RZ, 0xc0, !PT ;  /* 0x0000ffff100a7812 */ /* 0x010fe400078ec0ff */
[----:B------:R-:W-:-:S03]  /*39790*/  LOP3.LUT R11, R15, 0xffff, RZ, 0xc0, !PT ;  /* 0x0000ffff0f0b7812 */ /* 0x000fc600078ec0ff */
[----:B------:R1:W-:Y:S04]  /*397a0*/  STL [R1+0x58], R10 ;  /* 0x0000580a01007387 */ /* 0x0003e80000100800 */
[----:B------:R3:W-:Y:S04]  /*397b0*/  STL [R1+0x5c], R11 ;  /* 0x00005c0b01007387 */ /* 0x0007e80000100800 */
[----:B------:R-:W4:Y:S04]  /*397c0*/  LDL.LU R16, [R1] ;  /* 0x0000000001107983 */ /* 0x000f280000300800 */
[----:B------:R-:W4:Y:S01]  /*397d0*/  LDL.LU R15, [R1+0xb4] ;  /* 0x0000b400010f7983 */ /* 0x000f220000300800 */
[----:B0-----:R-:W-:-:S03]  /*397e0*/  SHF.R.U32.HI R8, RZ, 0x8, R2 ;  /* 0x00000008ff087819 */ /* 0x001fc60000011602 */
[----:B------:R-:W4:Y:S01]  /*397f0*/  LDL.LU R2, [R1+0xb0] ;  /* 0x0000b00001027983 */ /* 0x000f220000300800 */
[----:B------:R-:W-:Y:S02]  /*39800*/  SHF.R.U32.HI R9, RZ, 0x8, R5 ;  /* 0x00000008ff097819 */ /* 0x000fe40000011605 */
[----:B------:R-:W-:Y:S02]  /*39810*/  SHF.R.U32.HI R29, RZ, 0x8, R4 ;  /* 0x00000008ff1d7819 */ /* 0x000fe40000011604 */
[----:B------:R-:W4:Y:S01]  /*39820*/  LDL.LU R4, [R1+0xac] ;  /* 0x0000ac0001047983 */ /* 0x000f220000300800 */
[----:B------:R-:W-:Y:S02]  /*39830*/  SHF.R.U32.HI R28, RZ, 0x8, R6 ;  /* 0x00000008ff1c7819 */ /* 0x000fe40000011606 */
[----:B------:R-:W-:Y:S01]  /*39840*/  LOP3.LUT R17, R8, 0xffff, RZ, 0xc0, !PT ;  /* 0x0000ffff08117812 */ /* 0x000fe200078ec0ff */
[----:B------:R-:W4:Y:S01]  /*39850*/  LDL.LU R5, [R1+0xc] ;  /* 0x00000c0001057983 */ /* 0x000f220000300800 */
[----:B------:R-:W-:-:S02]  /*39860*/  LOP3.LUT R18, R9, 0xffff, RZ, 0xc0, !PT ;  /* 0x0000ffff09127812 */ /* 0x000fc400078ec0ff */
[----:B------:R-:W-:Y:S01]  /*39870*/  LOP3.LUT R29, R29, 0xffff, RZ, 0xc0, !PT ;  /* 0x0000ffff1d1d7812 */ /* 0x000fe200078ec0ff */
[----:B------:R-:W4:Y:S03]  /*39880*/  LDL.LU R6, [R1+0xa8] ;  /* 0x0000a80001067983 */ /* 0x000f260000300800 */
[----:B------:R-:W-:Y:S02]  /*39890*/  PRMT R18, R29, 0x3340, R18 ;  /* 0x000033401d127816 */ /* 0x000fe40000000012 */
[----:B------:R-:W-:Y:S02]  /*398a0*/  PRMT R29, R17, 0x3340, R1 ;  /* 0x00003340111d7816 */ /* 0x000fe40000000001 */
[----:B--2---:R-:W-:Y:S02]  /*398b0*/  PRMT R8, R7, 0x4210, R21 ;  /* 0x0000421007087816 */ /* 0x004fe40000000015 */
[----:B------:R-:W2:Y:S01]  /*398c0*/  LDL.LU R7, [R1+0x9c] ;  /* 0x00009c0001077983 */ /* 0x000ea20000300800 */
[----:B------:R-:W-:-:S03]  /*398d0*/  PRMT R9, R19, 0x4210, R20 ;  /* 0x0000421013097816 */ /* 0x000fc60000000014 */
[----:B------:R-:W2:Y:S01]  /*398e0*/  LDL.LU R19, [R1+0xa4] ;  /* 0x0000a40001137983 */ /* 0x000ea20000300800 */
[----:B-1----:R-:W-:-:S03]  /*398f0*/  PRMT R10, R14, 0x4210, R10 ;  /* 0x000042100e0a7816 */ /* 0x002fc6000000000a */
[----:B------:R-:W2:Y:S01]  /*39900*/  LDL.LU R20, [R1+0x28] ;  /* 0x0000280001147983 */ /* 0x000ea20000300800 */
[----:B---3--:R-:W-:-:S03]  /*39910*/  PRMT R11, R13, 0x4210, R11 ;  /* 0x000042100d0b7816 */ /* 0x008fc6000000000b */
[----:B------:R-:W3:Y:S04]  /*39920*/  LDL.LU R14, [R1+0x18] ;  /* 0x00001800010e7983 */ /* 0x000ee80000300800 */
[----:B------:R-:W3:Y:S04]  /*39930*/  LDL.LU R21, [R1+0x48] ;  /* 0x0000480001157983 */ /* 0x000ee80000300800 */
[----:B------:R-:W3:Y:S04]  /*39940*/  LDL.LU R13, [R1+0x14] ;  /* 0x00001400010d7983 */ /* 0x000ee80000300800 */
[----:B------:R-:W3:Y:S04]  /*39950*/  LDL.LU R22, [R1+0x20] ;  /* 0x0000200001167983 */ /* 0x000ee80000300800 */
[----:B------:R-:W3:Y:S04]  /*39960*/  LDL.LU R23, [R1+0x44] ;  /* 0x0000440001177983 */ /* 0x000ee80000300800 */
[----:B------:R-:W-:Y:S04]  /*39970*/  STL [R1+0x10], R18 ;  /* 0x0000101201007387 */ /* 0x000fe80000100800 */
[----:B------:R-:W3:Y:S04]  /*39980*/  LDL.LU R24, [R1+0x4c] ;  /* 0x00004c0001187983 */ /* 0x000ee80000300800 */
[----:B------:R0:W-:Y:S04]  /*39990*/  STSM.16.M88.4 [R3], R8 ;  /* 0x0000000803007844 */ /* 0x0001e80000000200 */
[----:B0-----:R-:W3:Y:S04]  /*399a0*/  LDL.LU R9, [R1+0xa0] ;  /* 0x0000a00001097983 */ /* 0x001ee80000300800 */
[----:B------:R-:W3:Y:S04]  /*399b0*/  LDL.LU R10, [R1+0x3c] ;  /* 0x00003c00010a7983 */ /* 0x000ee80000300800 */
[----:B------:R-:W3:Y:S04]  /*399c0*/  LDL.LU R11, [R1+0x94] ;  /* 0x00009400010b7983 */ /* 0x000ee80000300800 */
[----:B------:R-:W3:Y:S04]  /*399d0*/  LDL.LU R25, [R1+0x30] ;  /* 0x0000300001197983 */ /* 0x000ee80000300800 */
[----:B------:R-:W3:Y:S04]  /*399e0*/  LDL.LU R18, [R1+0x98] ;  /* 0x0000980001127983 */ /* 0x000ee80000300800 */
[----:B------:R-:W3:Y:S01]  /*399f0*/  LDL.LU R17, [R1+0x2c] ;  /* 0x00002c0001117983 */ /* 0x000ee20000300800 */
[----:B----4-:R-:W-:-:S03]  /*39a00*/  PRMT R8, R15, 0x5410, R16 ;  /* 0x000054100f087816 */ /* 0x010fc60000000010 */
[----:B------:R-:W4:Y:S04]  /*39a10*/  LDL.LU R15, [R1+0x64] ;  /* 0x00006400010f7983 */ /* 0x000f280000300800 */
[----:B------:R-:W4:Y:S01]  /*39a20*/  LDL.LU R16, [R1+0x74] ;  /* 0x0000740001107983 */ /* 0x000f220000300800 */
[----:B------:R-:W-:-:S03]  /*39a30*/  PRMT R0, R2, 0x5410, R0 ;  /* 0x0000541002007816 */ /* 0x000fc60000000000 */
[----:B------:R-:W3:Y:S01]  /*39a40*/  LDL.LU R2, [R1+0x1508] ;  /* 0x0015080001027983 */ /* 0x000ee20000300800 */
[----:B--2---:R-:W-:Y:S02]  /*39a50*/  PRMT R20, R20, 0x5410, R12 ;  /* 0x0000541014147816 */ /* 0x004fe4000000000c */
[----:B---3--:R-:W-:Y:S02]  /*39a60*/  PRMT R2, R4, 0x5410, R2 ;  /* 0x0000541004027816 */ /* 0x008fe40000000002 */
[----:B------:R-:W2:Y:S01]  /*39a70*/  LDL.LU R4, [R1+0x1504] ;  /* 0x0015040001047983 */ /* 0x000ea20000300800 */
[----:B------:R-:W-:Y:S02]  /*39a80*/  PRMT R21, R21, 0x5410, R14 ;  /* 0x0000541015157816 */ /* 0x000fe4000000000e */
[----:B------:R-:W-:Y:S02]  /*39a90*/  PRMT R22, R22, 0x5410, R13 ;  /* 0x0000541016167816 */ /* 0x000fe4000000000d */
[----:B------:R-:W-:-:S02]  /*39aa0*/  SHF.R.U32.HI R26, RZ, 0x8, R26 ;  /* 0x00000008ff1a7819 */ /* 0x000fc4000001161a */
[----:B------:R-:W-:Y:S02]  /*39ab0*/  LOP3.LUT R27, R27, 0xffff, RZ, 0xc0, !PT ;  /* 0x0000ffff1b1b7812 */ /* 0x000fe400078ec0ff */
[----:B------:R-:W-:Y:S01]  /*39ac0*/  LOP3.LUT R28, R28, 0xffff, RZ, 0xc0, !PT ;  /* 0x0000ffff1c1c7812 */ /* 0x000fe200078ec0ff */
[----:B------:R-:W-:Y:S01]  /*39ad0*/  BAR.SYNC.DEFER_BLOCKING 0x0 ;  /* 0x0000000000007b1d */ /* 0x000fe20000010000 */
[----:B--2---:R-:W-:-:S05]  /*39ae0*/  PRMT R4, R5, 0x5410, R4 ;  /* 0x0000541005047816 */ /* 0x004fca0000000004 */
[----:B------:R-:W2:Y:S02]  /*39af0*/  LDL.LU R5, [R1+0x1500] ;  /* 0x0015000001057983 */ /* 0x000ea40000300800 */
[----:B--2---:R-:W-:Y:S02]  /*39b00*/  PRMT R5, R6, 0x5410, R5 ;  /* 0x0000541006057816 */ /* 0x004fe40000000005 */
[----:B------:R-:W2:Y:S04]  /*39b10*/  LDL.LU R6, [R1+0x14fc] ;  /* 0x0014fc0001067983 */ /* 0x000ea80000300800 */
[----:B------:R0:W-:Y:S04]  /*39b20*/  STL [R1+0xc], R5 ;  /* 0x00000c0501007387 */ /* 0x0001e80000100800 */
[----:B0-----:R-:W3:Y:S01]  /*39b30*/  LDL.LU R5, [R1+0x90] ;  /* 0x0000900001057983 */ /* 0x001ee20000300800 */
[----:B--2---:R-:W-:-:S03]  /*39b40*/  PRMT R6, R7, 0x5410, R6 ;  /* 0x0000541007067816 */ /* 0x004fc60000000006 */
[----:B------:R-:W2:Y:S04]  /*39b50*/  LDL.LU R7, [R1+0x14f8] ;  /* 0x0014f80001077983 */ /* 0x000ea80000300800 */
[----:B------:R0:W-:Y:S04]  /*39b60*/  STL [R1+0x8], R6 ;  /* 0x0000080601007387 */ /* 0x0001e80000100800 */
[----:B0-----:R-:W3:Y:S01]  /*39b70*/  LDL.LU R6, [R1+0x70] ;  /* 0x0000700001067983 */ /* 0x001ee20000300800 */
[----:B--2---:R-:W-:-:S03]  /*39b80*/  PRMT R19, R19, 0x5410, R7 ;  /* 0x0000541013137816 */ /* 0x004fc60000000007 */
[----:B------:R-:W2:Y:S04]  /*39b90*/  LDL.LU R7, [R1+0x8c] ;  /* 0x00008c0001077983 */ /* 0x000ea80000300800 */
[----:B------:R0:W-:Y:S04]  /*39ba0*/  STL [R1+0x4], R19 ;  /* 0x0000041301007387 */ /* 0x0001e80000100800 */
[----:B0-----:R-:W2:Y:S04]  /*39bb0*/  LDL.LU R19, [R1+0x88] ;  /* 0x0000880001137983 */ /* 0x001ea80000300800 */
[----:B------:R-:W3:Y:S04]  /*39bc0*/  LDL.LU R12, [R1+0x40] ;  /* 0x00004000010c7983 */ /* 0x000ee80000300800 */
[----:B------:R0:W-:Y:S04]  /*39bd0*/  STL [R1], R20 ;  /* 0x0000001401007387 */ /* 0x0001e80000100800 */
[----:B0-----:R-:W2:Y:S04]  /*39be0*/  LDL.LU R20, [R1+0x84] ;  /* 0x0000840001147983 */ /* 0x001ea80000300800 */
[----:B------:R-:W3:Y:S04]  /*39bf0*/  LDL.LU R14, [R1+0x14f4] ;  /* 0x0014f400010e7983 */ /* 0x000ee80000300800 */
[----:B------:R0:W-:Y:S04]  /*39c00*/  STL [R1+0x28], R21 ;  /* 0x0000281501007387 */ /* 0x0001e80000100800 */
[----:B0-----:R-:W2:Y:S04]  /*39c10*/  LDL.LU R21, [R1+0x80] ;  /* 0x0000800001157983 */ /* 0x001ea80000300800 */
[----:B------:R-:W2:Y:S04]  /*39c20*/  LDL.LU R13, [R1+0x14f0] ;  /* 0x0014f000010d7983 */ /* 0x000ea80000300800 */
[----:B------:R0:W-:Y:S04]  /*39c30*/  STL [R1+0x20], R22 ;  /* 0x0000201601007387 */ /* 0x0001e80000100800 */
[----:B0-----:R-:W2:Y:S01]  /*39c40*/  LDL.LU R22, [R1+0x7c] ;  /* 0x00007c0001167983 */ /* 0x001ea20000300800 */
[----:B------:R-:W-:-:S02]  /*39c50*/  PRMT R18, R18, 0x5410, R25 ;  /* 0x0000541012127816 */ /* 0x000fc40000000019 */
[----:B----4-:R-:W-:Y:S02]  /*39c60*/  PRMT R15, R15, 0x5410, R17 ;  /* 0x000054100f0f7816 */ /* 0x010fe40000000011 */
[----:B---3--:R-:W-:Y:S02]  /*39c70*/  PRMT R14, R24, 0x5410, R14 ;  /* 0x00005410180e7816 */ /* 0x008fe4000000000e */
[----:B--2---:R-:W-:Y:S02]  /*39c80*/  PRMT R23, R23, 0x5410, R13 ;  /* 0x0000541017177816 */ /* 0x004fe4000000000d */
[----:B------:R-:W2:Y:S04]  /*39c90*/  LDL.LU R13, [R1+0x6c] ;  /* 0x00006c00010d7983 */ /* 0x000ea80000300800 */
[----:B------:R0:W-:Y:S04]  /*39ca0*/  STL [R1+0x18], R23 ;  /* 0x0000181701007387 */ /* 0x0001e80000100800 */
[----:B0-----:R-:W3:Y:S04]  /*39cb0*/  LDL.LU R23, [R1+0x78] ;  /* 0x0000780001177983 */ /* 0x001ee80000300800 */
[----:B------:R-:W4:Y:S04]  /*39cc0*/  LDL.LU R24, [R1+0x68] ;  /* 0x0000680001187983 */ /* 0x000f280000300800 */
[----:B------:R0:W-:Y:S02]  /*39cd0*/  STL [R1+0x14], R14 ;  /* 0x0000140e01007387 */ /* 0x0001e40000100800 */
[----:B0-----:R-:W-:-:S02]  /*39ce0*/  PRMT R14, R9, 0x5410, R12 ;  /* 0x00005410090e7816 */ /* 0x001fc4000000000c */
[----:B------:R-:W-:Y:S01]  /*39cf0*/  PRMT R12, R11, 0x5410, R10 ;  /* 0x000054100b0c7816 */ /* 0x000fe2000000000a */
[----:B------:R-:W4:Y:S04]  /*39d00*/  LDL.LU R9, [R1+0x54] ;  /* 0x0000540001097983 */ /* 0x000f280000300800 */
[----:B------:R0:W-:Y:S04]  /*39d10*/  STL [R1+0x4c], R14 ;  /* 0x00004c0e01007387 */ /* 0x0001e80000100800 */
[----:B------:R-:W4:Y:S04]  /*39d20*/  LDL.LU R10, [R1+0x58] ;  /* 0x00005800010a7983 */ /* 0x000f280000300800 */
[----:B------:R-:W4:Y:S04]  /*39d30*/  LDL.LU R11, [R1+0x5c] ;  /* 0x00005c00010b7983 */ /* 0x000f280000300800 */
[----:B------:R1:W-:Y:S04]  /*39d40*/  STL [R1+0x48], R12 ;  /* 0x0000480c01007387 */ /* 0x0003e80000100800 */
[----:B0-----:R-:W4:Y:S04]  /*39d50*/  LDL.LU R14, [R1+0x190] ;  /* 0x00019000010e7983 */ /* 0x001f280000300800 */
[----:B-1----:R-:W4:Y:S04]  /*39d60*/  LDL.LU R12, [R1+0x18c] ;  /* 0x00018c00010c7983 */ /* 0x002f280000300800 */
[----:B------:R-:W4:Y:S04]  /*39d70*/  LDL.LU R25, [R1+0x14ec] ;  /* 0x0014ec0001197983 */ /* 0x000f280000300800 */
[----:B------:R0:W-:Y:S04]  /*39d80*/  STL [R1+0x44], R18 ;  /* 0x0000441201007387 */ /* 0x0001e80000100800 */
[----:B0-----:R-:W3:Y:S04]  /*39d90*/  LDL.LU R18, [R1+0x14e8] ;  /* 0x0014e80001127983 */ /* 0x001ee80000300800 */
[----:B------:R-:W4:Y:S04]  /*39da0*/  LDL.LU R17, [R1+0x14e4] ;  /* 0x0014e40001117983 */ /* 0x000f280000300800 */
[----:B------:R0:W-:Y:S04]  /*39db0*/  STL [R1+0x40], R15 ;  /* 0x0000400f01007387 */ /* 0x0001e80000100800 */
[----:B0-----:R-:W2:Y:S02]  /*39dc0*/  LDL.LU R15, [R1+0x14e0] ;  /* 0x0014e000010f7983 */ /* 0x001ea40000300800 */
[----:B--2---:R-:W-:-:S02]  /*39dd0*/  PRMT R15, R16, 0x5410, R15 ;  /* 0x00005410100f7816 */ /* 0x004fc4000000000f */
[----:B------:R-:W2:Y:S01]  /*39de0*/  LDL.LU R16, [R1+0x14dc] ;  /* 0x0014dc0001107983 */ /* 0x000ea20000300800 */
[----:B------:R-:W-:-:S03]  /*39df0*/  PRMT R6, R6, 0x5410, R13 ;  /* 0x0000541006067816 */ /* 0x000fc6000000000d */
[----:B------:R0:W-:Y:S01]  /*39e00*/  STL [R1+0x64], R15 ;  /* 0x0000640f01007387 */ /* 0x0001e20000100800 */
[----:B----4-:R-:W-:-:S03]  /*39e10*/  PRMT R7, R7, 0x5410, R17 ;  /* 0x0000541007077816 */ /* 0x010fc60000000011 */
[----:B0-----:R-:W4:Y:S01]  /*39e20*/  LDL.LU R15, [R1+0x19c] ;  /* 0x00019c00010f7983 */ /* 0x001f220000300800 */
[----:B---3--:R-:W-:Y:S02]  /*39e30*/  PRMT R18, R19, 0x5410, R18 ;  /* 0x0000541013127816 */ /* 0x008fe40000000012 */
[----:B--2---:R-:W-:Y:S02]  /*39e40*/  PRMT R5, R5, 0x5410, R16 ;  /* 0x0000541005057816 */ /* 0x004fe40000000010 */
[----:B------:R-:W2:Y:S04]  /*39e50*/  LDL.LU R16, [R1+0x50] ;  /* 0x0000500001107983 */ /* 0x000ea80000300800 */
[----:B------:R-:W-:Y:S04]  /*39e60*/  STL [R1+0x74], R6 ;  /* 0x0000740601007387 */ /* 0x000fe80000100800 */
[----:B------:R-:W3:Y:S04]  /*39e70*/  LDL.LU R13, [R1+0x280] ;  /* 0x00028000010d7983 */ /* 0x000ee80000300800 */
[----:B------:R0:W-:Y:S04]  /*39e80*/  STL [R1+0x70], R5 ;  /* 0x0000700501007387 */ /* 0x0001e80000100800 */
[----:B0-----:R-:W3:Y:S04]  /*39e90*/  LDL.LU R5, [R1+0x26c] ;  /* 0x00026c0001057983 */ /* 0x001ee80000300800 */
[----:B------:R-:W3:Y:S04]  /*39ea0*/  LDL.LU R6, [R1+0x21c] ;  /* 0x00021c0001067983 */ /* 0x000ee80000300800 */
[----:B------:R-:W4:Y:S04]  /*39eb0*/  LDL.LU R17, [R1+0x1a0] ;  /* 0x0001a00001117983 */ /* 0x000f280000300800 */
[----:B------:R0:W-:Y:S04]  /*39ec0*/  STL [R1+0x6c], R7 ;  /* 0x00006c0701007387 */ /* 0x0001e80000100800 */
[----:B0-----:R-:W3:Y:S04]  /*39ed0*/  LDL.LU R7, [R1+0x214] ;  /* 0x0002140001077983 */ /* 0x001ee80000300800 */
[----:B------:R-:W2:Y:S04]  /*39ee0*/  LDL.LU R19, [R1+0x14d8] ;  /* 0x0014d80001137983 */ /* 0x000ea80000300800 */
[----:B------:R0:W-:Y:S04]  /*39ef0*/  STL [R1+0x8c], R18 ;  /* 0x00008c1201007387 */ /* 0x0001e80000100800 */
[----:B0-----:R-:W4:Y:S01]  /*39f00*/  LDL.LU R18, [R1+0x10] ;  /* 0x0000100001127983 */ /* 0x001f220000300800 */
[----:B--2---:R-:W-:-:S03]  /*39f10*/  PRMT R19, R20, 0x5410, R19 ;  /* 0x0000541014137816 */ /* 0x004fc60000000013 */
[----:B------:R-:W2:Y:S04]  /*39f20*/  LDL.LU R20, [R1+0x14d4] ;  /* 0x0014d40001147983 */ /* 0x000ea80000300800 */
[----:B------:R0:W-:Y:S04]  /*39f30*/  STL [R1+0x88], R19 ;  /* 0x0000881301007387 */ /* 0x0001e80000100800 */
[----:B0-----:R-:W3:Y:S01]  /*39f40*/  LDL.LU R19, [R1+0x1c] ;  /* 0x00001c0001137983 */ /* 0x001ee20000300800 */
[----:B--2---:R-:W-:-:S03]  /*39f50*/  PRMT R20, R21, 0x5410, R20 ;  /* 0x0000541015147816 */ /* 0x004fc60000000014 */
        /* <DEDUP_REMOVED lines=11> */
[----:B------:R-:W-:Y:S02]  /*3a010*/  PRMT R8, R8, 0x5210, R16 ;  /* 0x0000521008087816 */ /* 0x000fe40000000010 */
[----:B------:R-:W0:Y:S01]  /*3a020*/  S2R R16, SR_TID.X ;  /* 0x0000000000107919 */ /* 0x000e220000002100 */
[----:B--2---:R-:W-:-:S02]  /*3a030*/  PRMT R23, R24, 0x5410, R23 ;  /* 0x0000541018177816 */ /* 0x004fc40000000017 */
[----:B------:R-:W2:Y:S04]  /*3a040*/  LDL.LU R24, [R1+0x14c4] ;  /* 0x0014c40001187983 */ /* 0x000ea80000300800 */
[----:B------:R1:W-:Y:S04]  /*3a050*/  STL [R1+0x9c], R23 ;  /* 0x00009c1701007387 */ /* 0x0003e80000100800 */
[----:B-1----:R-:W2:Y:S01]  /*3a060*/  LDL.LU R23, [R1+0x60] ;  /* 0x0000600001177983 */ /* 0x002ea20000300800 */
[----:B------:R-:W-:Y:S02]  /*3a070*/  LOP3.LUT R26, R26, 0xffff, RZ, 0xc0, !PT ;  /* 0x0000ffff1a1a7812 */ /* 0x000fe400078ec0ff */
[----:B------:R-:W-:-:S02]  /*3a080*/  PRMT R27, R27, 0x3340, R1 ;  /* 0x000033401b1b7816 */ /* 0x000fc40000000001 */
[--C-:B------:R-:W-:Y:S02]  /*3a090*/  PRMT R26, R26, 0x3340, R1.reuse ;  /* 0x000033401a1a7816 */ /* 0x100fe40000000001 */
[----:B------:R-:W-:Y:S02]  /*3a0a0*/  PRMT R28, R28, 0x3340, R1 ;  /* 0x000033401c1c7816 */ /* 0x000fe40000000001 */
[----:B------:R-:W-:Y:S02]  /*3a0b0*/  PRMT R9, R0, 0x5210, R9 ;  /* 0x0000521000097816 */ /* 0x000fe40000000009 */
[----:B----4-:R-:W-:Y:S02]  /*3a0c0*/  PRMT R22, R22, 0x5410, R25 ;  /* 0x0000541016167816 */ /* 0x010fe40000000019 */
[----:B0-----:R-:W-:Y:S02]  /*3a0d0*/  LOP3.LUT R0, R16, 0x3f, RZ, 0xc0, !PT ;  /* 0x0000003f10007812 */ /* 0x001fe400078ec0ff */
[----:B---3--:R-:W-:-:S02]  /*3a0e0*/  PRMT R21, R21, 0x5410, R26 ;  /* 0x0000541015157816 */ /* 0x008fc4000000001a */
[----:B------:R-:W-:Y:S02]  /*3a0f0*/  PRMT R20, R20, 0x5410, R27 ;  /* 0x0000541014147816 */ /* 0x000fe4000000001b */
[----:B------:R-:W-:Y:S02]  /*3a100*/  PRMT R19, R19, 0x5410, R28 ;  /* 0x0000541013137816 */ /* 0x000fe4000000001c */
[----:B------:R-:W-:Y:S02]  /*3a110*/  PRMT R29, R18, 0x5410, R29 ;  /* 0x00005410121d7816 */ /* 0x000fe4000000001d */
[----:B------:R-:W-:Y:S02]  /*3a120*/  PRMT R10, R2, 0x5210, R10 ;  /* 0x00005210020a7816 */ /* 0x000fe4000000000a */
[----:B------:R-:W-:Y:S02]  /*3a130*/  PRMT R11, R4, 0x5210, R11 ;  /* 0x00005210040b7816 */ /* 0x000fe4000000000b */
[----:B--2---:R-:W-:-:S05]  /*3a140*/  PRMT R23, R23, 0x5410, R24 ;  /* 0x0000541017177816 */ /* 0x004fca0000000018 */
[----:B------:R0:W-:Y:S04]  /*3a150*/  STL [R1+0x98], R23 ;  /* 0x0000981701007387 */ /* 0x0001e80000100800 */
[----:B------:R1:W-:Y:S01]  /*3a160*/  STL [R1+0x94], R22 ;  /* 0x0000941601007387 */ /* 0x0003e20000100800 */
[----:B0-----:R-:W-:Y:S02]  /*3a170*/  LOP3.LUT R23, R12, 0xffff, RZ, 0xc0, !PT ;  /* 0x0000ffff0c177812 */ /* 0x001fe400078ec0ff */
[----:B------:R-:W-:Y:S01]  /*3a180*/  LEA R12, R0, UR4, 0x4 ;  /* 0x00000004000c7c11 */ /* 0x000fe2000f8e20ff */
[----:B------:R-:W-:Y:S01]  /*3a190*/  STL [R1+0xb8], R21 ;  /* 0x0000b81501007387 */ /* 0x000fe20000100800 */
[----:B-1----:R-:W-:Y:S01]  /*3a1a0*/  LOP3.LUT R22, R14, 0xffff, RZ, 0xc0, !PT ;  /* 0x0000ffff0e167812 */ /* 0x002fe200078ec0ff */
[----:B------:R-:W-:-:S02]  /*3a1b0*/  ULDC UR4, c[0x0][0x244] ;  /* 0x0000910000047ab9 */ /* 0x000fc40000000800 */
[----:B------:R0:W-:Y:S04]  /*3a1c0*/  STL [R1+0xb4], R20 ;  /* 0x0000b41401007387 */ /* 0x0001e80000100800 */
[----:B------:R-:W-:Y:S04]  /*3a1d0*/  STL [R1+0xb0], R19 ;  /* 0x0000b01301007387 */ /* 0x000fe80000100800 */
[----:B------:R-:W2:Y:S01]  /*3a1e0*/  LDL.LU R28, [R1+0x8] ;  /* 0x00000800011c7983 */ /* 0x000ea20000300800 */
[----:B0-----:R-:W-:-:S03]  /*3a1f0*/  LOP3.LUT R20, R17, 0xffff, RZ, 0xc0, !PT ;  /* 0x0000ffff11147812 */ /* 0x001fc600078ec0ff */
[----:B------:R-:W0:Y:S01]  /*3a200*/  LDS.128 R16, [R12] ;  /* 0x000000000c107984 */ /* 0x000e220000000c00 */
[----:B------:R-:W-:Y:S06]  /*3a210*/  BAR.SYNC.DEFER_BLOCKING 0x0 ;  /* 0x0000000000007b1d */ /* 0x000fec0000010000 */
[----:B------:R-:W3:Y:S04]  /*3a220*/  LDL.LU R27, [R1+0x4] ;  /* 0x00000400011b7983 */ /* 0x000ee80000300800 */
[----:B------:R-:W4:Y:S04]  /*3a230*/  LDL.LU R26, [R1] ;  /* 0x00000000011a7983 */ /* 0x000f280000300800 */
[----:B------:R-:W2:Y:S04]  /*3a240*/  LDL.LU R24, [R1+0x1b8] ;  /* 0x0001b80001187983 */ /* 0x000ea80000300800 */
[----:B------:R-:W-:Y:S04]  /*3a250*/  STL [R1+0x1c], R12 ;  /* 0x00001c0c01007387 */ /* 0x000fe80000100800 */
[----:B------:R-:W3:Y:S04]  /*3a260*/  LDL.LU R2, [R1+0x1b4] ;  /* 0x0001b40001027983 */ /* 0x000ee80000300800 */
[----:B------:R-:W4:Y:S04]  /*3a270*/  LDL.LU R0, [R1+0x198] ;  /* 0x0001980001007983 */ /* 0x000f280000300800 */
[----:B------:R-:W4:Y:S04]  /*3a280*/  LDL.LU R25, [R1+0x194] ;  /* 0x0001940001197983 */ /* 0x000f280000300800 */
[----:B0-----:R0:W-:Y:S04]  /*3a290*/  STL [R1+0x1478], R18 ;  /* 0x0014781201007387 */ /* 0x0011e80000100800 */
[----:B------:R1:W-:Y:S04]  /*3a2a0*/  STSM.16.M88.4 [R3], R8 ;  /* 0x0000000803007844 */ /* 0x0003e80000000200 */
[----:B0-----:R-:W4:Y:S04]  /*3a2b0*/  LDL.LU R18, [R1+0xc] ;  /* 0x00000c0001127983 */ /* 0x001f280000300800 */
[----:B------:R-:W-:Y:S04]  /*3a2c0*/  STL [R1+0x1474], R19 ;  /* 0x0014741301007387 */ /* 0x000fe80000100800 */
[----:B------:R0:W-:Y:S04]  /*3a2d0*/  STL.64 [R1+0x1490], R16 ;  /* 0x0014901001007387 */ /* 0x0001e80000100a00 */
[----:B-1----:R-:W4:Y:S04]  /*3a2e0*/  LDL.LU R8, [R1+0x25c] ;  /* 0x00025c0001087983 */ /* 0x002f280000300800 */
[----:B------:R-:W4:Y:S04]  /*3a2f0*/  LDL.LU R9, [R1+0x24c] ;  /* 0x00024c0001097983 */ /* 0x000f280000300800 */
[----:B------:R-:W4:Y:S04]  /*3a300*/  LDL.LU R10, [R1+0x208] ;  /* 0x00020800010a7983 */ /* 0x000f280000300800 */
[----:B------:R-:W4:Y:S01]  /*3a310*/  LDL.LU R11, [R1+0x204] ;  /* 0x00020400010b7983 */ /* 0x000f220000300800 */
[----:B0-----:R-:W-:Y:S01]  /*3a320*/  IMAD.MOV.U32 R16, RZ, RZ, R12 ;  /* 0x000000ffff107224 */ /* 0x001fe200078e000c */
[----:B------:R-:W-:-:S02]  /*3a330*/  LOP3.LUT R21, R15, 0xffff, RZ, 0xc0, !PT ;  /* 0x0000ffff0f157812 */ /* 0x000fc400078ec0ff */
[----:B------:R-:W-:Y:S01]  /*3a340*/  PRMT R4, R13, 0x4210, R20 ;  /* 0x000042100d047816 */ /* 0x000fe20000000014 */
[----:B------:R-:W-:Y:S01]  /*3a350*/  BAR.SYNC.DEFER_BLOCKING 0x0 ;  /* 0x0000000000007b1d */ /* 0x000fe20000010000 */
[----:B------:R-:W-:Y:S02]  /*3a360*/  PRMT R5, R5, 0x4210, R21 ;  /* 0x0000421005057816 */ /* 0x000fe40000000015 */
[----:B------:R-:W-:-:S03]  /*3a370*/  PRMT R6, R6, 0x4210, R22 ;  /* 0x0000421006067816 */ /* 0x000fc60000000016 */
[----:B------:R-:W0:Y:S01]  /*3a380*/  LDS.128 R12, [R16] ;  /* 0x00000000100c7984 */ /* 0x000e220000000c00 */
[----:B------:R-:W-:Y:S01]  /*3a390*/  PRMT R7, R7, 0x4210, R23 ;  /* 0x0000421007077816 */ /* 0x000fe20000000017 */
[----:B------:R-:W-:Y:S06]  /*3a3a0*/  BAR.SYNC.DEFER_BLOCKING 0x0 ;  /* 0x0000000000007b1d */ /* 0x000fec0000010000 */
[----:B------:R-:W-:Y:S04]  /*3a3b0*/  STSM.16.M88.4 [R3], R4 ;  /* 0x0000000403007844 */ /* 0x000fe80000000200 */
[----:B0-----:R-:W-:Y:S04]  /*3a3c0*/  STL [R1+0x1470], R15 ;  /* 0x0014700f01007387 */ /* 0x001fe80000100800 */
[----:B------:R-:W-:Y:S04]  /*3a3d0*/  STL [R1+0x14c0], R14 ;  /* 0x0014c00e01007387 */ /* 0x000fe80000100800 */
[----:B------:R0:W-:Y:S04]  /*3a3e0*/  STL.64 [R1+0x14b8], R12 ;  /* 0x0014b80c01007387 */ /* 0x0001e80000100a00 */
[----:B0-----:R-:W4:Y:S04]  /*3a3f0*/  LDL.LU R12, [R1+0x18] ;  /* 0x00001800010c7983 */ /* 0x001f280000300800 */
[----:B------:R-:W4:Y:S01]  /*3a400*/  LDL.LU R13, [R1+0x14] ;  /* 0x00001400010d7983 */ /* 0x000f220000300800 */
[----:B--2---:R-:W-:-:S02]  /*3a410*/  LOP3.LUT R24, R24, 0xffff, RZ, 0xc0, !PT ;  /* 0x0000ffff18187812 */ /* 0x004fc400078ec0ff */
[----:B---3--:R-:W-:Y:S02]  /*3a420*/  LOP3.LUT R2, R2, 0xffff, RZ, 0xc0, !PT ;  /* 0x0000ffff02027812 */ /* 0x008fe400078ec0ff */
[----:B----4-:R-:W-:Y:S02]  /*3a430*/  LOP3.LUT R0, R0, 0xffff, RZ, 0xc0, !PT ;  /* 0x0000ffff00007812 */ /* 0x010fe400078ec0ff */
[----:B------:R-:W-:Y:S02]  /*3a440*/  LOP3.LUT R25, R25, 0xffff, RZ, 0xc0, !PT ;  /* 0x0000ffff19197812 */ /* 0x000fe400078ec0ff */
[----:B------:R-:W-:Y:S02]  /*3a450*/  PRMT R4, R8, 0x4210, R24 ;  /* 0x0000421008047816 */ /* 0x000fe40000000018 */
[----:B------:R-:W-:Y:S02]  /*3a460*/  PRMT R5, R9, 0x4210, R2 ;  /* 0x0000421009057816 */ /* 0x000fe40000000002 */
[----:B------:R-:W-:-:S02]  /*3a470*/  PRMT R6, R10, 0x4210, R0 ;  /* 0x000042100a067816 */ /* 0x000fc40000000000 */
[----:B------:R-:W-:Y:S01]  /*3a480*/  PRMT R7, R11, 0x4210, R25 ;  /* 0x000042100b077816 */ /* 0x000fe20000000019 */
[----:B------:R-:W-:Y:S06]  /*3a490*/  BAR.SYNC.DEFER_BLOCKING 0x0 ;  /* 0x0000000000007b1d */ /* 0x000fec0000010000 */
[----:B------:R-:W0:Y:S01]  /*3a4a0*/  LDS.128 R8, [R16] ;  /* 0x0000000010087984 */ /* 0x000e220000000c00 */
[----:B------:R-:W-:Y:S02]  /*3a4b0*/  PRMT R21, R28, 0x5210, R21 ;  /* 0x000052101c157816 */ /* 0x000fe40000000015 */
[----:B------:R-:W-:Y:S01]  /*3a4c0*/  PRMT R22, R27, 0x5210, R22 ;  /* 0x000052101b167816 */ /* 0x000fe20000000016 */
[----:B------:R-:W2:Y:S01]  /*3a4d0*/  LDL.LU R28, [R1+0x1f8] ;  /* 0x0001f800011c7983 */ /* 0x000ea20000300800 */
[----:B------:R-:W-:-:S03]  /*3a4e0*/  PRMT R23, R26, 0x5210, R23 ;  /* 0x000052101a177816 */ /* 0x000fc60000000017 */
[----:B------:R-:W3:Y:S01]  /*3a4f0*/  LDL.LU R27, [R1+0x1f4] ;  /* 0x0001f400011b7983 */ /* 0x000ee20000300800 */
[----:B------:R-:W-:-:S03]  /*3a500*/  PRMT R20, R18, 0x5210, R20 ;  /* 0x0000521012147816 */ /* 0x000fc60000000014 */
[----:B------:R-:W4:Y:S04]  /*3a510*/  LDL.LU R26, [R1+0x1a8] ;  /* 0x0001a800011a7983 */ /* 0x000f280000300800 */
[----:B------:R-:W2:Y:S04]  /*3a520*/  LDL.LU R14, [R1+0x1a4] ;  /* 0x0001a400010e7983 */ /* 0x000ea80000300800 */
[----:B------:R-:W4:Y:S04]  /*3a530*/  LDL.LU R17, [R1+0x248] ;  /* 0x0002480001117983 */ /* 0x000f280000300800 */
[----:B------:R-:W4:Y:S04]  /*3a540*/  LDL.LU R19, [R1+0x244] ;  /* 0x0002440001137983 */ /* 0x000f280000300800 */
[----:B------:R-:W4:Y:S04]  /*3a550*/  LDL.LU R18, [R1+0x1f0] ;  /* 0x0001f00001127983 */ /* 0x000f280000300800 */
[----:B------:R-:W3:Y:S01]  /*3a560*/  LDL.LU R15, [R1+0x1ec] ;  /* 0x0001ec00010f7983 */ /* 0x000ee20000300800 */
[----:B------:R-:W-:Y:S06]  /*3a570*/  BAR.SYNC.DEFER_BLOCKING 0x0 ;  /* 0x0000000000007b1d */ /* 0x000fec0000010000 */
[----:B0-----:R0:W-:Y:S04]  /*3a580*/  STL.64 [R1+0x1488], R10 ;  /* 0x0014880a01007387 */ /* 0x0011e80000100a00 */
[----:B0-----:R-:W4:Y:S04]  /*3a590*/  LDL.LU R10, [R1+0x20] ;  /* 0x00002000010a7983 */ /* 0x001f280000300800 */
[----:B------:R-:W2:Y:S04]  /*3a5a0*/  LDL R11, [R1+0x1c] ;  /* 0x00001c00010b7983 */ /* 0x000ea80000100800 */
[----:B------:R0:W-:Y:S04]  /*3a5b0*/  STL.64 [R1+0x1480], R8 ;  /* 0x0014800801007387 */ /* 0x0001e80000100a00 */
[----:B0-----:R-:W4:Y:S04]  /*3a5c0*/  LDL.LU R9, [R1+0x28] ;  /* 0x0000280001097983 */ /* 0x001f280000300800 */
[----:B------:R-:W4:Y:S04]  /*3a5d0*/  LDL.LU R16, [R1+0x4c] ;  /* 0x00004c0001107983 */ /* 0x000f280000300800 */
[----:B------:R-:W-:Y:S01]  /*3a5e0*/  STSM.16.M88.4 [R3], R20 ;  /* 0x0000001403007844 */ /* 0x000fe20000000200 */
[----:B------:R-:W-:Y:S06]  /*3a5f0*/  BAR.SYNC.DEFER_BLOCKING 0x0 ;  /* 0x0000000000007b1d */ /* 0x000fec0000010000 */
[----:B--2---:R-:W0:Y:S02]  /*3a600*/  LDS.128 R20, [R11] ;  /* 0x000000000b147984 */ /* 0x004e240000000c00 */
[----:B------:R-:W-:Y:S06]  /*3a610*/  BAR.SYNC.DEFER_BLOCKING 0x0 ;  /* 0x0000000000007b1d */ /* 0x000fec0000010000 */
[----:B------:R1:W-:Y:S04]  /*3a620*/  STSM.16.M88.4 [R3], R4 ;  /* 0x0000000403007844 */ /* 0x0003e80000000200 */
[----:B0-----:R-:W-:Y:S01]  /*3a630*/  STL.64 [R1], R20 ;  /* 0x0000001401007387 */ /* 0x001fe20000100a00 */
[----:B-1----:R-:W-:-:S02]  /*3a640*/  PRMT R7, R13, 0x5210, R25 ;  /* 0x000052100d077816 */ /* 0x002fc40000000019 */
[----:B------:R-:W-:Y:S01]  /*3a650*/  LOP3.LUT R25, R14, 0xffff, RZ, 0xc0, !PT ;  /* 0x0000ffff0e197812 */ /* 0x000fe200078ec0ff */
[----:B------:R3:W-:Y:S01]  /*3a660*/  STL.64 [R1+0x8], R22 ;  /* 0x0000081601007387 */ /* 0x0007e20000100a00 */
[----:B------:R-:W-:Y:S02]  /*3a670*/  PRMT R6, R12, 0x5210, R0 ;  /* 0x000052100c067816 */ /* 0x000fe40000000000 */
[----:B---3--:R-:W-:Y:S01]  /*3a680*/  PRMT R23, R15, 0x4210, R25 ;  /* 0x000042100f177816 */ /* 0x008fe20000000019 */
[----:B------:R-:W-:Y:S01]  /*3a690*/  BAR.SYNC.DEFER_BLOCKING 0x0 ;  /* 0x0000000000007b1d */ /* 0x000fe20000010000 */
[----:B----4-:R-:W-:Y:S02]  /*3a6a0*/  PRMT R4, R9, 0x5210, R24 ;  /* 0x0000521009047816 */ /* 0x010fe40000000018 */
[----:B------:R-:W-:-:S03]  /*3a6b0*/  PRMT R5, R10, 0x5210, R2 ;  /* 0x000052100a057816 */ /* 0x000fc60000000002 */
[----:B------:R-:W0:Y:S02]  /*3a6c0*/  LDS.128 R12, [R11] ;  /* 0x000000000b0c7984 */ /* 0x000e240000000c00 */
[----:B------:R-:W-:Y:S06]  /*3a6d0*/  BAR.SYNC.DEFER_BLOCKING 0x0 ;  /* 0x0000000000007b1d */ /* 0x000fec0000010000 */
[----:B------:R-:W-:Y:S02]  /*3a6e0*/  STSM.16.M88.4 [R3], R4 ;  /* 0x0000000403007844 */ /* 0x000fe40000000200 */
[----:B------:R-:W-:Y:S06]  /*3a6f0*/  BAR.SYNC.DEFER_BLOCKING 0x0 ;  /* 0x0000000000007b1d */ /* 0x000fec0000010000 */
[----:B------:R-:W1:Y:S01]  /*3a700*/  LDS.128 R4, [R11] ;  /* 0x000000000b047984 */ /* 0x000e620000000c00 */
[----:B------:R-:W-:-:S02]  /*3a710*/  LOP3.LUT R0, R28, 0xffff, RZ, 0xc0, !PT ;  /* 0x0000ffff1c007812 */ /* 0x000fc400078ec0ff */
[----:B------:R-:W-:Y:S01]  /*3a720*/  LOP3.LUT R2, R27, 0xffff, RZ, 0xc0, !PT ;  /* 0x0000ffff1b027812 */ /* 0x000fe200078ec0ff */
[----:B------:R-:W2:Y:S01]  /*3a730*/  LDL.LU R28, [R1+0x48] ;  /* 0x00004800011c7983 */ /* 0x000ea20000300800 */
[----:B------:R-:W-:Y:S02]  /*3a740*/  LOP3.LUT R24, R26, 0xffff, RZ, 0xc0, !PT ;  /* 0x0000ffff1a187812 */ /* 0x000fe400078ec0ff */
[----:B------:R-:W-:Y:S01]  /*3a750*/  PRMT R20, R17, 0x4210, R0 ;  /* 0x0000421011147816 */ /* 0x000fe20000000000 */
[----:B------:R-:W3:Y:S01]  /*3a760*/  LDL.LU R27, [R1+0x44] ;  /* 0x00004400011b7983 */ /* 0x000ee20000300800 */
[----:B------:R-:W-:-:S03]  /*3a770*/  PRMT R21, R19, 0x4210, R2 ;  /* 0x0000421013157816 */ /* 0x000fc60000000002 */
[----:B------:R-:W4:Y:S01]  /*3a780*/  LDL.LU R26, [R1+0x40] ;  /* 0x00004000011a7983 */ /* 0x000f220000300800 */
[----:B------:R-:W-:Y:S01]  /*3a790*/  PRMT R22, R18, 0x4210, R24 ;  /* 0x0000421012167816 */ /* 0x000fe20000000018 */
[----:B------:R-:W-:Y:S06]  /*3a7a0*/  BAR.SYNC.DEFER_BLOCKING 0x0 ;  /* 0x0000000000007b1d */ /* 0x000fec0000010000 */
[----:B------:R-:W4:Y:S04]  /*3a7b0*/  LDL.LU R17, [R1+0x1c8] ;  /* 0x0001c80001117983 */ /* 0x000f280000300800 */
[----:B------:R-:W4:Y:S04]  /*3a7c0*/  LDL.LU R19, [R1+0x1c4] ;  /* 0x0001c40001137983 */ /* 0x000f280000300800 */
[----:B------:R-:W4:Y:S04]  /*3a7d0*/  LDL.LU R18, [R1+0x238] ;  /* 0x0002380001127983 */ /* 0x000f280000300800 */
[----:B0-----:R-:W-:Y:S04]  /*3a7e0*/  STL.64 [R1+0x30], R12 ;  /* 0x0000300c01007387 */ /* 0x001fe80000100a00 */
[----:B------:R0:W-:Y:S04]  /*3a7f0*/  STL.64 [R1+0x38], R14 ;  /* 0x0000380e01007387 */ /* 0x0001e80000100a00 */
[----:B------:R1:W-:Y:S04]  /*3a800*/  STSM.16.M88.4 [R3], R20 ;  /* 0x0000001403007844 */ /* 0x0003e80000000200 */
[----:B0-----:R-:W4:Y:S04]  /*3a810*/  LDL.LU R14, [R1+0x14c0] ;  /* 0x0014c000010e7983 */ /* 0x001f280000300800 */
[----:B------:R-:W4:Y:S04]  /*3a820*/  LDL.LU.64 R12, [R1+0x14b8] ;  /* 0x0014b800010c7983 */ /* 0x000f280000300a00 */
[----:B-1----:R0:W-:Y:S04]  /*3a830*/  STL.64 [R1+0x20], R4 ;  /* 0x0000200401007387 */ /* 0x0021e80000100a00 */
[----:B------:R3:W-:Y:S04]  /*3a840*/  STL.64 [R1+0x28], R6 ;  /* 0x0000280601007387 */ /* 0x0007e80000100a00 */
[----:B------:R-:W4:Y:S04]  /*3a850*/  LDL.LU R20, [R1+0x22c] ;  /* 0x00022c0001147983 */ /* 0x000f280000300800 */
[----:B------:R-:W4:Y:S01]  /*3a860*/  LDL.LU R21, [R1+0x234] ;  /* 0x0002340001157983 */ /* 0x000f220000300800 */
[----:B0-----:R-:W-:-:S03]  /*3a870*/  PRMT R4, R16, 0x5210, R0 ;  /* 0x0000521010047816 */ /* 0x001fc60000000000 */
[----:B------:R-:W4:Y:S04]  /*3a880*/  LDL.LU R22, [R1+0x1dc] ;  /* 0x0001dc0001167983 */ /* 0x000f280000300800 */
[----:B------:R-:W4:Y:S04]  /*3a890*/  LDL.LU R23, [R1+0x1d8] ;  /* 0x0001d80001177983 */ /* 0x000f280000300800 */
[----:B------:R-:W4:Y:S04]  /*3a8a0*/  LDL.LU R0, [R1+0x230] ;  /* 0x0002300001007983 */ /* 0x000f280000300800 */
[----:B------:R-:W4:Y:S04]  /*3a8b0*/  LDL.LU R8, [R1+0x74] ;  /* 0x0000740001087983 */ /* 0x000f280000300800 */
[----:B------:R-:W4:Y:S04]  /*3a8c0*/  LDL.LU R9, [R1+0x70] ;  /* 0x0000700001097983 */ /* 0x000f280000300800 */
[----:B------:R-:W4:Y:S04]  /*3a8d0*/  LDL.LU R10, [R1+0x6c] ;  /* 0x00006c00010a7983 */ /* 0x000f280000300800 */
[----:B------:R-:W4:Y:S01]  /*3a8e0*/  LDL.LU R15, [R1+0x268] ;  /* 0x00026800010f7983 */ /* 0x000f220000300800 */
[----:B------:R-:W-:Y:S01]  /*3a8f0*/  BAR.SYNC.DEFER_BLOCKING 0x0 ;  /* 0x0000000000007b1d */ /* 0x000fe20000010000 */
[----:B--2---:R-:W-:-:S02]  /*3a900*/  PRMT R5, R28, 0x5210, R2 ;  /* 0x000052101c057816 */ /* 0x004fc40000000002 */
[----:B---3--:R-:W-:Y:S02]  /*3a910*/  PRMT R6, R27, 0x5210, R24 ;  /* 0x000052101b067816 */ /* 0x008fe40000000018 */
[----:B----4-:R-:W-:Y:S02]  /*3a920*/  PRMT R7, R26, 0x5210, R25 ;  /* 0x000052101a077816 */ /* 0x010fe40000000019 */
[----:B------:R-:W-:Y:S02]  /*3a930*/  LOP3.LUT R24, R17, 0xffff, RZ, 0xc0, !PT ;  /* 0x0000ffff11187812 */ /* 0x000fe400078ec0ff */
[----:B------:R-:W-:Y:S01]  /*3a940*/  LOP3.LUT R25, R19, 0xffff, RZ, 0xc0, !PT ;  /* 0x0000ffff13197812 */ /* 0x000fe200078ec0ff */
[----:B------:R-:W-:Y:S04]  /*3a950*/  STL.64 [R1+0x14b0], R14 ;  /* 0x0014b00e01007387 */ /* 0x000fe80000100a00 */
[----:B------:R-:W-:Y:S04]  /*3a960*/  STL.64 [R1+0x14a8], R12 ;  /* 0x0014a80c01007387 */ /* 0x000fe80000100a00 */
[----:B------:R-:W0:Y:S01]  /*3a970*/  LDS.128 R12, [R11] ;  /* 0x000000000b0c7984 */ /* 0x000e220000000c00 */
[----:B------:R-:W-:Y:S01]  /*3a980*/  BAR.SYNC.DEFER_BLOCKING 0x0 ;  /* 0x0000000000007b1d */ /* 0x000fe20000010000 */
[----:B------:R-:W-:-:S02]  /*3a990*/  LOP3.LUT R0, R0, 0xffff, RZ, 0xc0, !PT ;  /* 0x0000ffff00007812 */ /* 0x000fc400078ec0ff */
[----:B------:R-:W-:-:S03]  /*3a9a0*/  LOP3.LUT R2, R20, 0xffff, RZ, 0xc0, !PT ;  /* 0x0000ffff14027812 */ /* 0x000fc600078ec0ff */
[----:B------:R-:W2:Y:S04]  /*3a9b0*/  LDL.LU R16, [R1+0x258] ;  /* 0x0002580001107983 */ /* 0x000ea80000300800 */
[----:B------:R-:W3:Y:S04]  /*3a9c0*/  LDL.LU R26, [R1+0x200] ;  /* 0x00020000011a7983 */ /* 0x000ee80000300800 */
[----:B------:R1:W-:Y:S01]  /*3a9d0*/  STSM.16.M88.4 [R3], R4 ;  /* 0x0000000403007844 */ /* 0x0003e20000000200 */
[----:B------:R-:W-:-:S03]  /*3a9e0*/  PRMT R20, R18, 0x4210, R0 ;  /* 0x0000421012147816 */ /* 0x000fc60000000000 */
[----:B------:R-:W4:Y:S04]  /*3a9f0*/  LDL.LU R27, [R1+0x1fc] ;  /* 0x0001fc00011b7983 */ /* 0x000f280000300800 */
[----:B------:R-:W3:Y:S04]  /*3aa00*/  LDL.LU R28, [R1+0x228] ;  /* 0x00022800011c7983 */ /* 0x000ee80000300800 */
[----:B------:R-:W4:Y:S04]  /*3aa10*/  LDL.LU R17, [R1+0x220] ;  /* 0x0002200001117983 */ /* 0x000f280000300800 */
[----:B------:R-:W4:Y:S04]  /*3aa20*/  LDL.LU R19, [R1+0x1c0] ;  /* 0x0001c00001137983 */ /* 0x000f280000300800 */
[----:B------:R-:W4:Y:S04]  /*3aa30*/  LDL.LU R18, [R1+0x1b0] ;  /* 0x0001b00001127983 */ /* 0x000f280000300800 */
[----:B0-----:R-:W-:Y:S04]  /*3aa40*/  STL.64 [R1+0x40], R12 ;  /* 0x0000400c01007387 */ /* 0x001fe80000100a00 */
[----:B------:R-:W-:Y:S01]  /*3aa50*/  STL.64 [R1+0x48], R14 ;  /* 0x0000480e01007387 */ /* 0x000fe20000100a00 */
[----:B------:R-:W-:Y:S06]  /*3aa60*/  BAR.SYNC.DEFER_BLOCKING 0x0 ;  /* 0x0000000000007b1d */ /* 0x000fec0000010000 */
[----:B-1----:R-:W2:Y:S04]  /*3aa70*/  LDL.LU R7, [R1+0x64] ;  /* 0x0000640001077983 */ /* 0x002ea80000300800 */
[----:B------:R-:W0:Y:S04]  /*3aa80*/  LDS.128 R12, [R11] ;  /* 0x000000000b0c7984 */ /* 0x000e280000000c00 */
[----:B0-----:R-:W-:Y:S04]  /*3aa90*/  STL.64 [R1+0x50], R12 ;  /* 0x0000500c01007387 */ /* 0x001fe80000100a00 */
[----:B------:R0:W-:Y:S04]  /*3aaa0*/  STL.64 [R1+0x58], R14 ;  /* 0x0000580e01007387 */ /* 0x0001e80000100a00 */
[----:B0-----:R-:W3:Y:S01]  /*3aab0*/  LDL.LU.64 R14, [R1+0x14b0] ;  /* 0x0014b000010e7983 */ /* 0x001ee20000300a00 */
[----:B------:R-:W-:-:S02]  /*3aac0*/  PRMT R22, R22, 0x4210, R24 ;  /* 0x0000421016167816 */ /* 0x000fc40000000018 */
[----:B------:R-:W-:Y:S01]  /*3aad0*/  PRMT R6, R9, 0x5210, R24 ;  /* 0x0000521009067816 */ /* 0x000fe20000000018 */
[----:B------:R-:W4:Y:S01]  /*3aae0*/  LDL.LU.64 R12, [R1+0x14a8] ;  /* 0x0014a800010c7983 */ /* 0x000f220000300a00 */
[--C-:B------:R-:W-:Y:S02]  /*3aaf0*/  PRMT R23, R23, 0x4210, R25.reuse ;  /* 0x0000421017177816 */ /* 0x100fe40000000019 */
[--C-:B------:R-:W-:Y:S01]  /*3ab00*/  PRMT R5, R8, 0x5210, R2.reuse ;  /* 0x0000521008057816 */ /* 0x100fe20000000002 */
[----:B------:R-:W4:Y:S01]  /*3ab10*/  LDL.LU R24, [R1+0x8c] ;  /* 0x00008c0001187983 */ /* 0x000f220000300800 */
[----:B------:R-:W-:Y:S01]  /*3ab20*/  PRMT R21, R21, 0x4210, R2 ;  /* 0x0000421015157816 */ /* 0x000fe20000000002 */
[----:B------:R-:W-:Y:S01]  /*3ab30*/  BAR.SYNC.DEFER_BLOCKING 0x0 ;  /* 0x0000000000007b1d */ /* 0x000fe20000010000 */
[----:B--2---:R-:W-:Y:S02]  /*3ab40*/  PRMT R4, R7, 0x5210, R0 ;  /* 0x0000521007047816 */ /* 0x004fe40000000000 */
[----:B------:R-:W-:-:S03]  /*3ab50*/  PRMT R7, R10, 0x5210, R25 ;  /* 0x000052100a077816 */ /* 0x000fc60000000019 */
[----:B------:R-:W2:Y:S04]  /*3ab60*/  LDL.LU R25, [R1+0x88] ;  /* 0x0000880001197983 */ /* 0x000ea80000300800 */
[----:B------:R-:W2:Y:S04]  /*3ab70*/  LDL.LU R8, [R1+0x288] ;  /* 0x0002880001087983 */ /* 0x000ea80000300800 */
[----:B------:R-:W2:Y:S01]  /*3ab80*/  LDL.LU R9, [R1+0x28c] ;  /* 0x00028c0001097983 */ /* 0x000ea20000300800 */
[----:B---3--:R-:W-:-:S03]  /*3ab90*/  LOP3.LUT R0, R15, 0xffff, RZ, 0xc0, !PT ;  /* 0x0000ffff0f007812 */ /* 0x008fc600078ec0ff */
[----:B------:R-:W3:Y:S04]  /*3aba0*/  LDL.LU R15, [R1+0x218] ;  /* 0x00021800010f7983 */ /* 0x000ee80000300800 */
[----:B------:R0:W-:Y:S01]  /*3abb0*/  STSM.16.M88.4 [R3], R20 ;  /* 0x0000001403007844 */ /* 0x0001e20000000200 */
[----:B------:R-:W-:Y:S02]  /*3abc0*/  LOP3.LUT R2, R16, 0xffff, RZ, 0xc0, !PT ;  /* 0x0000ffff10027812 */ /* 0x000fe400078ec0ff */
[----:B0-----:R-:W-:Y:S02]  /*3abd0*/  PRMT R20, R28, 0x4210, R0 ;  /* 0x000042101c147816 */ /* 0x001fe40000000000 */
[----:B------:R-:W-:Y:S02]  /*3abe0*/  LOP3.LUT R26, R26, 0xffff, RZ, 0xc0, !PT ;  /* 0x0000ffff1a1a7812 */ /* 0x000fe400078ec0ff */
[----:B----4-:R-:W-:-:S02]  /*3abf0*/  LOP3.LUT R27, R27, 0xffff, RZ, 0xc0, !PT ;  /* 0x0000ffff1b1b7812 */ /* 0x010fc400078ec0ff */
[----:B------:R-:W-:Y:S02]  /*3ac00*/  PRMT R21, R17, 0x4210, R2 ;  /* 0x0000421011157816 */ /* 0x000fe40000000002 */
[----:B------:R-:W-:Y:S02]  /*3ac10*/  PRMT R22, R19, 0x4210, R26 ;  /* 0x0000421013167816 */ /* 0x000fe4000000001a */
[----:B------:R-:W-:Y:S01]  /*3ac20*/  PRMT R23, R18, 0x4210, R27 ;  /* 0x0000421012177816 */ /* 0x000fe2000000001b */
[----:B------:R-:W-:Y:S06]  /*3ac30*/  BAR.SYNC.DEFER_BLOCKING 0x0 ;  /* 0x0000000000007b1d */ /* 0x000fec0000010000 */
[----:B---3--:R-:W-:Y:S04]  /*3ac40*/  STL.64 [R1+0x14a0], R14 ;  /* 0x0014a00e01007387 */ /* 0x008fe80000100a00 */
[----:B------:R-:W-:Y:S04]  /*3ac50*/  STL.64 [R1+0x1498], R12 ;  /* 0x0014980c01007387 */ /* 0x000fe80000100a00 */
[----:B------:R-:W0:Y:S01]  /*3ac60*/  LDS.128 R12, [R11] ;  /* 0x000000000b0c7984 */ /* 0x000e220000000c00 */
[----:B------:R-:W-:Y:S06]  /*3ac70*/  BAR.SYNC.DEFER_BLOCKING 0x0 ;  /* 0x0000000000007b1d */ /* 0x000fec0000010000 */
[----:B------:R-:W3:Y:S04]  /*3ac80*/  LDL.LU R28, [R1+0x90] ;  /* 0x00009000011c7983 */ /* 0x000ee80000300800 */
[----:B------:R-:W4:Y:S04]  /*3ac90*/  LDL.LU R10, [R1+0x9c] ;  /* 0x00009c00010a7983 */ /* 0x000f280000300800 */
[----:B------:R-:W4:Y:S04]  /*3aca0*/  LDL.LU R16, [R1+0x1d4] ;  /* 0x0001d40001107983 */ /* 0x000f280000300800 */
[----:B------:R1:W-:Y:S04]  /*3acb0*/  STSM.16.M88.4 [R3], R4 ;  /* 0x0000000403007844 */ /* 0x0003e80000000200 */
[----:B0-----:R-:W-:Y:S04]  /*3acc0*/  STL.64 [R1+0x60], R12 ;  /* 0x0000600c01007387 */ /* 0x001fe80000100a00 */
[----:B------:R-:W-:Y:S01]  /*3acd0*/  STL.64 [R1+0x68], R14 ;  /* 0x0000680e01007387 */ /* 0x000fe20000100a00 */
[----:B------:R-:W-:Y:S06]  /*3ace0*/  BAR.SYNC.DEFER_BLOCKING 0x0 ;  /* 0x0000000000007b1d */ /* 0x000fec0000010000 */
[----:B------:R-:W4:Y:S04]  /*3acf0*/  LDL.LU R17, [R1+0x98] ;  /* 0x0000980001117983 */ /* 0x000f280000300800 */
[----:B------:R-:W4:Y:S04]  /*3ad00*/  LDL.LU R19, [R1+0x1d0] ;  /* 0x0001d00001137983 */ /* 0x000f280000300800 */
[----:B------:R-:W4:Y:S04]  /*3ad10*/  LDL.LU R18, [R1+0x94] ;  /* 0x0000940001127983 */ /* 0x000f280000300800 */
[----:B-1----:R-:W3:Y:S04]  /*3ad20*/  LDL.LU R4, [R1+0x80] ;  /* 0x0000800001047983 */ /* 0x002ee80000300800 */
[----:B------:R-:W0:Y:S01]  /*3ad30*/  LDS.128 R12, [R11] ;  /* 0x000000000b0c7984 */ /* 0x000e220000000c00 */
[----:B------:R-:W-:Y:S06]  /*3ad40*/  BAR.SYNC.DEFER_BLOCKING 0x0 ;  /* 0x0000000000007b1d */ /* 0x000fec0000010000 */
[----:B------:R-:W4:Y:S04]  /*3ad50*/  LDL.LU R5, [R1+0x240] ;  /* 0x0002400001057983 */ /* 0x000f280000300800 */
[----:B------:R-:W4:Y:S04]  /*3ad60*/  LDL.LU R6, [R1+0x23c] ;  /* 0x00023c0001067983 */ /* 0x000f280000300800 */
[----:B------:R-:W4:Y:S04]  /*3ad70*/  LDL.LU R7, [R1+0x224] ;  /* 0x0002240001077983 */ /* 0x000f280000300800 */
[----:B------:R-:W-:Y:S04]  /*3ad80*/  STSM.16.M88.4 [R3], R20 ;  /* 0x0000001403007844 */ /* 0x000fe80000000200 */
[----:B0-----:R-:W-:Y:S04]  /*3ad90*/  STL.64 [R1+0x70], R12 ;  /* 0x0000700c01007387 */ /* 0x001fe80000100a00 */
[----:B------:R0:W-:Y:S04]  /*3ada0*/  STL.64 [R1+0x78], R14 ;  /* 0x0000780e01007387 */ /* 0x0001e80000100a00 */
[----:B0-----:R-:W4:Y:S04]  /*3adb0*/  LDL.LU.64 R14, [R1+0x14a0] ;  /* 0x0014a000010e7983 */ /* 0x001f280000300a00 */
[----:B------:R-:W4:Y:S04]  /*3adc0*/  LDL.LU.64 R12, [R1+0x1498] ;  /* 0x00149800010c7983 */ /* 0x000f280000300a00 */
[----:B------:R-:W4:Y:S01]  /*3add0*/  LDL.LU R23, [R1+0x84] ;  /* 0x0000840001177983 */ /* 0x000f220000300800 */
[----:B------:R-:W-:-:S02]  /*3ade0*/  PRMT R24, R24, 0x5210, R0 ;  /* 0x0000521018187816 */ /* 0x000fc40000000000 */
[----:B--2---:R-:W-:Y:S02]  /*3adf0*/  PRMT R25, R25, 0x5210, R2 ;  /* 0x0000521019197816 */ /* 0x004fe40000000002 */
[----:B------:R-:W-:Y:S02]  /*3ae00*/  LOP3.LUT R2, R8, 0xffff, RZ, 0xc0, !PT ;  /* 0x0000ffff08027812 */ /* 0x000fe400078ec0ff */
[----:B------:R-:W-:Y:S01]  /*3ae10*/  LOP3.LUT R0, R9, 0xffff, RZ, 0xc0, !PT ;  /* 0x0000ffff09007812 */ /* 0x000fe200078ec0ff */
[----:B------:R-:W-:Y:S01]  /*3ae20*/  BAR.SYNC.DEFER_BLOCKING 0x0 ;  /* 0x0000000000007b1d */ /* 0x000fe20000010000 */
[----:B---3--:R-:W-:Y:S02]  /*3ae30*/  PRMT R27, R4, 0x5210, R27 ;  /* 0x00005210041b7816 */ /* 0x008fe4000000001b */
[----:B----4-:R-:W-:-:S03]  /*3ae40*/  PRMT R26, R23, 0x5210, R26 ;  /* 0x00005210171a7816 */ /* 0x010fc6000000001a */
[----:B------:R-:W0:Y:S02]  /*3ae50*/  LDS.128 R20, [R11] ;  /* 0x000000000b147984 */ /* 0x000e240000000c00 */
[----:B------:R-:W-:Y:S01]  /*3ae60*/  BAR.SYNC.DEFER_BLOCKING 0x0 ;  /* 0x0000000000007b1d */ /* 0x000fe20000010000 */
[----:B------:R-:W-:-:S05]  /*3ae70*/  PRMT R4, R15, 0x4210, R2 ;  /* 0x000042100f047816 */ /* 0x000fca0000000002 */
[----:B------:R1:W-:Y:S04]  /*3ae80*/  STSM.16.M88.4 [R3], R24 ;  /* 0x0000001803007844 */ /* 0x0003e80000000200 */
[----:B0-----:R0:W-:Y:S04]  /*3ae90*/  STL.64 [R1+0x80], R20 ;  /* 0x0000801401007387 */ /* 0x0011e80000100a00 */
[----:B------:R2:W-:Y:S01]  /*3aea0*/  STL.64 [R1+0x88], R22 ;  /* 0x0000881601007387 */ /* 0x0005e20000100a00 */
[----:B-1----:R-:W1:Y:S03]  /*3aeb0*/  LDC R26, c[0x0][0x244] ;  /* 0x00009100ff1a7b82 */ /* 0x002e660000000800 */
[----:B------:R-:W3:Y:S01]  /*3aec0*/  LDL.LU R24, [R1+0x294] ;  /* 0x0002940001187983 */ /* 0x000ee20000300800 */
[----:B0-----:R-:W-:-:S03]  /*3aed0*/  PRMT R20, R28, 0x5210, R2 ;  /* 0x000052101c147816 */ /* 0x001fc60000000002 */
[----:B------:R-:W4:Y:S01]  /*3aee0*/  LDL.LU R25, [R1+0x290] ;  /* 0x0002900001197983 */ /* 0x000f220000300800 */
[----:B------:R-:W-:Y:S02]  /*3aef0*/  LOP3.LUT R2, R5, 0xffff, RZ, 0xc0, !PT ;  /* 0x0000ffff05027812 */ /* 0x000fe400078ec0ff */
[----:B--2---:R-:W-:Y:S01]  /*3af00*/  LOP3.LUT R23, R6, 0xffff, RZ, 0xc0, !PT ;  /* 0x0000ffff06177812 */ /* 0x004fe200078ec0ff */
[----:B------:R-:W2:Y:S01]  /*3af10*/  LDL.LU R27, [R1+0x284] ;  /* 0x00028400011b7983 */ /* 0x000ea20000300800 */
[----:B------:R-:W-:Y:S02]  /*3af20*/  PRMT R5, R7, 0x4210, R0 ;  /* 0x0000421007057816 */ /* 0x000fe40000000000 */
[----:B------:R-:W-:Y:S01]  /*3af30*/  PRMT R7, R19, 0x4210, R23 ;  /* 0x0000421013077816 */ /* 0x000fe20000000017 */
[----:B------:R-:W2:Y:S01]  /*3af40*/  LDL.LU R28, [R1+0x27c] ;  /* 0x00027c00011c7983 */ /* 0x000ea20000300800 */
[--C-:B------:R-:W-:Y:S01]  /*3af50*/  PRMT R6, R16, 0x4210, R2.reuse ;  /* 0x0000421010067816 */ /* 0x100fe20000000002 */
[----:B------:R-:W-:Y:S01]  /*3af60*/  BAR.SYNC.DEFER_BLOCKING 0x0 ;  /* 0x0000000000007b1d */ /* 0x000fe20000010000 */
[----:B------:R-:W-:-:S02]  /*3af70*/  PRMT R22, R17, 0x5210, R2 ;  /* 0x0000521011167816 */ /* 0x000fc40000000002 */
[----:B------:R-:W-:Y:S02]  /*3af80*/  PRMT R23, R18, 0x5210, R23 ;  /* 0x0000521012177816 */ /* 0x000fe40000000017 */
[----:B------:R-:W-:Y:S01]  /*3af90*/  PRMT R21, R10, 0x5210, R0 ;  /* 0x000052100a157816 */ /* 0x000fe20000000000 */
[----:B------:R-:W2:Y:S04]  /*3afa0*/  LDL.LU R8, [R1+0x20c] ;  /* 0x00020c0001087983 */ /* 0x000ea80000300800 */
[----:B------:R-:W2:Y:S04]  /*3afb0*/  LDL.LU R9, [R1+0x1cc] ;  /* 0x0001cc0001097983 */ /* 0x000ea80000300800 */
[----:B------:R-:W2:Y:S04]  /*3afc0*/  LDL.LU R15, [R1+0x1bc] ;  /* 0x0001bc00010f7983 */ /* 0x000ea80000300800 */
[----:B------:R-:W2:Y:S04]  /*3afd0*/  LDL.LU R0, [R1+0x210] ;  /* 0x0002100001007983 */ /* 0x000ea80000300800 */
[----:B------:R-:W0:Y:S04]  /*3afe0*/  LDS.128 R16, [R11] ;  /* 0x000000000b107984 */ /* 0x000e280000000c00 */
[----:B------:R-:W2:Y:S01]  /*3aff0*/  LDL R2, [R1+0x1328] ;  /* 0x0013280001027983 */ /* 0x000ea20000100800 */
[----:B------:R-:W-:Y:S06]  /*3b000*/  BAR.SYNC.DEFER_BLOCKING 0x0 ;  /* 0x0000000000007b1d */ /* 0x000fec0000010000 */
[----:B0-----:R0:W-:Y:S04]  /*3b010*/  STL.64 [R1+0x90], R16 ;  /* 0x0000901001007387 */ /* 0x0011e80000100a00 */
[----:B------:R1:W-:Y:S04]  /*3b020*/  STL.64 [R1+0x98], R18 ;  /* 0x0000981201007387 */ /* 0x0003e80000100a00 */
[----:B0-----:R-:W2:Y:S04]  /*3b030*/  LDL.LU.64 R16, [R1+0x1490] ;  /* 0x0014900001107983 */ /* 0x001ea80000300a00 */
[----:B-1----:R-:W2:Y:S04]  /*3b040*/  LDL.LU R18, [R1+0xb8] ;  /* 0x0000b80001127983 */ /* 0x002ea80000300800 */
[----:B------:R-:W2:Y:S04]  /*3b050*/  LDL.LU R10, [R1+0xb4] ;  /* 0x0000b400010a7983 */ /* 0x000ea80000300800 */
[----:B------:R-:W2:Y:S04]  /*3b060*/  LDL.LU R19, [R1+0xb0] ;  /* 0x0000b00001137983 */ /* 0x000ea80000300800 */
[----:B------:R-:W-:Y:S01]  /*3b070*/  STSM.16.M88.4 [R3], R4 ;  /* 0x0000000403007844 */ /* 0x000fe20000000200 */
[----:B------:R-:W-:Y:S06]  /*3b080*/  BAR.SYNC.DEFER_BLOCKING 0x0 ;  /* 0x0000000000007b1d */ /* 0x000fec0000010000 */
[----:B------:R-:W0:Y:S02]  /*3b090*/  LDS.128 R4, [R11] ;  /* 0x000000000b047984 */ /* 0x000e240000000c00 */
[----:B------:R-:W-:Y:S06]  /*3b0a0*/  BAR.SYNC.DEFER_BLOCKING 0x0 ;  /* 0x0000000000007b1d */ /* 0x000fec0000010000 */
[----:B------:R-:W-:Y:S04]  /*3b0b0*/  STSM.16.M88.4 [R3], R20 ;  /* 0x0000001403007844 */ /* 0x000fe80000000200 */
[----:B0-----:R-:W-:Y:S04]  /*3b0c0*/  STL.64 [R1+0xa0], R4 ;  /* 0x0000a00401007387 */ /* 0x001fe80000100a00 */
[----:B------:R-:W-:Y:S01]  /*3b0d0*/  STL.64 [R1+0xa8], R6 ;  /* 0x0000a80601007387 */ /* 0x000fe20000100a00 */
[----:B------:R-:W-:Y:S06]  /*3b0e0*/  BAR.SYNC.DEFER_BLOCKING 0x0 ;  /* 0x0000000000007b1d */ /* 0x000fec0000010000 */
[----:B------:R-:W0:Y:S04]  /*3b0f0*/  LDS.128 R4, [R11] ;  /* 0x000000000b047984 */ /* 0x000e280000000c00 */
[----:B0-----:R-:W-:Y:S01]  /*3b100*/  STL [R1+0x146c], R4 ;  /* 0x00146c0401007387 */ /* 0x001fe20000100800 */
[----:B---3--:R-:W-:-:S02]  /*3b110*/  LOP3.LUT R24, R24, 0xffff, RZ, 0xc0, !PT ;  /* 0x0000ffff18187812 */ /* 0x008fc400078ec0ff */
[----:B----4-:R-:W-:Y:S02]  /*3b120*/  LOP3.LUT R25, R25, 0xffff, RZ, 0xc0, !PT ;  /* 0x0000ffff19197812 */ /* 0x010fe400078ec0ff */
[----:B--2---:R-:W-:Y:S02]  /*3b130*/  LOP3.LUT R27, R27, 0xffff, RZ, 0xc0, !PT ;  /* 0x0000ffff1b1b7812 */ /* 0x004fe400078ec0ff */
[----:B------:R-:W-:Y:S02]  /*3b140*/  LOP3.LUT R28, R28, 0xffff, RZ, 0xc0, !PT ;  /* 0x0000ffff1c1c7812 */ /* 0x000fe400078ec0ff */
[----:B------:R-:W-:Y:S02]  /*3b150*/  PRMT R21, R8, 0x4210, R25 ;  /* 0x0000421008157816 */ /* 0x000fe40000000019 */
[----:B------:R-:W-:Y:S02]  /*3b160*/  PRMT R22, R9, 0x4210, R27 ;  /* 0x0000421009167816 */ /* 0x000fe4000000001b */
[----:B------:R-:W-:Y:S01]  /*3b170*/  PRMT R23, R15, 0x4210, R28 ;  /* 0x000042100f177816 */ /* 0x000fe2000000001c */
[----:B------:R-:W-:Y:S01]  /*3b180*/  STL [R1+0x1468], R5 ;  /* 0x0014680501007387 */ /* 0x000fe20000100800 */
[----:B------:R-:W0:Y:S01]  /*3b190*/  LDC R15, c[0x0][0x244] ;  /* 0x00009100ff0f7b82 */ /* 0x000e220000000800 */
[----:B------:R-:W-:-:S07]  /*3b1a0*/  PRMT R20, R0, 0x4210, R24 ;  /* 0x0000421000147816 */ /* 0x000fce0000000018 */
[----:B------:R-:W-:Y:S06]  /*3b1b0*/  BAR.SYNC.DEFER_BLOCKING 0x0 ;  /* 0x0000000000007b1d */ /* 0x000fec0000010000 */
[----:B------:R-:W-:Y:S04]  /*3b1c0*/  STSM.16.M88.4 [R3], R20 ;  /* 0x0000001403007844 */ /* 0x000fe80000000200 */
[----:B------:R1:W-:Y:S04]  /*3b1d0*/  STL [R1+0x1464], R6 ;  /* 0x0014640601007387 */ /* 0x0003e80000100800 */
[----:B-1----:R-:W2:Y:S04]  /*3b1e0*/  LDL R6, [R1+0x1328] ;  /* 0x0013280001067983 */ /* 0x002ea80000100800 */
[----:B------:R1:W-:Y:S04]  /*3b1f0*/  STL [R1+0x1460], R7 ;  /* 0x0014600701007387 */ /* 0x0003e80000100800 */
[----:B------:R-:W3:Y:S04]  /*3b200*/  LDL R4, [R1+0x1438] ;  /* 0x0014380001047983 */ /* 0x000ee80000100800 */
[----:B-1----:R-:W4:Y:S01]  /*3b210*/  LDL R7, [R1+0x7c4] ;  /* 0x0007c40001077983 */ /* 0x002f220000100800 */
[----:B------:R-:W-:Y:S01]  /*3b220*/  PRMT R21, R10, 0x5210, R25 ;  /* 0x000052100a157816 */ /* 0x000fe20000000019 */
[----:B------:R-:W-:Y:S06]  /*3b230*/  BAR.SYNC.DEFER_BLOCKING 0x0 ;  /* 0x0000000000007b1d */ /* 0x000fec0000010000 */
[----:B------:R-:W1:Y:S01]  /*3b240*/  LDS.128 R8, [R11] ;  /* 0x000000000b087984 */ /* 0x000e620000000c00 */
[----:B------:R-:W-:Y:S01]  /*3b250*/  IMAD R2, R2, UR4, RZ ;  /* 0x0000000402027c24 */ /* 0x000fe2000f8e02ff */
[----:B------:R-:W-:Y:S01]  /*3b260*/  PRMT R20, R18, 0x5210, R24 ;  /* 0x0000521012147816 */ /* 0x000fe20000000018 */
[----:B------:R-:W-:Y:S01]  /*3b270*/  ULDC UR4, c[0x0][0x248] ;  /* 0x0000920000047ab9 */ /* 0x000fe20000000800 */
[----:B------:R-:W-:-:S02]  /*3b280*/  PRMT R22, R19, 0x5210, R27 ;  /* 0x0000521013167816 */ /* 0x000fc4000000001b */
[----:B------:R-:W-:Y:S01]  /*3b290*/  PRMT R23, R29, 0x5210, R28 ;  /* 0x000052101d177816 */ /* 0x000fe2000000001c */
[----:B------:R-:W-:Y:S01]  /*3b2a0*/  BAR.SYNC.DEFER_BLOCKING 0x0 ;  /* 0x0000000000007b1d */ /* 0x000fe20000010000 */
[----:B------:R-:W-:-:S05]  /*3b2b0*/  IMAD R26, R26, 0x40, R2 ;  /* 0x000000401a1a7824 */ /* 0x000fca00078e0202 */
[----:B-1----:R-:W-:Y:S04]  /*3b2c0*/  STL.64 [R1+0xb0], R8 ;  /* 0x0000b00801007387 */ /* 0x002fe80000100a00 */
[----:B------:R1:W-:Y:S04]  /*3b2d0*/  STL.64 [R1+0xb8], R10 ;  /* 0x0000b80a01007387 */ /* 0x0003e80000100a00 */
[----:B-1----:R-:W3:Y:S04]  /*3b2e0*/  LDL.LU.64 R10, [R1+0x1488] ;  /* 0x00148800010a7983 */ /* 0x002ee80000300a00 */
[----:B------:R-:W3:Y:S04]  /*3b2f0*/  LDL.LU.64 R8, [R1+0x1480] ;  /* 0x0014800001087983 */ /* 0x000ee80000300a00 */
[----:B------:R-:W3:Y:S04]  /*3b300*/  LDL R5, [R1+0x1434] ;  /* 0x0014340001057983 */ /* 0x000ee80000100800 */
[----:B------:R0:W-:Y:S02]  /*3b310*/  STSM.16.M88.4 [R3], R20 ;  /* 0x0000001403007844 */ /* 0x0001e40000000200 */
[----:B0-----:R-:W-:Y:S01]  /*3b320*/  IMAD R3, R15, 0x40, R26 ;  /* 0x000000400f037824 */ /* 0x001fe200078e021a */
[----:B------:R-:W-:Y:S01]  /*3b330*/  BAR.SYNC.DEFER_BLOCKING 0x0 ;  /* 0x0000000000007b1d */ /* 0x000fe20000010000 */
[----:B------:R-:W-:-:S07]  /*3b340*/  IADD3 R0, P1, R2, UR6, RZ ;  /* 0x0000000602007c10 */ /* 0x000fce000ff3e0ff */
[----:B------:R-:W0:Y:S01]  /*3b350*/  LDC R22, c[0x0][0x244] ;  /* 0x00009100ff167b82 */ /* 0x000e220000000800 */
[----:B------:R-:W3:Y:S01]  /*3b360*/  LDL R15, [R1+0x1430] ;  /* 0x00143000010f7983 */ /* 0x000ee20000100800 */
[----:B------:R-:W-:Y:S01]  /*3b370*/  LEA.HI.X.SX32 R2, R2, UR7, 0x1, P1 ;  /* 0x0000000702027c11 */ /* 0x000fe200088f0eff */
[----:B------:R-:W-:Y:S01]  /*3b380*/  ULDC.64 UR6, c[0x0][0x228] ;  /* 0x00008a0000067ab9 */ /* 0x000fe20000000a00 */
[----:B------:R-:W-:Y:S02]  /*3b390*/  PRMT R27, R16, 0x7770, RZ ;  /* 0x00007770101b7816 */ /* 0x000fe400000000ff */
[----:B------:R-:W-:Y:S02]  /*3b3a0*/  IADD3 R23, P5, R3, UR8, RZ ;  /* 0x0000000803177c10 */ /* 0x000fe4000ffbe0ff */
[----:B--2---:R-:W-:Y:S01]  /*3b3b0*/  ISETP.GE.AND P1, PT, R6, UR6, PT ;  /* 0x0000000606007c0c */ /* 0x004fe2000bf26270 */
[----:B----4-:R-:W-:-:S03]  /*3b3c0*/  IMAD R18, R7, UR4, RZ ;  /* 0x0000000407127c24 */ /* 0x010fc6000f8e02ff */
[----:B------:R-:W-:Y:S01]  /*3b3d0*/  ISETP.LT.AND P1, PT, R7, UR27, !P1 ;  /* 0x0000001b07007c0c */ /* 0x000fe2000cf21270 */
[----:B------:R-:W-:Y:S01]  /*3b3e0*/  ULDC.64 UR4, c[0x0][0x220] ;  /* 0x0000880000047ab9 */ /* 0x000fe20000000a00 */
[----:B------:R-:W-:Y:S02]  /*3b3f0*/  SHF.R.S32.HI R19, RZ, 0x1f, R18 ;  /* 0x0000001fff137819 */ /* 0x000fe40000011412 */
[----:B------:R-:W-:Y:S02]  /*3b400*/  IADD3 R24, P2, R18, R0, RZ ;  /* 0x0000000012187210 */ /* 0x000fe40007f5e0ff */
[----:B------:R-:W-:-:S03]  /*3b410*/  IADD3 R21, P3, R26, UR4, RZ ;  /* 0x000000041a157c10 */ /* 0x000fc6000ff7e0ff */
[----:B------:R-:W-:Y:S01]  /*3b420*/  IMAD.X R25, R19, 0x1, R2, P2 ;  /* 0x0000000113197824 */ /* 0x000fe200010e0602 */
[C---:B------:R-:W-:Y:S01]  /*3b430*/  ISETP.GE.AND P2, PT, R7.reuse, UR7, PT ;  /* 0x0000000707007c0c */ /* 0x040fe2000bf46270 */
[----:B------:R-:W-:Y:S01]  /*3b440*/  VIADD R20, R7, 0x1 ;  /* 0x0000000107147836 */ /* 0x000fe20000000000 */
[----:B------:R-:W-:Y:S02]  /*3b450*/  ULDC.64 UR6, c[0x0][0x228] ;  /* 0x00008a0000067ab9 */ /* 0x000fe40000000a00 */
[----:B------:R1:W-:Y:S01]  /*3b460*/  @P1 STG.E.U8 desc[UR32][R24.64], R27 ;  /* 0x0000001b18001986 */ /* 0x0003e2000c101120 */
[----:B------:R-:W-:Y:S02]  /*3b470*/  IADD3 R28, P6, R18, R21, RZ ;  /* 0x00000015121c7210 */ /* 0x000fe40007fde0ff */
[----:B------:R-:W-:Y:S01]  /*3b480*/  ISETP.GE.AND P1, PT, R20, UR10, PT ;  /* 0x0000000a14007c0c */ /* 0x000fe2000bf26270 */
[----:B------:R-:W-:Y:S01]  /*3b490*/  ULDC.64 UR10, c[0x0][0x228] ;  /* 0x00008a00000a7ab9 */ /* 0x000fe20000000a00 */
[----:B------:R-:W-:-:S02]  /*3b4a0*/  LEA.HI.X.SX32 R20, R3, UR9, 0x1, P5 ;  /* 0x0000000903147c11 */ /* 0x000fc4000a8f0eff */
[----:B-1----:R-:W-:Y:S01]  /*3b4b0*/  LEA.HI.X.SX32 R24, R26, UR5, 0x1, P3 ;  /* 0x000000051a187c11 */ /* 0x002fe200098f0eff */
[----:B------:R-:W-:Y:S01]  /*3b4c0*/  ULDC.64 UR4, c[0x0][0x228] ;  /* 0x00008a0000047ab9 */ /* 0x000fe20000000a00 */
[----:B---3--:R-:W-:Y:S01]  /*3b4d0*/  ISETP.LT.AND P3, PT, R4, UR6, !P2 ;  /* 0x0000000604007c0c */ /* 0x008fe2000d761270 */
[----:B0-----:R-:W-:Y:S01]  /*3b4e0*/  IMAD R3, R22, 0x40, R3 ;  /* 0x0000004016037824 */ /* 0x001fe200078e0203 */
[----:B------:R-:W-:Y:S01]  /*3b4f0*/  IADD3 R26, P5, R18, R23, RZ ;  /* 0x00000017121a7210 */ /* 0x000fe20007fbe0ff */
[C---:B------:R-:W-:Y:S01]  /*3b500*/  IMAD.X R29, R19.reuse, 0x1, R24, P6 ;  /* 0x00000001131d7824 */ /* 0x040fe200030e0618 */
[----:B------:R-:W-:Y:S01]  /*3b510*/  PRMT R25, R16, 0x7771, RZ ;  /* 0x0000777110197816 */ /* 0x000fe200000000ff */
[----:B------:R-:W-:Y:S01]  /*3b520*/  ULDC.64 UR8, c[0x0][0x220] ;  /* 0x0000880000087ab9 */ /* 0x000fe20000000a00 */
[----:B------:R-:W-:Y:S01]  /*3b530*/  ULDC UR6, c[0x0][0x22c] ;  /* 0x00008b0000067ab9 */ /* 0x000fe20000000800 */
[----:B------:R-:W-:Y:S01]  /*3b540*/  IMAD.X R27, R19, 0x1, R20, P5 ;  /* 0x00000001131b7824 */ /* 0x000fe200028e0614 */
[----:B------:R-:W-:-:S05]  /*3b550*/  IADD3 R22, P5, R3, UR8, RZ ;  /* 0x0000000803167c10 */ /* 0x000fca000ffbe0ff */
[----:B------:R0:W-:Y:S01]  /*3b560*/  @P3 STG.E.U8 desc[UR32][R28.64], R25 ;  /* 0x000000191c003986 */ /* 0x0001e2000c101120 */
[----:B------:R-:W-:Y:S01]  /*3b570*/  LEA.HI.X.SX32 R3, R3, UR9, 0x1, P5 ;  /* 0x0000000903037c11 */ /* 0x000fe2000a8f0eff */
[----:B------:R-:W-:Y:S02]  /*3b580*/  ULDC.64 UR8, c[0x0][0x228] ;  /* 0x00008a0000087ab9 */ /* 0x000fe40000000a00 */
[----:B------:R-:W-:Y:S01]  /*3b590*/  ISETP.LT.AND P5, PT, R6, UR8, !P1 ;  /* 0x0000000806007c0c */ /* 0x000fe2000cfa1270 */
[----:B------:R-:W-:Y:S01]  /*3b5a0*/  ULDC UR8, c[0x0][0x228] ;  /* 0x00008a0000087ab9 */ /* 0x000fe20000000800 */
[----:B0-----:R-:W-:Y:S02]  /*3b5b0*/  PRMT R29, R16, 0x7772, RZ ;  /* 0x00007772101d7816 */ /* 0x001fe400000000ff */
[----:B------:R-:W-:Y:S01]  /*3b5c0*/  ISETP.LT.AND P4, PT, R5, UR4, !P2 ;  /* 0x0000000405007c0c */ /* 0x000fe2000d781270 */
[----:B------:R-:W-:Y:S02]  /*3b5d0*/  ULDC UR4, c[0x0][0x248] ;  /* 0x0000920000047ab9 */ /* 0x000fe40000000800 */
[----:B------:R-:W-:Y:S01]  /*3b5e0*/  VIADD R25, R18, UR4 ;  /* 0x0000000412197c36 */ /* 0x000fe20008000000 */
[----:B------:R-:W-:-:S09]  /*3b5f0*/  ULDC UR4, c[0x0][0x22c] ;  /* 0x00008b0000047ab9 */ /* 0x000fd20000000800 */
[----:B------:R0:W-:Y:S02]  /*3b600*/  @P4 STG.E.U8 desc[UR32][R26.64], R29 ;  /* 0x0000001d1a004986 */ /* 0x0001e4000c101120 */
[----:B0-----:R-:W-:Y:S01]  /*3b610*/  VIADD R27, R7, 0x2 ;  /* 0x00000002071b7836 */ /* 0x001fe20000000000 */
[----:B------:R-:W-:Y:S01]  /*3b620*/  ISETP.LT.AND P3, PT, R15, UR10, !P2 ;  /* 0x0000000a0f007c0c */ /* 0x000fe2000d761270 */
[----:B------:R-:W-:Y:S01]  /*3b630*/  ULDC UR10, c[0x0][0x228] ;  /* 0x00008a00000a7ab9 */ /* 0x000fe20000000800 */
[----:B------:R-:W-:Y:S02]  /*3b640*/  IADD3 R28, P2, R18, R22, RZ ;  /* 0x00000016121c7210 */ /* 0x000fe40007f5e0ff */
[----:B------:R-:W-:Y:S02]  /*3b650*/  SHF.R.S32.HI R18, RZ, 0x1f, R25 ;  /* 0x0000001fff127819 */ /* 0x000fe40000011419 */
[----:B------:R-:W-:Y:S01]  /*3b660*/  IADD3 R26, P4, R25, R0, RZ ;  /* 0x00000000191a7210 */ /* 0x000fe20007f9e0ff */
[----:B------:R-:W-:Y:S01]  /*3b670*/  IMAD.X R29, R19, 0x1, R3, P2 ;  /* 0x00000001131d7824 */ /* 0x000fe200010e0603 */
[----:B------:R-:W-:-:S02]  /*3b680*/  PRMT R19, R16, 0x7773, RZ ;  /* 0x0000777310137816 */ /* 0x000fc400000000ff */
[----:B------:R-:W-:Y:S01]  /*3b690*/  ISETP.GE.AND P2, PT, R27, UR6, PT ;  /* 0x000000061b007c0c */ /* 0x000fe2000bf46270 */
[----:B------:R-:W-:Y:S01]  /*3b6a0*/  IMAD.X R27, R18, 0x1, R2, P4 ;  /* 0x00000001121b7824 */ /* 0x000fe200020e0602 */
[----:B------:R-:W-:Y:S01]  /*3b6b0*/  PRMT R16, R12, 0x7770, RZ ;  /* 0x000077700c107816 */ /* 0x000fe200000000ff */
[----:B------:R0:W-:Y:S01]  /*3b6c0*/  @P3 STG.E.U8 desc[UR32][R28.64], R19 ;  /* 0x000000131c003986 */ /* 0x0001e2000c101120 */
[----:B------:R-:W-:Y:S01]  /*3b6d0*/  ISETP.LT.AND P4, PT, R5, UR18, !P1 ;  /* 0x0000001205007c0c */ /* 0x000fe2000cf81270 */
[----:B------:R-:W-:Y:S02]  /*3b6e0*/  ULDC UR6, c[0x0][0x228] ;  /* 0x00008a0000067ab9 */ /* 0x000fe40000000800 */
[----:B------:R1:W-:Y:S01]  /*3b6f0*/  @P5 STG.E.U8 desc[UR32][R26.64], R16 ;  /* 0x000000101a005986 */ /* 0x0003e2000c101120 */
[----:B------:R-:W-:Y:S02]  /*3b700*/  ISETP.LT.AND P5, PT, R4, UR20, !P1 ;  /* 0x0000001404007c0c */ /* 0x000fe4000cfa1270 */
[----:B0-----:R-:W-:Y:S01]  /*3b710*/  IADD3 R28, P3, R25, R21, RZ ;  /* 0x00000015191c7210 */ /* 0x001fe20007f7e0ff */
[----:B-1----:R-:W-:Y:S01]  /*3b720*/  VIADD R16, R7, 0x3 ;  /* 0x0000000307107836 */ /* 0x002fe20000000000 */
[----:B------:R-:W-:-:S03]  /*3b730*/  IADD3 R26, P6, R25, R23, RZ ;  /* 0x00000017191a7210 */ /* 0x000fc60007fde0ff */
[----:B------:R-:W-:Y:S01]  /*3b740*/  IMAD.X R29, R18, 0x1, R24, P3 ;  /* 0x00000001121d7824 */ /* 0x000fe200018e0618 */
[----:B------:R-:W-:Y:S02]  /*3b750*/  PRMT R19, R12, 0x7772, RZ ;  /* 0x000077720c137816 */ /* 0x000fe400000000ff */
[----:B------:R-:W-:Y:S01]  /*3b760*/  ISETP.GE.AND P3, PT, R16, UR4, PT ;  /* 0x0000000410007c0c */ /* 0x000fe2000bf66270 */
[----:B------:R-:W-:Y:S01]  /*3b770*/  IMAD.X R27, R18, 0x1, R20, P6 ;  /* 0x00000001121b7824 */ /* 0x000fe200030e0614 */
[----:B------:R-:W-:Y:S01]  /*3b780*/  PRMT R16, R12, 0x7771, RZ ;  /* 0x000077710c107816 */ /* 0x000fe200000000ff */
[----:B------:R-:W-:Y:S01]  /*3b790*/  ULDC UR4, c[0x0][0x248] ;  /* 0x0000920000047ab9 */ /* 0x000fe20000000800 */
[----:B------:R-:W-:-:S03]  /*3b7a0*/  ISETP.LT.AND P1, PT, R15, UR16, !P1 ;  /* 0x000000100f007c0c */ /* 0x000fc6000cf21270 */
[----:B------:R0:W-:Y:S04]  /*3b7b0*/  @P5 STG.E.U8 desc[UR32][R28.64], R16 ;  /* 0x000000101c005986 */ /* 0x0001e8000c101120 */
[----:B------:R1:W-:Y:S01]  /*3b7c0*/  @P4 STG.E.U8 desc[UR32][R26.64], R19 ;  /* 0x000000131a004986 */ /* 0x0003e2000c101120 */
[----:B------:R-:W-:Y:S02]  /*3b7d0*/  ISETP.LT.AND P5, PT, R6, UR14, !P2 ;  /* 0x0000000e06007c0c */ /* 0x000fe4000d7a1270 */
[----:B------:R-:W-:Y:S01]  /*3b7e0*/  PRMT R12, R12, 0x7773, RZ ;  /* 0x000077730c0c7816 */ /* 0x000fe200000000ff */
[C---:B0-----:R-:W-:Y:S01]  /*3b7f0*/  VIADD R16, R25.reuse, UR4 ;  /* 0x0000000419107c36 */ /* 0x041fe20008000000 */
[----:B------:R-:W-:Y:S01]  /*3b800*/  ULDC UR4, c[0x0][0x248] ;  /* 0x0000920000047ab9 */ /* 0x000fe20000000800 */
[----:B-1----:R-:W-:-:S03]  /*3b810*/  IADD3 R26, P4, R25, R22, RZ ;  /* 0x00000016191a7210 */ /* 0x002fc60007f9e0ff */
[----:B------:R-:W-:Y:S02]  /*3b820*/  IADD3 R28, P6, R16, R0, RZ ;  /* 0x00000000101c7210 */ /* 0x000fe40007fde0ff */
[----:B------:R-:W-:Y:S01]  /*3b830*/  IMAD.X R27, R18, 0x1, R3, P4 ;  /* 0x00000001121b7824 */ /* 0x000fe200020e0603 */
[----:B------:R-:W-:Y:S02]  /*3b840*/  SHF.R.S32.HI R18, RZ, 0x1f, R16 ;  /* 0x0000001fff127819 */ /* 0x000fe40000011410 */
[----:B------:R-:W-:Y:S01]  /*3b850*/  ISETP.LT.AND P4, PT, R4, UR12, !P2 ;  /* 0x0000000c04007c0c */ /* 0x000fe2000d781270 */
[----:B------:R-:W-:Y:S01]  /*3b860*/  ULDC UR12, c[0x0][0x228] ;  /* 0x00008a00000c7ab9 */ /* 0x000fe20000000800 */
[----:B------:R0:W-:Y:S01]  /*3b870*/  @P1 STG.E.U8 desc[UR32][R26.64], R12 ;  /* 0x0000000c1a001986 */ /* 0x0001e2000c101120 */
[----:B------:R-:W-:Y:S01]  /*3b880*/  IMAD.X R29, R18, 0x1, R2, P6 ;  /* 0x00000001121d7824 */ /* 0x000fe200030e0602 */
[----:B------:R-:W-:Y:S02]  /*3b890*/  PRMT R25, R17, 0x7771, RZ ;  /* 0x0000777111197816 */ /* 0x000fe400000000ff */
[----:B0-----:R-:W-:-:S02]  /*3b8a0*/  IADD3 R26, P1, R16, R21, RZ ;  /* 0x00000015101a7210 */ /* 0x001fc40007f3e0ff */
[----:B------:R-:W-:-:S03]  /*3b8b0*/  PRMT R12, R17, 0x7770, RZ ;  /* 0x00007770110c7816 */ /* 0x000fc600000000ff */
[----:B------:R-:W-:Y:S01]  /*3b8c0*/  IMAD.X R27, R18, 0x1, R24, P1 ;  /* 0x00000001121b7824 */ /* 0x000fe200008e0618 */
[----:B------:R-:W-:Y:S01]  /*3b8d0*/  ISETP.LT.AND P1, PT, R5, UR22, !P2 ;  /* 0x0000001605007c0c */ /* 0x000fe2000d721270 */
[----:B------:R0:W-:Y:S01]  /*3b8e0*/  @P5 STG.E.U8 desc[UR32][R28.64], R12 ;  /* 0x0000000c1c005986 */ /* 0x0001e2000c101120 */
[----:B------:R-:W-:-:S03]  /*3b8f0*/  ISETP.LT.AND P2, PT, R15, UR24, !P2 ;  /* 0x000000180f007c0c */ /* 0x000fc6000d741270 */
[----:B------:R1:W-:Y:S01]  /*3b900*/  @P4 STG.E.U8 desc[UR32][R26.64], R25 ;  /* 0x000000191a004986 */ /* 0x0003e2000c101120 */
[----:B------:R-:W-:Y:S02]  /*3b910*/  ISETP.LT.AND P4, PT, R6, UR26, !P3 ;  /* 0x0000001a06007c0c */ /* 0x000fe4000df81270 */
[C---:B0-----:R-:W-:Y:S01]  /*3b920*/  IADD3 R28, P5, R16.reuse, R23, RZ ;  /* 0x00000017101c7210 */ /* 0x041fe20007fbe0ff */
[----:B------:R-:W-:Y:S01]  /*3b930*/  VIADD R12, R16, UR4 ;  /* 0x00000004100c7c36 */ /* 0x000fe20008000000 */
[----:B------:R-:W-:Y:S01]  /*3b940*/  PRMT R19, R17, 0x7772, RZ ;  /* 0x0000777211137816 */ /* 0x000fe200000000ff */
[----:B------:R-:W-:Y:S02]  /*3b950*/  ULDC UR4, c[0x0][0x228] ;  /* 0x00008a0000047ab9 */ /* 0x000fe40000000800 */
[----:B------:R-:W-:Y:S01]  /*3b960*/  IMAD.X R29, R18, 0x1, R20, P5 ;  /* 0x00000001121d7824 */ /* 0x000fe200028e0614 */
[----:B-1----:R-:W-:Y:S02]  /*3b970*/  IADD3 R26, P5, R16, R22, RZ ;  /* 0x00000016101a7210 */ /* 0x002fe40007fbe0ff */
[----:B------:R-:W-:-:S02]  /*3b980*/  SHF.R.S32.HI R25, RZ, 0x1f, R12 ;  /* 0x0000001fff197819 */ /* 0x000fc4000001140c */
[----:B------:R-:W-:Y:S01]  /*3b990*/  IADD3 R16, P6, R12, R0, RZ ;  /* 0x000000000c107210 */ /* 0x000fe20007fde0ff */
[----:B------:R-:W-:Y:S01]  /*3b9a0*/  IMAD.X R27, R18, 0x1, R3, P5 ;  /* 0x00000001121b7824 */ /* 0x000fe200028e0603 */
[----:B------:R-:W-:Y:S01]  /*3b9b0*/  PRMT R18, R17, 0x7773, RZ ;  /* 0x0000777311127816 */ /* 0x000fe200000000ff */
[----:B------:R0:W-:Y:S02]  /*3b9c0*/  @P1 STG.E.U8 desc[UR32][R28.64], R19 ;  /* 0x000000131c001986 */ /* 0x0001e4000c101120 */
[----:B------:R-:W-:Y:S01]  /*3b9d0*/  IMAD.X R17, R25, 0x1, R2, P6 ;  /* 0x0000000119117824 */ /* 0x000fe200030e0602 */
[----:B------:R-:W-:Y:S01]  /*3b9e0*/  ISETP.LT.AND P1, PT, R4, UR4, !P3 ;  /* 0x0000000404007c0c */ /* 0x000fe2000df21270 */
[----:B------:R1:W-:Y:S01]  /*3b9f0*/  @P2 STG.E.U8 desc[UR32][R26.64], R18 ;  /* 0x000000121a002986 */ /* 0x0003e2000c101120 */
[----:B------:R-:W-:Y:S01]  /*3ba00*/  ULDC UR4, c[0x0][0x22c] ;  /* 0x00008b0000047ab9 */ /* 0x000fe20000000800 */
[----:B0-----:R-:W-:-:S05]  /*3ba10*/  PRMT R28, R13, 0x7770, RZ ;  /* 0x000077700d1c7816 */ /* 0x001fca00000000ff */
[----:B------:R0:W-:Y:S01]  /*3ba20*/  @P4 STG.E.U8 desc[UR32][R16.64], R28 ;  /* 0x0000001c10004986 */ /* 0x0001e2000c101120 */
[----:B-1----:R-:W-:Y:S02]  /*3ba30*/  PRMT R18, R13, 0x7771, RZ ;  /* 0x000077710d127816 */ /* 0x002fe400000000ff */
[----:B0-----:R-:W-:-:S05]  /*3ba40*/  IADD3 R28, P2, R12, R21, RZ ;  /* 0x000000150c1c7210 */ /* 0x001fca0007f5e0ff */
[----:B------:R-:W-:-:S05]  /*3ba50*/  IMAD.X R29, R25, 0x1, R24, P2 ;  /* 0x00000001191d7824 */ /* 0x000fca00010e0618 */
[----:B------:R0:W-:Y:S04]  /*3ba60*/  @P1 STG.E.U8 desc[UR32][R28.64], R18 ;  /* 0x000000121c001986 */ /* 0x0001e8000c101120 */
[----:B0-----:R-:W2:Y:S01]  /*3ba70*/  LDL.LU R18, [R1+0x1478] ;  /* 0x0014780001127983 */ /* 0x001ea20000300800 */
[----:B------:R-:W-:Y:S01]  /*3ba80*/  ISETP.LT.AND P4, PT, R5, UR6, !P3 ;  /* 0x0000000605007c0c */ /* 0x000fe2000df81270 */
[----:B------:R-:W-:Y:S01]  /*3ba90*/  VIADD R16, R7, 0x4 ;  /* 0x0000000407107836 */ /* 0x000fe20000000000 */
[----:B------:R-:W-:Y:S01]  /*3baa0*/  IADD3 R26, P5, R12, R23, RZ ;  /* 0x000000170c1a7210 */ /* 0x000fe20007fbe0ff */
[----:B------:R-:W-:Y:S01]  /*3bab0*/  ULDC UR6, c[0x0][0x228] ;  /* 0x00008a0000067ab9 */ /* 0x000fe20000000800 */
[----:B------:R-:W-:Y:S01]  /*3bac0*/  ISETP.LT.AND P3, PT, R15, UR8, !P3 ;  /* 0x000000080f007c0c */ /* 0x000fe2000df61270 */
[----:B------:R-:W-:Y:S01]  /*3bad0*/  ULDC UR8, c[0x0][0x228] ;  /* 0x00008a0000087ab9 */ /* 0x000fe20000000800 */
[----:B------:R-:W-:Y:S01]  /*3bae0*/  ISETP.GE.AND P2, PT, R16, UR4, PT ;  /* 0x0000000410007c0c */ /* 0x000fe2000bf46270 */
[----:B------:R-:W-:Y:S01]  /*3baf0*/  IMAD.X R27, R25, 0x1, R20, P5 ;  /* 0x00000001191b7824 */ /* 0x000fe200028e0614 */
[C---:B------:R-:W-:Y:S01]  /*3bb00*/  PRMT R19, R13.reuse, 0x7772, RZ ;  /* 0x000077720d137816 */ /* 0x040fe200000000ff */
[----:B------:R-:W-:Y:S01]  /*3bb10*/  ULDC UR4, c[0x0][0x248] ;  /* 0x0000920000047ab9 */ /* 0x000fe20000000800 */
[C---:B------:R-:W-:Y:S01]  /*3bb20*/  IADD3 R16, P5, R12.reuse, R22, RZ ;  /* 0x000000160c107210 */ /* 0x040fe20007fbe0ff */
[----:B------:R-:W-:Y:S01]  /*3bb30*/  VIADD R29, R12, UR4 ;  /* 0x000000040c1d7c36 */ /* 0x000fe20008000000 */
[----:B------:R-:W-:Y:S01]  /*3bb40*/  PRMT R13, R13, 0x7773, RZ ;  /* 0x000077730d0d7816 */ /* 0x000fe200000000ff */
[----:B------:R0:W-:Y:S01]  /*3bb50*/  @P4 STG.E.U8 desc[UR32][R26.64], R19 ;  /* 0x000000131a004986 */ /* 0x0001e2000c101120 */
[----:B------:R-:W-:Y:S01]  /*3bb60*/  ISETP.LT.AND P4, PT, R6, UR6, !P2 ;  /* 0x0000000606007c0c */ /* 0x000fe2000d781270 */
[----:B------:R-:W-:Y:S01]  /*3bb70*/  IMAD.X R17, R25, 0x1, R3, P5 ;  /* 0x0000000119117824 */ /* 0x000fe200028e0603 */
[----:B------:R-:W-:Y:S01]  /*3bb80*/  SHF.R.S32.HI R28, RZ, 0x1f, R29 ;  /* 0x0000001fff1c7819 */ /* 0x000fe2000001141d */
[----:B------:R-:W-:Y:S01]  /*3bb90*/  ULDC UR4, c[0x0][0x22c] ;  /* 0x00008b0000047ab9 */ /* 0x000fe20000000800 */
[----:B------:R-:W-:-:S02]  /*3bba0*/  ULDC UR6, c[0x0][0x22c] ;  /* 0x00008b0000067ab9 */ /* 0x000fc40000000800 */
[----:B------:R1:W-:Y:S01]  /*3bbb0*/  @P3 STG.E.U8 desc[UR32][R16.64], R13 ;  /* 0x0000000d10003986 */ /* 0x0003e2000c101120 */
[----:B------:R-:W-:Y:S01]  /*3bbc0*/  ISETP.LT.AND P3, PT, R4, UR8, !P2 ;  /* 0x0000000804007c0c */ /* 0x000fe2000d761270 */
[----:B------:R-:W-:Y:S01]  /*3bbd0*/  ULDC UR8, c[0x0][0x228] ;  /* 0x00008a0000087ab9 */ /* 0x000fe20000000800 */
[----:B0-----:R-:W-:-:S05]  /*3bbe0*/  IADD3 R26, P6, R29, R0, RZ ;  /* 0x000000001d1a7210 */ /* 0x001fca0007fde0ff */
[C---:B------:R-:W-:Y:S01]  /*3bbf0*/  IMAD.X R27, R28.reuse, 0x1, R2, P6 ;  /* 0x000000011c1b7824 */ /* 0x040fe200030e0602 */
[----:B-1----:R-:W-:Y:S02]  /*3bc00*/  IADD3 R16, P1, R29, R21, RZ ;  /* 0x000000151d107210 */ /* 0x002fe40007f3e0ff */
[----:B------:R-:W-:Y:S01]  /*3bc10*/  ISETP.LT.AND P5, PT, R5, UR10, !P2 ;  /* 0x0000000a05007c0c */ /* 0x000fe2000d7a1270 */
[----:B------:R-:W-:Y:S01]  /*3bc20*/  VIADD R13, R7, 0x5 ;  /* 0x00000005070d7836 */ /* 0x000fe20000000000 */
[----:B------:R-:W-:Y:S01]  /*3bc30*/  IADD3 R12, P6, R29, R23, RZ ;  /* 0x000000171d0c7210 */ /* 0x000fe20007fde0ff */
[C---:B------:R-:W-:Y:S01]  /*3bc40*/  IMAD.X R17, R28.reuse, 0x1, R24, P1 ;  /* 0x000000011c117824 */ /* 0x040fe200008e0618 */
[----:B------:R-:W-:Y:S02]  /*3bc50*/  ULDC UR10, c[0x0][0x228] ;  /* 0x00008a00000a7ab9 */ /* 0x000fe40000000800 */
[----:B------:R-:W-:Y:S01]  /*3bc60*/  ISETP.GE.AND P1, PT, R13, UR4, PT ;  /* 0x000000040d007c0c */ /* 0x000fe2000bf26270 */
[----:B------:R-:W-:Y:S01]  /*3bc70*/  IMAD.X R13, R28, 0x1, R20, P6 ;  /* 0x000000011c0d7824 */ /* 0x000fe200030e0614 */
[----:B------:R-:W-:Y:S01]  /*3bc80*/  ULDC UR4, c[0x0][0x248] ;  /* 0x0000920000047ab9 */ /* 0x000fe20000000800 */
[----:B--2---:R-:W-:-:S05]  /*3bc90*/  PRMT R25, R18, 0x7770, RZ ;  /* 0x0000777012197816 */ /* 0x004fca00000000ff */
[----:B------:R0:W-:Y:S01]  /*3bca0*/  @P4 STG.E.U8 desc[UR32][R26.64], R25 ;  /* 0x000000191a004986 */ /* 0x0001e2000c101120 */
[C---:B------:R-:W-:Y:S02]  /*3bcb0*/  PRMT R19, R18.reuse, 0x7772, RZ ;  /* 0x0000777212137816 */ /* 0x040fe400000000ff */
[----:B0-----:R-:W-:-:S05]  /*3bcc0*/  PRMT R27, R18, 0x7771, RZ ;  /* 0x00007771121b7816 */ /* 0x001fca00000000ff */
[----:B------:R0:W-:Y:S01]  /*3bcd0*/  @P3 STG.E.U8 desc[UR32][R16.64], R27 ;  /* 0x0000001b10003986 */ /* 0x0001e2000c101120 */
[----:B------:R-:W-:Y:S01]  /*3bce0*/  ISETP.LT.AND P3, PT, R15, UR8, !P2 ;  /* 0x000000080f007c0c */ /* 0x000fe2000d761270 */
[C---:B------:R-:W-:Y:S01]  /*3bcf0*/  VIADD R25, R29.reuse, UR4 ;  /* 0x000000041d197c36 */ /* 0x040fe20008000000 */
[----:B------:R-:W-:Y:S01]  /*3bd00*/  IADD3 R26, P6, R29, R22, RZ ;  /* 0x000000161d1a7210 */ /* 0x000fe20007fde0ff */
[----:B------:R1:W-:Y:S01]  /*3bd10*/  @P5 STG.E.U8 desc[UR32][R12.64], R19 ;  /* 0x000000130c005986 */ /* 0x0003e2000c101120 */
[----:B------:R-:W-:Y:S01]  /*3bd20*/  ISETP.LT.AND P4, PT, R6, UR10, !P1 ;  /* 0x0000000a06007c0c */ /* 0x000fe2000cf81270 */
[----:B------:R-:W-:Y:S01]  /*3bd30*/  ULDC UR8, c[0x0][0x228] ;  /* 0x00008a0000087ab9 */ /* 0x000fe20000000800 */
[----:B------:R-:W-:Y:S01]  /*3bd40*/  ULDC UR4, c[0x0][0x248] ;  /* 0x0000920000047ab9 */ /* 0x000fe20000000800 */
[----:B0-----:R-:W-:Y:S01]  /*3bd50*/  IMAD.X R27, R28, 0x1, R3, P6 ;  /* 0x000000011c1b7824 */ /* 0x001fe200030e0603 */
[----:B-1----:R-:W-:Y:S02]  /*3bd60*/  PRMT R19, R18, 0x7773, RZ ;  /* 0x0000777312137816 */ /* 0x002fe400000000ff */
[----:B------:R-:W-:-:S02]  /*3bd70*/  SHF.R.S32.HI R29, RZ, 0x1f, R25 ;  /* 0x0000001fff1d7819 */ /* 0x000fc40000011419 */
[----:B------:R-:W-:Y:S01]  /*3bd80*/  IADD3 R16, P2, R25, R0, RZ ;  /* 0x0000000019107210 */ /* 0x000fe20007f5e0ff */
[----:B------:R0:W-:Y:S01]  /*3bd90*/  @P3 STG.E.U8 desc[UR32][R26.64], R19 ;  /* 0x000000131a003986 */ /* 0x0001e2000c101120 */
[----:B------:R-:W-:Y:S01]  /*3bda0*/  ISETP.LT.AND P5, PT, R4, UR12, !P1 ;  /* 0x0000000c04007c0c */ /* 0x000fe2000cfa1270 */
[----:B------:R-:W-:Y:S01]  /*3bdb0*/  VIADD R13, R7, 0x6 ;  /* 0x00000006070d7836 */ /* 0x000fe20000000000 */
[----:B------:R-:W-:Y:S01]  /*3bdc0*/  PRMT R18, R14, 0x7770, RZ ;  /* 0x000077700e127816 */ /* 0x000fe200000000ff */
[----:B------:R-:W-:Y:S01]  /*3bdd0*/  IMAD.X R17, R29, 0x1, R2, P2 ;  /* 0x000000011d117824 */ /* 0x000fe200010e0602 */
[----:B------:R-:W-:Y:S01]  /*3bde0*/  IADD3 R12, P6, R25, R21, RZ ;  /* 0x00000015190c7210 */ /* 0x000fe20007fde0ff */
[----:B------:R-:W-:Y:S01]  /*3bdf0*/  ULDC UR10, c[0x0][0x228] ;  /* 0x00008a00000a7ab9 */ /* 0x000fe20000000800 */
[----:B0-----:R-:W2:Y:S01]  /*3be00*/  LDL.LU R19, [R1+0x1474] ;  /* 0x0014740001137983 */ /* 0x001ea20000300800 */
[----:B------:R-:W-:Y:S01]  /*3be10*/  ISETP.GE.AND P2, PT, R13, UR6, PT ;  /* 0x000000060d007c0c */ /* 0x000fe2000bf46270 */
[----:B------:R-:W-:-:S02]  /*3be20*/  ULDC UR12, c[0x0][0x228] ;  /* 0x00008a00000c7ab9 */ /* 0x000fc40000000800 */
[----:B------:R0:W-:Y:S01]  /*3be30*/  @P4 STG.E.U8 desc[UR32][R16.64], R18 ;  /* 0x0000001210004986 */ /* 0x0001e2000c101120 */
[----:B------:R-:W-:Y:S01]  /*3be40*/  ISETP.LT.AND P4, PT, R5, UR8, !P1 ;  /* 0x0000000805007c0c */ /* 0x000fe2000cf81270 */
[----:B------:R-:W-:Y:S01]  /*3be50*/  IMAD.X R13, R29, 0x1, R24, P6 ;  /* 0x000000011d0d7824 */ /* 0x000fe200030e0618 */
[----:B------:R-:W-:Y:S01]  /*3be60*/  PRMT R28, R14, 0x7771, RZ ;  /* 0x000077710e1c7816 */ /* 0x000fe200000000ff */
[----:B------:R-:W-:Y:S01]  /*3be70*/  ULDC UR6, c[0x0][0x22c] ;  /* 0x00008b0000067ab9 */ /* 0x000fe20000000800 */
[----:B------:R-:W-:Y:S01]  /*3be80*/  ISETP.LT.AND P3, PT, R15, UR10, !P1 ;  /* 0x0000000a0f007c0c */ /* 0x000fe2000cf61270 */
[----:B------:R-:W-:Y:S01]  /*3be90*/  ULDC UR8, c[0x0][0x228] ;  /* 0x00008a0000087ab9 */ /* 0x000fe20000000800 */
[C---:B------:R-:W-:Y:S01]  /*3bea0*/  IADD3 R26, P1, R25.reuse, R23, RZ ;  /* 0x00000017191a7210 */ /* 0x040fe20007f3e0ff */
[----:B------:R1:W-:Y:S01]  /*3beb0*/  @P5 STG.E.U8 desc[UR32][R12.64], R28 ;  /* 0x0000001c0c005986 */ /* 0x0003e2000c101120 */
[----:B------:R-:W-:Y:S01]  /*3bec0*/  ULDC UR10, c[0x0][0x228] ;  /* 0x00008a00000a7ab9 */ /* 0x000fe20000000800 */
[----:B0-----:R-:W-:-:S02]  /*3bed0*/  IADD3 R16, P6, R25, R22, RZ ;  /* 0x0000001619107210 */ /* 0x001fc40007fde0ff */
[----:B------:R-:W-:Y:S02]  /*3bee0*/  IMAD.X R27, R29, 0x1, R20, P1 ;  /* 0x000000011d1b7824 */ /* 0x000fe400008e0614 */
[----:B------:R-:W-:Y:S01]  /*3bef0*/  VIADD R18, R25, UR4 ;  /* 0x0000000419127c36 */ /* 0x000fe20008000000 */
[----:B------:R-:W-:Y:S01]  /*3bf00*/  ULDC UR4, c[0x0][0x228] ;  /* 0x00008a0000047ab9 */ /* 0x000fe20000000800 */
[----:B------:R-:W-:Y:S02]  /*3bf10*/  IMAD.X R17, R29, 0x1, R3, P6 ;  /* 0x000000011d117824 */ /* 0x000fe400030e0603 */
[----:B-1----:R-:W-:Y:S01]  /*3bf20*/  VIADD R12, R7, 0x7 ;  /* 0x00000007070c7836 */ /* 0x002fe20000000000 */
[C---:B------:R-:W-:Y:S02]  /*3bf30*/  PRMT R28, R14.reuse, 0x7772, RZ ;  /* 0x000077720e1c7816 */ /* 0x040fe400000000ff */
[----:B------:R-:W-:Y:S02]  /*3bf40*/  PRMT R14, R14, 0x7773, RZ ;  /* 0x000077730e0e7816 */ /* 0x000fe400000000ff */
[----:B------:R-:W-:Y:S01]  /*3bf50*/  ISETP.GE.AND P1, PT, R12, UR6, PT ;  /* 0x000000060c007c0c */ /* 0x000fe2000bf26270 */
[----:B------:R-:W-:Y:S01]  /*3bf60*/  @P4 STG.E.U8 desc[UR32][R26.64], R28 ;  /* 0x0000001c1a004986 */ /* 0x000fe2000c101120 */
[----:B------:R-:W-:Y:S01]  /*3bf70*/  ULDC UR6, c[0x0][0x228] ;  /* 0x00008a0000067ab9 */ /* 0x000fe20000000800 */
[----:B------:R-:W-:Y:S01]  /*3bf80*/  ISETP.LT.AND P4, PT, R4, UR4, !P2 ;  /* 0x0000000404007c0c */ /* 0x000fe2000d781270 */
[----:B------:R-:W-:Y:S01]  /*3bf90*/  ULDC UR4, c[0x0][0x228] ;  /* 0x00008a0000047ab9 */ /* 0x000fe20000000800 */
[----:B------:R0:W-:Y:S01]  /*3bfa0*/  @P3 STG.E.U8 desc[UR32][R16.64], R14 ;  /* 0x0000000e10003986 */ /* 0x0001e2000c101120 */
[----:B------:R-:W-:Y:S01]  /*3bfb0*/  ISETP.LT.AND P5, PT, R6, UR12, !P2 ;  /* 0x0000000c06007c0c */ /* 0x000fe2000d7a1270 */
[----:B------:R-:W-:Y:S01]  /*3bfc0*/  ULDC UR12, c[0x0][0x228] ;  /* 0x00008a00000c7ab9 */ /* 0x000fe20000000800 */
[----:B------:R-:W-:Y:S01]  /*3bfd0*/  ISETP.LT.AND P3, PT, R5, UR6, !P2 ;  /* 0x0000000605007c0c */ /* 0x000fe2000d761270 */
[----:B------:R-:W-:Y:S01]  /*3bfe0*/  ULDC UR6, c[0x0][0x228] ;  /* 0x00008a0000067ab9 */ /* 0x000fe20000000800 */
[----:B------:R-:W-:Y:S01]  /*3bff0*/  ISETP.LT.AND P2, PT, R15, UR4, !P2 ;  /* 0x000000040f007c0c */ /* 0x000fe2000d741270 */
[----:B------:R-:W-:Y:S01]  /*3c000*/  ULDC UR4, c[0x0][0x248] ;  /* 0x0000920000047ab9 */ /* 0x000fe20000000800 */
[----:B------:R-:W3:Y:S01]  /*3c010*/  LDL.LU R15, [R1+0x1470] ;  /* 0x00147000010f7983 */ /* 0x000ee20000300800 */
[----:B------:R-:W-:-:S02]  /*3c020*/  SHF.R.S32.HI R25, RZ, 0x1f, R18 ;  /* 0x0000001fff197819 */ /* 0x000fc40000011412 */
[----:B------:R-:W-:-:S05]  /*3c030*/  IADD3 R12, P6, R18, R0, RZ ;  /* 0x00000000120c7210 */ /* 0x000fca0007fde0ff */
[----:B------:R-:W-:Y:S01]  /*3c040*/  IMAD.X R13, R25, 0x1, R2, P6 ;  /* 0x00000001190d7824 */ /* 0x000fe200030e0602 */
[----:B0-----:R-:W-:-:S05]  /*3c050*/  IADD3 R16, P6, R18, R23, RZ ;  /* 0x0000001712107210 */ /* 0x001fca0007fde0ff */
[----:B------:R-:W-:Y:S01]  /*3c060*/  IMAD.X R17, R25, 0x1, R20, P6 ;  /* 0x0000000119117824 */ /* 0x000fe200030e0614 */
[----:B--2---:R-:W-:-:S05]  /*3c070*/  PRMT R29, R19, 0x7770, RZ ;  /* 0x00007770131d7816 */ /* 0x004fca00000000ff */
[----:B------:R0:W-:Y:S01]  /*3c080*/  @P5 STG.E.U8 desc[UR32][R12.64], R29 ;  /* 0x0000001d0c005986 */ /* 0x0001e2000c101120 */
[----:B------:R-:W-:-:S05]  /*3c090*/  IADD3 R26, P5, R18, R21, RZ ;  /* 0x00000015121a7210 */ /* 0x000fca0007fbe0ff */
[----:B------:R-:W-:Y:S01]  /*3c0a0*/  IMAD.X R27, R25, 0x1, R24, P5 ;  /* 0x00000001191b7824 */ /* 0x000fe200028e0618 */
[C---:B------:R-:W-:Y:S02]  /*3c0b0*/  PRMT R28, R19.reuse, 0x7771, RZ ;  /* 0x00007771131c7816 */ /* 0x040fe400000000ff */
[----:B0-----:R-:W-:Y:S02]  /*3c0c0*/  IADD3 R12, P5, R18, R22, RZ ;  /* 0x00000016120c7210 */ /* 0x001fe40007fbe0ff */
[----:B------:R-:W-:-:S03]  /*3c0d0*/  PRMT R14, R19, 0x7772, RZ ;  /* 0x00007772130e7816 */ /* 0x000fc600000000ff */
[----:B------:R-:W-:Y:S02]  /*3c0e0*/  IMAD.X R13, R25, 0x1, R3, P5 ;  /* 0x00000001190d7824 */ /* 0x000fe400028e0603 */
[----:B------:R-:W-:Y:S01]  /*3c0f0*/  VIADD R25, R18, UR4 ;  /* 0x0000000412197c36 */ /* 0x000fe20008000000 */
[----:B------:R-:W-:Y:S01]  /*3c100*/  PRMT R29, R19, 0x7773, RZ ;  /* 0x00007773131d7816 */ /* 0x000fe200000000ff */
[----:B------:R-:W-:Y:S01]  /*3c110*/  @P4 STG.E.U8 desc[UR32][R26.64], R28 ;  /* 0x0000001c1a004986 */ /* 0x000fe2000c101120 */
[----:B------:R-:W-:Y:S01]  /*3c120*/  ISETP.LT.AND P4, PT, R6, UR6, !P1 ;  /* 0x0000000606007c0c */ /* 0x000fe2000cf81270 */
[----:B------:R-:W-:Y:S01]  /*3c130*/  ULDC UR4, c[0x0][0x22c] ;  /* 0x00008b0000047ab9 */ /* 0x000fe20000000800 */
[----:B------:R-:W-:Y:S01]  /*3c140*/  IADD3 R18, P6, R25, R0, RZ ;  /* 0x0000000019127210 */ /* 0x000fe20007fde0ff */
[----:B------:R0:W-:Y:S01]  /*3c150*/  @P3 STG.E.U8 desc[UR32][R16.64], R14 ;  /* 0x0000000e10003986 */ /* 0x0001e2000c101120 */
[----:B------:R-:W-:Y:S01]  /*3c160*/  ISETP.LT.AND P3, PT, R4, UR8, !P1 ;  /* 0x0000000804007c0c */ /* 0x000fe2000cf61270 */
[----:B------:R-:W-:Y:S01]  /*3c170*/  ULDC UR8, c[0x0][0x228] ;  /* 0x00008a0000087ab9 */ /* 0x000fe20000000800 */
[----:B------:R-:W-:Y:S01]  /*3c180*/  ISETP.LT.AND P5, PT, R5, UR10, !P1 ;  /* 0x0000000a05007c0c */ /* 0x000fe2000cfa1270 */
[----:B------:R1:W-:Y:S01]  /*3c190*/  @P2 STG.E.U8 desc[UR32][R12.64], R29 ;  /* 0x0000001d0c002986 */ /* 0x0003e2000c101120 */
[----:B------:R-:W-:Y:S01]  /*3c1a0*/  ULDC UR10, c[0x0][0x228] ;  /* 0x00008a00000a7ab9 */ /* 0x000fe20000000800 */
[----:B------:R-:W-:-:S02]  /*3c1b0*/  ULDC UR6, c[0x0][0x22c] ;  /* 0x00008b0000067ab9 */ /* 0x000fc40000000800 */
[----:B------:R-:W2:Y:S01]  /*3c1c0*/  LDL.LU R5, [R1] ;  /* 0x0000000001057983 */ /* 0x000ea20000300800 */
[----:B0-----:R-:W-:Y:S02]  /*3c1d0*/  SHF.R.S32.HI R14, RZ, 0x1f, R25 ;  /* 0x0000001fff0e7819 */ /* 0x001fe40000011419 */
[----:B------:R-:W-:Y:S01]  /*3c1e0*/  IADD3 R16, P2, R25, R21, RZ ;  /* 0x0000001519107210 */ /* 0x000fe20007f5e0ff */
[----:B-1----:R-:W-:Y:S02]  /*3c1f0*/  VIADD R13, R7, 0x8 ;  /* 0x00000008070d7836 */ /* 0x002fe40000000000 */
[C---:B------:R-:W-:Y:S01]  /*3c200*/  IMAD.X R19, R14.reuse, 0x1, R2, P6 ;  /* 0x000000010e137824 */ /* 0x040fe200030e0602 */
[----:B------:R-:W-:Y:S01]  /*3c210*/  IADD3 R12, P6, R25, R23, RZ ;  /* 0x00000017190c7210 */ /* 0x000fe20007fde0ff */
[C---:B------:R-:W-:Y:S01]  /*3c220*/  IMAD.X R17, R14.reuse, 0x1, R24, P2 ;  /* 0x000000010e117824 */ /* 0x040fe200010e0618 */
[----:B---3--:R-:W-:Y:S02]  /*3c230*/  PRMT R26, R15, 0x7770, RZ ;  /* 0x000077700f1a7816 */ /* 0x008fe400000000ff */
[----:B------:R-:W-:Y:S01]  /*3c240*/  ISETP.GE.AND P2, PT, R13, UR4, PT ;  /* 0x000000040d007c0c */ /* 0x000fe2000bf46270 */
[----:B------:R-:W-:Y:S01]  /*3c250*/  IMAD.X R13, R14, 0x1, R20, P6 ;  /* 0x000000010e0d7824 */ /* 0x000fe200030e0614 */
[----:B------:R-:W-:-:S02]  /*3c260*/  PRMT R27, R15, 0x7771, RZ ;  /* 0x000077710f1b7816 */ /* 0x000fc400000000ff */
[----:B------:R-:W-:Y:S01]  /*3c270*/  PRMT R28, R15, 0x7772, RZ ;  /* 0x000077720f1c7816 */ /* 0x000fe200000000ff */
[----:B------:R-:W-:Y:S01]  /*3c280*/  @P4 STG.E.U8 desc[UR32][R18.64], R26 ;  /* 0x0000001a12004986 */ /* 0x000fe2000c101120 */
[----:B------:R-:W-:-:S03]  /*3c290*/  ULDC UR4, c[0x0][0x248] ;  /* 0x0000920000047ab9 */ /* 0x000fc60000000800 */
[----:B------:R-:W-:Y:S04]  /*3c2a0*/  @P3 STG.E.U8 desc[UR32][R16.64], R27 ;  /* 0x0000001b10003986 */ /* 0x000fe8000c101120 */
[----:B------:R0:W-:Y:S04]  /*3c2b0*/  @P5 STG.E.U8 desc[UR32][R12.64], R28 ;  /* 0x0000001c0c005986 */ /* 0x0001e8000c101120 */
[----:B0-----:R-:W3:Y:S01]  /*3c2c0*/  LDL.LU R28, [R1+0x1430] ;  /* 0x00143000011c7983 */ /* 0x001ee20000300800 */
[----:B------:R-:W-:Y:S02]  /*3c2d0*/  IADD3 R18, P6, R25, R22, RZ ;  /* 0x0000001619127210 */ /* 0x000fe40007fde0ff */
[----:B------:R-:W-:-:S03]  /*3c2e0*/  PRMT R27, R15, 0x7773, RZ ;  /* 0x000077730f1b7816 */ /* 0x000fc600000000ff */
[----:B------:R-:W-:Y:S01]  /*3c2f0*/  IMAD.X R19, R14, 0x1, R3, P6 ;  /* 0x000000010e137824 */ /* 0x000fe200030e0603 */
[----:B---3--:R-:W-:Y:S01]  /*3c300*/  ISETP.LT.AND P3, PT, R28, UR8, !P1 ;  /* 0x000000081c007c0c */ /* 0x008fe2000cf61270 */
[----:B------:R-:W-:Y:S01]  /*3c310*/  VIADD R26, R25, UR4 ;  /* 0x00000004191a7c36 */ /* 0x000fe20008000000 */
[----:B------:R-:W-:Y:S01]  /*3c320*/  ISETP.LT.AND P4, PT, R6, UR10, !P2 ;  /* 0x0000000a06007c0c */ /* 0x000fe2000d781270 */
[----:B------:R-:W-:Y:S01]  /*3c330*/  VIADD R13, R7, 0x9 ;  /* 0x00000009070d7836 */ /* 0x000fe20000000000 */
[----:B------:R-:W-:Y:S01]  /*3c340*/  ISETP.LT.AND P5, PT, R4, UR12, !P2 ;  /* 0x0000000c04007c0c */ /* 0x000fe2000d7a1270 */
[----:B------:R-:W-:Y:S01]  /*3c350*/  ULDC UR4, c[0x0][0x248] ;  /* 0x0000920000047ab9 */ /* 0x000fe20000000800 */
[----:B------:R-:W-:Y:S01]  /*3c360*/  PRMT R14, R8, 0x7770, RZ ;  /* 0x00007770080e7816 */ /* 0x000fe200000000ff */
[----:B------:R-:W-:-:S06]  /*3c370*/  ULDC UR8, c[0x0][0x228] ;  /* 0x00008a0000087ab9 */ /* 0x000fcc0000000800 */
[----:B------:R0:W-:Y:S01]  /*3c380*/  @P3 STG.E.U8 desc[UR32][R18.64], R27 ;  /* 0x0000001b12003986 */ /* 0x0001e2000c101120 */
[----:B------:R-:W-:Y:S01]  /*3c390*/  SHF.R.S32.HI R25, RZ, 0x1f, R26 ;  /* 0x0000001fff197819 */ /* 0x000fe2000001141a */
[----:B------:R-:W-:Y:S01]  /*3c3a0*/  ULDC UR10, c[0x0][0x228] ;  /* 0x00008a00000a7ab9 */ /* 0x000fe20000000800 */
[C---:B------:R-:W-:Y:S01]  /*3c3b0*/  IADD3 R16, P1, R26.reuse, R0, RZ ;  /* 0x000000001a107210 */ /* 0x040fe20007f3e0ff */
[----:B------:R-:W-:Y:S01]  /*3c3c0*/  ULDC UR12, c[0x0][0x228] ;  /* 0x00008a00000c7ab9 */ /* 0x000fe20000000800 */
[----:B0-----:R-:W3:Y:S03]  /*3c3d0*/  LDL.LU R27, [R1+0x1434] ;  /* 0x00143400011b7983 */ /* 0x001ee60000300800 */
[----:B------:R-:W-:Y:S01]  /*3c3e0*/  IMAD.X R17, R25, 0x1, R2, P1 ;  /* 0x0000000119117824 */ /* 0x000fe200008e0602 */
[----:B------:R-:W-:Y:S02]  /*3c3f0*/  IADD3 R12, P6, R26, R21, RZ ;  /* 0x000000151a0c7210 */ /* 0x000fe40007fde0ff */
[----:B------:R-:W-:Y:S01]  /*3c400*/  ISETP.GE.AND P1, PT, R13, UR6, PT ;  /* 0x000000060d007c0c */ /* 0x000fe2000bf26270 */
[----:B------:R-:W-:Y:S01]  /*3c410*/  ULDC UR6, c[0x0][0x228] ;  /* 0x00008a0000067ab9 */ /* 0x000fe20000000800 */
[----:B------:R-:W-:Y:S01]  /*3c420*/  PRMT R15, R8, 0x7771, RZ ;  /* 0x00007771080f7816 */ /* 0x000fe200000000ff */
[----:B------:R-:W-:Y:S01]  /*3c430*/  IMAD.X R13, R25, 0x1, R24, P6 ;  /* 0x00000001190d7824 */ /* 0x000fe200030e0618 */
[----:B------:R0:W-:Y:S01]  /*3c440*/  @P4 STG.E.U8 desc[UR32][R16.64], R14 ;  /* 0x0000000e10004986 */ /* 0x0001e2000c101120 */
[----:B------:R-:W-:Y:S01]  /*3c450*/  VIADD R18, R26, UR4 ;  /* 0x000000041a127c36 */ /* 0x000fe20008000000 */
[----:B------:R-:W-:Y:S01]  /*3c460*/  ISETP.LT.AND P4, PT, R6, UR8, !P1 ;  /* 0x0000000806007c0c */ /* 0x000fe2000cf81270 */
[----:B------:R-:W-:Y:S01]  /*3c470*/  ULDC UR8, c[0x0][0x228] ;  /* 0x00008a0000087ab9 */ /* 0x000fe20000000800 */
[----:B------:R1:W-:Y:S01]  /*3c480*/  @P5 STG.E.U8 desc[UR32][R12.64], R15 ;  /* 0x0000000f0c005986 */ /* 0x0003e2000c101120 */
[----:B------:R-:W-:Y:S01]  /*3c490*/  ULDC UR4, c[0x0][0x22c] ;  /* 0x00008b0000047ab9 */ /* 0x000fe20000000800 */
[----:B------:R-:W-:-:S02]  /*3c4a0*/  SHF.R.S32.HI R19, RZ, 0x1f, R18 ;  /* 0x0000001fff137819 */ /* 0x000fc40000011412 */
[C---:B0-----:R-:W-:Y:S02]  /*3c4b0*/  IADD3 R16, P6, R26.reuse, R23, RZ ;  /* 0x000000171a107210 */ /* 0x041fe40007fde0ff */
[----:B-1----:R-:W-:-:S03]  /*3c4c0*/  IADD3 R12, P5, R26, R22, RZ ;  /* 0x000000161a0c7210 */ /* 0x002fc60007fbe0ff */
[C---:B------:R-:W-:Y:S01]  /*3c4d0*/  IMAD.X R17, R25.reuse, 0x1, R20, P6 ;  /* 0x0000000119117824 */ /* 0x040fe200030e0614 */
[----:B------:R-:W-:Y:S02]  /*3c4e0*/  PRMT R15, R8, 0x7772, RZ ;  /* 0x00007772080f7816 */ /* 0x000fe400000000ff */
[----:B------:R-:W-:Y:S01]  /*3c4f0*/  IADD3 R14, P6, R18, R0, RZ ;  /* 0x00000000120e7210 */ /* 0x000fe20007fde0ff */
[----:B------:R-:W-:Y:S01]  /*3c500*/  IMAD.X R13, R25, 0x1, R3, P5 ;  /* 0x00000001190d7824 */ /* 0x000fe200028e0603 */
[----:B------:R-:W-:Y:S02]  /*3c510*/  PRMT R8, R8, 0x7773, RZ ;  /* 0x0000777308087816 */ /* 0x000fe400000000ff */
[----:B--2---:R-:W-:Y:S02]  /*3c520*/  PRMT R25, R5, 0x7773, RZ ;  /* 0x0000777305197816 */ /* 0x004fe400000000ff */
[----:B------:R-:W-:Y:S02]  /*3c530*/  PRMT R26, R9, 0x7772, RZ ;  /* 0x00007772091a7816 */ /* 0x000fe400000000ff */
[----:B---3--:R-:W-:Y:S01]  /*3c540*/  ISETP.LT.AND P3, PT, R27, UR6, !P2 ;  /* 0x000000061b007c0c */ /* 0x008fe2000d761270 */
[----:B------:R-:W-:-:S02]  /*3c550*/  ULDC UR6, c[0x0][0x228] ;  /* 0x00008a0000067ab9 */ /* 0x000fc40000000800 */
[----:B------:R-:W-:Y:S01]  /*3c560*/  ISETP.LT.AND P2, PT, R28, UR6, !P2 ;  /* 0x000000061c007c0c */ /* 0x000fe2000d741270 */
[----:B------:R-:W-:-:S09]  /*3c570*/  ULDC UR6, c[0x0][0x228] ;  /* 0x00008a0000067ab9 */ /* 0x000fd20000000800 */
[----:B------:R0:W-:Y:S01]  /*3c580*/  @P3 STG.E.U8 desc[UR32][R16.64], R15 ;  /* 0x0000000f10003986 */ /* 0x0001e2000c101120 */
[----:B------:R-:W-:Y:S01]  /*3c590*/  ISETP.LT.AND P3, PT, R4, UR6, !P1 ;  /* 0x0000000604007c0c */ /* 0x000fe2000cf61270 */
[----:B------:R-:W-:Y:S02]  /*3c5a0*/  ULDC UR6, c[0x0][0x228] ;  /* 0x00008a0000067ab9 */ /* 0x000fe40000000800 */
[----:B------:R1:W-:Y:S01]  /*3c5b0*/  @P2 STG.E.U8 desc[UR32][R12.64], R8 ;  /* 0x000000080c002986 */ /* 0x0003e2000c101120 */
[----:B0-----:R-:W-:Y:S01]  /*3c5c0*/  IMAD.X R15, R19, 0x1, R2, P6 ;  /* 0x00000001130f7824 */ /* 0x001fe200030e0602 */
[----:B------:R-:W-:Y:S01]  /*3c5d0*/  PRMT R16, R5, 0x7770, RZ ;  /* 0x0000777005107816 */ /* 0x000fe200000000ff */
[----:B-1----:R-:W-:-:S04]  /*3c5e0*/  VIADD R8, R7, 0xa ;  /* 0x0000000a07087836 */ /* 0x002fc80000000000 */
[----:B------:R0:W-:Y:S01]  /*3c5f0*/  @P4 STG.E.U8 desc[UR32][R14.64], R16 ;  /* 0x000000100e004986 */ /* 0x0001e2000c101120 */
[----:B------:R-:W-:Y:S01]  /*3c600*/  ISETP.LT.AND P4, PT, R27, UR8, !P1 ;  /* 0x000000081b007c0c */ /* 0x000fe2000cf81270 */
[----:B------:R-:W-:Y:S01]  /*3c610*/  ULDC UR8, c[0x0][0x228] ;  /* 0x00008a0000087ab9 */ /* 0x000fe20000000800 */
[----:B------:R-:W-:Y:S02]  /*3c620*/  IADD3 R12, P5, R18, R23, RZ ;  /* 0x00000017120c7210 */ /* 0x000fe40007fbe0ff */
[----:B------:R-:W-:Y:S01]  /*3c630*/  ISETP.LT.AND P1, PT, R28, UR10, !P1 ;  /* 0x0000000a1c007c0c */ /* 0x000fe2000cf21270 */
[----:B------:R-:W-:Y:S01]  /*3c640*/  ULDC UR10, c[0x0][0x228] ;  /* 0x00008a00000a7ab9 */ /* 0x000fe20000000800 */
[C---:B0-----:R-:W-:Y:S02]  /*3c650*/  IADD3 R16, P2, R18.reuse, R21, RZ ;  /* 0x0000001512107210 */ /* 0x041fe40007f5e0ff */
[----:B------:R-:W-:Y:S01]  /*3c660*/  IADD3 R14, P6, R18, R22, RZ ;  /* 0x00000016120e7210 */ /* 0x000fe20007fde0ff */
[----:B------:R-:W-:-:S02]  /*3c670*/  IMAD.X R13, R19, 0x1, R20, P5 ;  /* 0x00000001130d7824 */ /* 0x000fc400028e0614 */
[C---:B------:R-:W-:Y:S01]  /*3c680*/  IMAD.X R17, R19.reuse, 0x1, R24, P2 ;  /* 0x0000000113117824 */ /* 0x040fe200010e0618 */
[----:B------:R-:W-:Y:S01]  /*3c690*/  ISETP.GE.AND P2, PT, R8, UR4, PT ;  /* 0x0000000408007c0c */ /* 0x000fe2000bf46270 */
[----:B------:R-:W-:Y:S01]  /*3c6a0*/  IMAD.X R15, R19, 0x1, R3, P6 ;  /* 0x00000001130f7824 */ /* 0x000fe200030e0603 */
[C---:B------:R-:W-:Y:S01]  /*3c6b0*/  PRMT R8, R5.reuse, 0x7771, RZ ;  /* 0x0000777105087816 */ /* 0x040fe200000000ff */
[----:B------:R-:W-:Y:S01]  /*3c6c0*/  ULDC UR4, c[0x0][0x248] ;  /* 0x0000920000047ab9 */ /* 0x000fe20000000800 */
[----:B------:R-:W-:Y:S02]  /*3c6d0*/  PRMT R19, R5, 0x7772, RZ ;  /* 0x0000777205137816 */ /* 0x000fe400000000ff */
[----:B------:R-:W-:Y:S01]  /*3c6e0*/  ISETP.LT.AND P5, PT, R27, UR10, !P2 ;  /* 0x0000000a1b007c0c */ /* 0x000fe2000d7a1270 */
[----:B------:R-:W-:Y:S01]  /*3c6f0*/  @P3 STG.E.U8 desc[UR32][R16.64], R8 ;  /* 0x0000000810003986 */ /* 0x000fe2000c101120 */
[----:B------:R-:W-:-:S03]  /*3c700*/  ULDC UR10, c[0x0][0x228] ;  /* 0x00008a00000a7ab9 */ /* 0x000fc60000000800 */
[----:B------:R0:W-:Y:S01]  /*3c710*/  @P4 STG.E.U8 desc[UR32][R12.64], R19 ;  /* 0x000000130c004986 */ /* 0x0001e2000c101120 */
[----:B------:R-:W-:Y:S01]  /*3c720*/  ISETP.LT.AND P4, PT, R6, UR6, !P2 ;  /* 0x0000000606007c0c */ /* 0x000fe2000d781270 */
[----:B------:R-:W-:Y:S02]  /*3c730*/  ULDC UR6, c[0x0][0x22c] ;  /* 0x00008b0000067ab9 */ /* 0x000fe40000000800 */
[----:B------:R1:W-:Y:S01]  /*3c740*/  @P1 STG.E.U8 desc[UR32][R14.64], R25 ;  /* 0x000000190e001986 */ /* 0x0003e2000c101120 */
[----:B------:R-:W-:Y:S01]  /*3c750*/  ISETP.LT.AND P1, PT, R4, UR8, !P2 ;  /* 0x0000000804007c0c */ /* 0x000fe2000d721270 */
[----:B------:R-:W-:Y:S02]  /*3c760*/  ULDC UR8, c[0x0][0x228] ;  /* 0x00008a0000087ab9 */ /* 0x000fe40000000800 */
[----:B------:R-:W2:Y:S01]  /*3c770*/  LDL.LU R5, [R1+0x4] ;  /* 0x0000040001057983 */ /* 0x000ea20000300800 */
[----:B0-----:R-:W-:Y:S01]  /*3c780*/  VIADD R19, R18, UR4 ;  /* 0x0000000412137c36 */ /* 0x001fe20008000000 */
[----:B------:R-:W-:-:S02]  /*3c790*/  ULDC UR4, c[0x0][0x22c] ;  /* 0x00008b0000047ab9 */ /* 0x000fc40000000800 */
[----:B------:R-:W3:Y:S02]  /*3c7a0*/  LDL.LU R4, [R1+0xc] ;  /* 0x00000c0001047983 */ /* 0x000ee40000300800 */
[----:B------:R-:W-:Y:S02]  /*3c7b0*/  SHF.R.S32.HI R8, RZ, 0x1f, R19 ;  /* 0x0000001fff087819 */ /* 0x000fe40000011413 */
[----:B------:R-:W-:Y:S01]  /*3c7c0*/  IADD3 R16, P6, R19, R0, RZ ;  /* 0x0000000013107210 */ /* 0x000fe20007fde0ff */
[----:B-1----:R-:W-:Y:S01]  /*3c7d0*/  VIADD R15, R7, 0xb ;  /* 0x0000000b070f7836 */ /* 0x002fe20000000000 */
[----:B------:R-:W-:-:S03]  /*3c7e0*/  IADD3 R12, P3, R19, R21, RZ ;  /* 0x00000015130c7210 */ /* 0x000fc60007f7e0ff */
[C---:B------:R-:W-:Y:S01]  /*3c7f0*/  IMAD.X R17, R8.reuse, 0x1, R2, P6 ;  /* 0x0000000108117824 */ /* 0x040fe200030e0602 */
[----:B------:R-:W-:Y:S01]  /*3c800*/  IADD3 R14, P6, R19, R23, RZ ;  /* 0x00000017130e7210 */ /* 0x000fe20007fde0ff */
[C---:B------:R-:W-:Y:S01]  /*3c810*/  IMAD.X R13, R8.reuse, 0x1, R24, P3 ;  /* 0x00000001080d7824 */ /* 0x040fe200018e0618 */
[----:B------:R-:W-:Y:S02]  /*3c820*/  PRMT R18, R9, 0x7770, RZ ;  /* 0x0000777009127816 */ /* 0x000fe400000000ff */
[----:B------:R-:W-:Y:S01]  /*3c830*/  ISETP.GE.AND P3, PT, R15, UR4, PT ;  /* 0x000000040f007c0c */ /* 0x000fe2000bf66270 */
[----:B------:R-:W-:Y:S01]  /*3c840*/  IMAD.X R15, R8, 0x1, R20, P6 ;  /* 0x00000001080f7824 */ /* 0x000fe200030e0614 */
[----:B------:R-:W-:Y:S01]  /*3c850*/  PRMT R25, R9, 0x7771, RZ ;  /* 0x0000777109197816 */ /* 0x000fe200000000ff */
[----:B------:R-:W-:Y:S01]  /*3c860*/  @P4 STG.E.U8 desc[UR32][R16.64], R18 ;  /* 0x0000001210004986 */ /* 0x000fe2000c101120 */
[----:B------:R-:W-:-:S03]  /*3c870*/  ULDC UR4, c[0x0][0x248] ;  /* 0x0000920000047ab9 */ /* 0x000fc60000000800 */
[----:B------:R-:W-:Y:S04]  /*3c880*/  @P1 STG.E.U8 desc[UR32][R12.64], R25 ;  /* 0x000000190c001986 */ /* 0x000fe8000c101120 */
[----:B------:R0:W-:Y:S04]  /*3c890*/  @P5 STG.E.U8 desc[UR32][R14.64], R26 ;  /* 0x0000001a0e005986 */ /* 0x0001e8000c101120 */
[----:B0-----:R-:W4:Y:S01]  /*3c8a0*/  LDL.LU R26, [R1+0x1438] ;  /* 0x00143800011a7983 */ /* 0x001f220000300800 */
[C---:B------:R-:W-:Y:S01]  /*3c8b0*/  VIADD R18, R19.reuse, UR4 ;  /* 0x0000000413127c36 */ /* 0x040fe20008000000 */
[----:B------:R-:W-:-:S02]  /*3c8c0*/  IADD3 R14, P6, R19, R22, RZ ;  /* 0x00000016130e7210 */ /* 0x000fc40007fde0ff */
[----:B------:R-:W-:Y:S01]  /*3c8d0*/  ISETP.LT.AND P2, PT, R28, UR8, !P2 ;  /* 0x000000081c007c0c */ /* 0x000fe2000d741270 */
[----:B------:R-:W-:Y:S01]  /*3c8e0*/  VIADD R17, R7, 0xc ;  /* 0x0000000c07117836 */ /* 0x000fe20000000000 */
[----:B------:R-:W-:Y:S01]  /*3c8f0*/  ISETP.LT.AND P4, PT, R6, UR10, !P3 ;  /* 0x0000000a06007c0c */ /* 0x000fe2000df81270 */
[----:B------:R-:W-:Y:S01]  /*3c900*/  ULDC UR4, c[0x0][0x248] ;  /* 0x0000920000047ab9 */ /* 0x000fe20000000800 */
[----:B------:R-:W-:Y:S02]  /*3c910*/  SHF.R.S32.HI R16, RZ, 0x1f, R18 ;  /* 0x0000001fff107819 */ /* 0x000fe40000011412 */
[----:B------:R-:W-:Y:S01]  /*3c920*/  IADD3 R12, P1, R18, R0, RZ ;  /* 0x00000000120c7210 */ /* 0x000fe20007f3e0ff */
[----:B------:R-:W-:Y:S01]  /*3c930*/  IMAD.X R15, R8, 0x1, R3, P6 ;  /* 0x00000001080f7824 */ /* 0x000fe200030e0603 */
[----:B------:R-:W-:Y:S01]  /*3c940*/  IADD3 R8, P6, R18, R21, RZ ;  /* 0x0000001512087210 */ /* 0x000fe20007fde0ff */
[----:B------:R-:W-:Y:S01]  /*3c950*/  ULDC UR8, c[0x0][0x228] ;  /* 0x00008a0000087ab9 */ /* 0x000fe20000000800 */
[----:B------:R-:W-:Y:S01]  /*3c960*/  ULDC UR10, c[0x0][0x228] ;  /* 0x00008a00000a7ab9 */ /* 0x000fe20000000800 */
[C---:B------:R-:W-:Y:S01]  /*3c970*/  IMAD.X R13, R16.reuse, 0x1, R2, P1 ;  /* 0x00000001100d7824 */ /* 0x040fe200008e0602 */
[----:B------:R-:W-:Y:S01]  /*3c980*/  ISETP.GE.AND P1, PT, R17, UR6, PT ;  /* 0x0000000611007c0c */ /* 0x000fe2000bf26270 */
[----:B------:R-:W-:Y:S01]  /*3c990*/  ULDC UR6, c[0x0][0x228] ;  /* 0x00008a0000067ab9 */ /* 0x000fe20000000800 */
[----:B------:R-:W-:Y:S01]  /*3c9a0*/  PRMT R17, R9, 0x7773, RZ ;  /* 0x0000777309117816 */ /* 0x000fe200000000ff */
[----:B------:R-:W-:-:S04]  /*3c9b0*/  IMAD.X R9, R16, 0x1, R24, P6 ;  /* 0x0000000110097824 */ /* 0x000fc800030e0618 */
[----:B------:R0:W-:Y:S01]  /*3c9c0*/  @P2 STG.E.U8 desc[UR32][R14.64], R17 ;  /* 0x000000110e002986 */ /* 0x0001e2000c101120 */
[C---:B--2---:R-:W-:Y:S02]  /*3c9d0*/  PRMT R19, R5.reuse, 0x7770, RZ ;  /* 0x0000777005137816 */ /* 0x044fe400000000ff */
[----:B------:R-:W-:-:S03]  /*3c9e0*/  PRMT R25, R5, 0x7771, RZ ;  /* 0x0000777105197816 */ /* 0x000fc600000000ff */
[----:B------:R1:W-:Y:S01]  /*3c9f0*/  @P4 STG.E.U8 desc[UR32][R12.64], R19 ;  /* 0x000000130c004986 */ /* 0x0003e2000c101120 */
[----:B0-----:R-:W-:Y:S02]  /*3ca00*/  PRMT R15, R5, 0x7772, RZ ;  /* 0x00007772050f7816 */ /* 0x001fe400000000ff */
[----:B----4-:R-:W-:Y:S01]  /*3ca10*/  ISETP.LT.AND P5, PT, R26, UR12, !P3 ;  /* 0x0000000c1a007c0c */ /* 0x010fe2000dfa1270 */
[----:B------:R-:W-:Y:S01]  /*3ca20*/  VIADD R17, R18, UR4 ;  /* 0x0000000412117c36 */ /* 0x000fe20008000000 */
[----:B------:R-:W-:Y:S01]  /*3ca30*/  ISETP.LT.AND P2, PT, R27, UR6, !P3 ;  /* 0x000000061b007c0c */ /* 0x000fe2000df41270 */
[----:B------:R-:W-:Y:S01]  /*3ca40*/  ULDC UR6, c[0x0][0x228] ;  /* 0x00008a0000067ab9 */ /* 0x000fe20000000800 */
[----:B------:R-:W-:Y:S01]  /*3ca50*/  ISETP.LT.AND P4, PT, R6, UR8, !P1 ;  /* 0x0000000806007c0c */ /* 0x000fe2000cf81270 */
[----:B------:R-:W-:Y:S01]  /*3ca60*/  ULDC UR8, c[0x0][0x228] ;  /* 0x00008a0000087ab9 */ /* 0x000fe20000000800 */
[----:B------:R-:W-:-:S07]  /*3ca70*/  ULDC UR12, c[0x0][0x228] ;  /* 0x00008a00000c7ab9 */ /* 0x000fce0000000800 */
[----:B------:R0:W-:Y:S01]  /*3ca80*/  @P5 STG.E.U8 desc[UR32][R8.64], R25 ;  /* 0x0000001908005986 */ /* 0x0001e2000c101120 */
[----:B-1----:R-:W-:Y:S01]  /*3ca90*/  IADD3 R12, P5, R18, R22, RZ ;  /* 0x00000016120c7210 */ /* 0x002fe20007fbe0ff */
[----:B------:R-:W-:-:S04]  /*3caa0*/  ULDC UR4, c[0x0][0x22c] ;  /* 0x00008b0000047ab9 */ /* 0x000fc80000000800 */
[----:B------:R-:W-:Y:S01]  /*3cab0*/  IMAD.X R13, R16, 0x1, R3, P5 ;  /* 0x00000001100d7824 */ /* 0x000fe200028e0603 */
[----:B0-----:R-:W-:-:S05]  /*3cac0*/  IADD3 R8, P6, R18, R23, RZ ;  /* 0x0000001712087210 */ /* 0x001fca0007fde0ff */
[----:B------:R-:W-:Y:S01]  /*3cad0*/  IMAD.X R9, R16, 0x1, R20, P6 ;  /* 0x0000000110097824 */ /* 0x000fe200030e0614 */
[----:B------:R-:W-:Y:S02]  /*3cae0*/  PRMT R16, R5, 0x7773, RZ ;  /* 0x0000777305107816 */ /* 0x000fe400000000ff */
[----:B------:R-:W2:Y:S01]  /*3caf0*/  LDL.LU R5, [R1+0x8] ;  /* 0x0000080001057983 */ /* 0x000ea20000300800 */
[----:B------:R-:W-:Y:S01]  /*3cb00*/  ISETP.LT.AND P3, PT, R28, UR6, !P3 ;  /* 0x000000061c007c0c */ /* 0x000fe2000df61270 */
[----:B------:R-:W-:Y:S01]  /*3cb10*/  ULDC UR6, c[0x0][0x228] ;  /* 0x00008a0000067ab9 */ /* 0x000fe20000000800 */
[----:B------:R-:W-:Y:S02]  /*3cb20*/  SHF.R.S32.HI R18, RZ, 0x1f, R17 ;  /* 0x0000001fff127819 */ /* 0x000fe40000011411 */
[----:B------:R-:W-:Y:S01]  /*3cb30*/  IADD3 R14, P6, R17, R0, RZ ;  /* 0x00000000110e7210 */ /* 0x000fe20007fde0ff */
[----:B------:R0:W-:Y:S08]  /*3cb40*/  @P2 STG.E.U8 desc[UR32][R8.64], R15 ;  /* 0x0000000f08002986 */ /* 0x0001f0000c101120 */
[----:B------:R1:W-:Y:S01]  /*3cb50*/  @P3 STG.E.U8 desc[UR32][R12.64], R16 ;  /* 0x000000100c003986 */ /* 0x0003e2000c101120 */
[----:B------:R-:W-:Y:S01]  /*3cb60*/  ISETP.LT.AND P3, PT, R26, UR6, !P1 ;  /* 0x000000061a007c0c */ /* 0x000fe2000cf61270 */
[----:B------:R-:W-:Y:S01]  /*3cb70*/  ULDC UR6, c[0x0][0x228] ;  /* 0x00008a0000067ab9 */ /* 0x000fe20000000800 */
[----:B0-----:R-:W-:Y:S01]  /*3cb80*/  IMAD.X R15, R18, 0x1, R2, P6 ;  /* 0x00000001120f7824 */ /* 0x001fe200030e0602 */
[----:B------:R-:W-:-:S05]  /*3cb90*/  PRMT R8, R10, 0x7770, RZ ;  /* 0x000077700a087816 */ /* 0x000fca00000000ff */
[----:B------:R0:W-:Y:S01]  /*3cba0*/  @P4 STG.E.U8 desc[UR32][R14.64], R8 ;  /* 0x000000080e004986 */ /* 0x0001e2000c101120 */
[----:B------:R-:W-:Y:S01]  /*3cbb0*/  ISETP.LT.AND P4, PT, R27, UR8, !P1 ;  /* 0x000000081b007c0c */ /* 0x000fe2000cf81270 */
[----:B-1----:R-:W-:Y:S01]  /*3cbc0*/  VIADD R13, R7, 0xd ;  /* 0x0000000d070d7836 */ /* 0x002fe20000000000 */
[----:B------:R-:W-:Y:S01]  /*3cbd0*/  ISETP.LT.AND P1, PT, R28, UR10, !P1 ;  /* 0x0000000a1c007c0c */ /* 0x000fe2000cf21270 */
[----:B------:R-:W-:Y:S01]  /*3cbe0*/  ULDC UR8, c[0x0][0x228] ;  /* 0x00008a0000087ab9 */ /* 0x000fe20000000800 */
[C---:B------:R-:W-:Y:S01]  /*3cbf0*/  IADD3 R12, P5, R17.reuse, R23, RZ ;  /* 0x00000017110c7210 */ /* 0x040fe20007fbe0ff */
[----:B------:R-:W-:Y:S01]  /*3cc00*/  ULDC UR10, c[0x0][0x228] ;  /* 0x00008a00000a7ab9 */ /* 0x000fe20000000800 */
[----:B------:R-:W-:Y:S02]  /*3cc10*/  PRMT R16, R10, 0x7771, RZ ;  /* 0x000077710a107816 */ /* 0x000fe400000000ff */
[C---:B0-----:R-:W-:Y:S02]  /*3cc20*/  IADD3 R8, P2, R17.reuse, R21, RZ ;  /* 0x0000001511087210 */ /* 0x041fe40007f5e0ff */
[----:B------:R-:W-:-:S03]  /*3cc30*/  IADD3 R14, P6, R17, R22, RZ ;  /* 0x00000016110e7210 */ /* 0x000fc60007fde0ff */
[C---:B------:R-:W-:Y:S01]  /*3cc40*/  IMAD.X R9, R18.reuse, 0x1, R24, P2 ;  /* 0x0000000112097824 */ /* 0x040fe200010e0618 */
[----:B------:R-:W-:Y:S01]  /*3cc50*/  ISETP.GE.AND P2, PT, R13, UR4, PT ;  /* 0x000000040d007c0c */ /* 0x000fe2000bf46270 */
[C---:B------:R-:W-:Y:S01]  /*3cc60*/  IMAD.X R13, R18.reuse, 0x1, R20, P5 ;  /* 0x00000001120d7824 */ /* 0x040fe200028e0614 */
[----:B------:R-:W-:Y:S01]  /*3cc70*/  ULDC UR4, c[0x0][0x248] ;  /* 0x0000920000047ab9 */ /* 0x000fe20000000800 */
[----:B------:R-:W-:Y:S01]  /*3cc80*/  IMAD.X R15, R18, 0x1, R3, P6 ;  /* 0x00000001120f7824 */ /* 0x000fe200030e0603 */
[C---:B------:R-:W-:Y:S01]  /*3cc90*/  PRMT R18, R10.reuse, 0x7772, RZ ;  /* 0x000077720a127816 */ /* 0x040fe200000000ff */
[----:B------:R0:W-:Y:S01]  /*3cca0*/  @P3 STG.E.U8 desc[UR32][R8.64], R16 ;  /* 0x0000001008003986 */ /* 0x0001e2000c101120 */
[----:B------:R-:W-:-:S03]  /*3ccb0*/  PRMT R10, R10, 0x7773, RZ ;  /* 0x000077730a0a7816 */ /* 0x000fc600000000ff */
[----:B------:R-:W-:Y:S01]  /*3ccc0*/  @P4 STG.E.U8 desc[UR32][R12.64], R18 ;  /* 0x000000120c004986 */ /* 0x000fe2000c101120 */
[----:B------:R-:W-:Y:S01]  /*3ccd0*/  ISETP.LT.AND P4, PT, R6, UR6, !P2 ;  /* 0x0000000606007c0c */ /* 0x000fe2000d781270 */
[----:B------:R-:W-:Y:S01]  /*3cce0*/  ULDC UR6, c[0x0][0x22c] ;  /* 0x00008b0000067ab9 */ /* 0x000fe20000000800 */
[----:B------:R-:W-:Y:S01]  /*3ccf0*/  ISETP.LT.AND P3, PT, R26, UR8, !P2 ;  /* 0x000000081a007c0c */ /* 0x000fe2000d761270 */
[----:B------:R1:W-:Y:S01]  /*3cd00*/  @P1 STG.E.U8 desc[UR32][R14.64], R10 ;  /* 0x0000000a0e001986 */ /* 0x0003e2000c101120 */
[----:B------:R-:W-:Y:S01]  /*3cd10*/  ISETP.LT.AND P5, PT, R27, UR10, !P2 ;  /* 0x0000000a1b007c0c */ /* 0x000fe2000d7a1270 */
[----:B------:R-:W-:Y:S01]  /*3cd20*/  ULDC UR8, c[0x0][0x228] ;  /* 0x00008a0000087ab9 */ /* 0x000fe20000000800 */
[----:B------:R-:W-:Y:S01]  /*3cd30*/  ULDC UR10, c[0x0][0x228] ;  /* 0x00008a00000a7ab9 */ /* 0x000fe20000000800 */
[----:B0-----:R-:W-:Y:S01]  /*3cd40*/  VIADD R16, R17, UR4 ;  /* 0x0000000411107c36 */ /* 0x001fe20008000000 */
[----:B------:R-:W-:-:S04]  /*3cd50*/  ULDC UR4, c[0x0][0x22c] ;  /* 0x00008b0000047ab9 */ /* 0x000fc80000000800 */
[C---:B------:R-:W-:Y:S02]  /*3cd60*/  IADD3 R8, P6, R16.reuse, R0, RZ ;  /* 0x0000000010087210 */ /* 0x040fe40007fde0ff */
[----:B-1----:R-:W-:Y:S02]  /*3cd70*/  SHF.R.S32.HI R10, RZ, 0x1f, R16 ;  /* 0x0000001fff0a7819 */ /* 0x002fe40000011410 */
[----:B------:R-:W-:Y:S01]  /*3cd80*/  IADD3 R12, P1, R16, R21, RZ ;  /* 0x00000015100c7210 */ /* 0x000fe20007f3e0ff */
[----:B------:R-:W-:Y:S02]  /*3cd90*/  VIADD R15, R7, 0xe ;  /* 0x0000000e070f7836 */ /* 0x000fe40000000000 */
[----:B------:R-:W-:Y:S01]  /*3cda0*/  IMAD.X R9, R10, 0x1, R2, P6 ;  /* 0x000000010a097824 */ /* 0x000fe200030e0602 */
[----:B------:R-:W-:Y:S01]  /*3cdb0*/  IADD3 R14, P6, R16, R23, RZ ;  /* 0x00000017100e7210 */ /* 0x000fe20007fde0ff */
[----:B------:R-:W-:Y:S01]  /*3cdc0*/  IMAD.X R13, R10, 0x1, R24, P1 ;  /* 0x000000010a0d7824 */ /* 0x000fe200008e0618 */
[----:B------:R-:W-:Y:S01]  /*3cdd0*/  ISETP.GE.AND P1, PT, R15, UR4, PT ;  /* 0x000000040f007c0c */ /* 0x000fe2000bf26270 */
[----:B------:R-:W-:-:S02]  /*3cde0*/  ULDC UR4, c[0x0][0x248] ;  /* 0x0000920000047ab9 */ /* 0x000fc40000000800 */
[----:B------:R-:W-:Y:S01]  /*3cdf0*/  IMAD.X R15, R10, 0x1, R20, P6 ;  /* 0x000000010a0f7824 */ /* 0x000fe200030e0614 */
[C---:B--2---:R-:W-:Y:S02]  /*3ce00*/  PRMT R17, R5.reuse, 0x7770, RZ ;  /* 0x0000777005117816 */ /* 0x044fe400000000ff */
[C---:B------:R-:W-:Y:S02]  /*3ce10*/  PRMT R18, R5.reuse, 0x7771, RZ ;  /* 0x0000777105127816 */ /* 0x040fe400000000ff */
[----:B------:R-:W-:Y:S01]  /*3ce20*/  PRMT R19, R5, 0x7772, RZ ;  /* 0x0000777205137816 */ /* 0x000fe200000000ff */
[----:B------:R0:W-:Y:S01]  /*3ce30*/  @P4 STG.E.U8 desc[UR32][R8.64], R17 ;  /* 0x0000001108004986 */ /* 0x0001e2000c101120 */
[----:B------:R-:W-:Y:S01]  /*3ce40*/  ISETP.LT.AND P4, PT, R6, UR10, !P1 ;  /* 0x0000000a06007c0c */ /* 0x000fe2000cf81270 */
[----:B------:R-:W-:Y:S02]  /*3ce50*/  ULDC UR10, c[0x0][0x228] ;  /* 0x00008a00000a7ab9 */ /* 0x000fe40000000800 */
[----:B------:R1:W-:Y:S01]  /*3ce60*/  @P3 STG.E.U8 desc[UR32][R12.64], R18 ;  /* 0x000000120c003986 */ /* 0x0003e2000c101120 */
[----:B------:R-:W-:Y:S01]  /*3ce70*/  ISETP.LT.AND P3, PT, R28, UR8, !P2 ;  /* 0x000000081c007c0c */ /* 0x000fe2000d761270 */
[----:B------:R-:W-:-:S02]  /*3ce80*/  ULDC UR8, c[0x0][0x228] ;  /* 0x00008a0000087ab9 */ /* 0x000fc40000000800 */
[----:B------:R2:W-:Y:S01]  /*3ce90*/  @P5 STG.E.U8 desc[UR32][R14.64], R19 ;  /* 0x000000130e005986 */ /* 0x0005e2000c101120 */
[C---:B0-----:R-:W-:Y:S01]  /*3cea0*/  VIADD R17, R16.reuse, UR4 ;  /* 0x0000000410117c36 */ /* 0x041fe20008000000 */
[----:B------:R-:W-:Y:S01]  /*3ceb0*/  IADD3 R8, P2, R16, R22, RZ ;  /* 0x0000001610087210 */ /* 0x000fe20007f5e0ff */
[----:B------:R-:W-:Y:S01]  /*3cec0*/  ULDC UR4, c[0x0][0x248] ;  /* 0x0000920000047ab9 */ /* 0x000fe20000000800 */
[----:B-1----:R-:W-:Y:S02]  /*3ced0*/  VIADD R13, R7, 0xf ;  /* 0x0000000f070d7836 */ /* 0x002fe40000000000 */
[----:B------:R-:W-:Y:S02]  /*3cee0*/  SHF.R.S32.HI R16, RZ, 0x1f, R17 ;  /* 0x0000001fff107819 */ /* 0x000fe40000011411 */
[----:B------:R-:W-:Y:S01]  /*3cef0*/  IADD3 R12, P5, R17, R0, RZ ;  /* 0x00000000110c7210 */ /* 0x000fe20007fbe0ff */
[----:B------:R-:W-:Y:S01]  /*3cf00*/  IMAD.X R9, R10, 0x1, R3, P2 ;  /* 0x000000010a097824 */ /* 0x000fe200010e0603 */
[----:B------:R-:W-:Y:S01]  /*3cf10*/  ISETP.GE.AND P2, PT, R13, UR6, PT ;  /* 0x000000060d007c0c */ /* 0x000fe2000bf46270 */
[----:B------:R-:W-:Y:S01]  /*3cf20*/  ULDC UR6, c[0x0][0x228] ;  /* 0x00008a0000067ab9 */ /* 0x000fe20000000800 */
[----:B------:R-:W-:Y:S01]  /*3cf30*/  PRMT R10, R5, 0x7773, RZ ;  /* 0x00007773050a7816 */ /* 0x000fe200000000ff */
[----:B------:R-:W-:Y:S01]  /*3cf40*/  IMAD.X R13, R16, 0x1, R2, P5 ;  /* 0x00000001100d7824 */ /* 0x000fe200028e0602 */
[----:B--2---:R-:W-:-:S03]  /*3cf50*/  PRMT R19, R11, 0x7770, RZ ;  /* 0x000077700b137816 */ /* 0x004fc600000000ff */
[----:B------:R-:W-:Y:S04]  /*3cf60*/  @P3 STG.E.U8 desc[UR32][R8.64], R10 ;  /* 0x0000000a08003986 */ /* 0x000fe8000c101120 */
[----:B------:R0:W-:Y:S04]  /*3cf70*/  @P4 STG.E.U8 desc[UR32][R12.64], R19 ;  /* 0x000000130c004986 */ /* 0x0001e8000c101120 */
[----:B0-----:R-:W2:Y:S04]  /*3cf80*/  LDL.LU R19, [R1+0x30] ;  /* 0x0000300001137983 */ /* 0x001ea80000300800 */
[----:B------:R-:W4:Y:S04]  /*3cf90*/  LDL.LU R25, [R1+0x20] ;  /* 0x0000200001197983 */ /* 0x000f280000300800 */
[----:B------:R-:W4:Y:S01]  /*3cfa0*/  LDL.LU R5, [R1+0x34] ;  /* 0x0000340001057983 */ /* 0x000f220000300800 */
[----:B------:R-:W-:Y:S01]  /*3cfb0*/  ISETP.LT.AND P6, PT, R26, UR12, !P1 ;  /* 0x0000000c1a007c0c */ /* 0x000fe2000cfc1270 */
[----:B------:R-:W-:Y:S01]  /*3cfc0*/  ULDC UR12, c[0x0][0x228] ;  /* 0x00008a00000c7ab9 */ /* 0x000fe20000000800 */
[----:B------:R-:W-:-:S02]  /*3cfd0*/  IADD3 R14, P5, R17, R21, RZ ;  /* 0x00000015110e7210 */ /* 0x000fc40007fbe0ff */
[----:B------:R-:W-:-:S03]  /*3cfe0*/  PRMT R18, R11, 0x7771, RZ ;  /* 0x000077710b127816 */ /* 0x000fc600000000ff */
[----:B------:R-:W-:Y:S01]  /*3cff0*/  IMAD.X R15, R16, 0x1, R24, P5 ;  /* 0x00000001100f7824 */ /* 0x000fe200028e0618 */
[----:B------:R-:W-:Y:S01]  /*3d000*/  ISETP.LT.AND P3, PT, R27, UR6, !P1 ;  /* 0x000000061b007c0c */ /* 0x000fe2000cf61270 */
[----:B------:R-:W-:Y:S01]  /*3d010*/  ULDC UR6, c[0x0][0x228] ;  /* 0x00008a0000067ab9 */ /* 0x000fe20000000800 */
[----:B------:R-:W-:Y:S01]  /*3d020*/  ISETP.LT.AND P1, PT, R28, UR8, !P1 ;  /* 0x000000081c007c0c */ /* 0x000fe2000cf21270 */
[----:B------:R-:W-:Y:S02]  /*3d030*/  ULDC UR8, c[0x0][0x228] ;  /* 0x00008a0000087ab9 */ /* 0x000fe40000000800 */
[----:B------:R0:W-:Y:S01]  /*3d040*/  @P6 STG.E.U8 desc[UR32][R14.64], R18 ;  /* 0x000000120e006986 */ /* 0x0001e2000c101120 */
[C---:B------:R-:W-:Y:S02]  /*3d050*/  IADD3 R12, P6, R17.reuse, R23, RZ ;  /* 0x00000017110c7210 */ /* 0x040fe40007fde0ff */
[----:B------:R-:W-:Y:S01]  /*3d060*/  ISETP.LT.AND P4, PT, R6, UR6, !P2 ;  /* 0x0000000606007c0c */ /* 0x000fe2000d781270 */
[----:B------:R-:W-:Y:S01]  /*3d070*/  ULDC UR6, c[0x0][0x228] ;  /* 0x00008a0000067ab9 */ /* 0x000fe20000000800 */
[----:B------:R-:W-:Y:S01]  /*3d080*/  IADD3 R8, P5, R17, R22, RZ ;  /* 0x0000001611087210 */ /* 0x000fe20007fbe0ff */
[----:B------:R-:W-:-:S02]  /*3d090*/  IMAD.X R13, R16, 0x1, R20, P6 ;  /* 0x00000001100d7824 */ /* 0x000fc400030e0614 */
[----:B0-----:R-:W-:Y:S01]  /*3d0a0*/  VIADD R14, R17, UR4 ;  /* 0x00000004110e7c36 */ /* 0x001fe20008000000 */
[C---:B------:R-:W-:Y:S01]  /*3d0b0*/  PRMT R18, R11.reuse, 0x7773, RZ ;  /* 0x000077730b127816 */ /* 0x040fe200000000ff */
[----:B------:R-:W-:Y:S01]  /*3d0c0*/  IMAD.X R9, R16, 0x1, R3, P5 ;  /* 0x0000000110097824 */ /* 0x000fe200028e0603 */
[----:B------:R-:W-:Y:S01]  /*3d0d0*/  PRMT R11, R11, 0x7772, RZ ;  /* 0x000077720b0b7816 */ /* 0x000fe200000000ff */
[----:B------:R-:W-:Y:S01]  /*3d0e0*/  ULDC UR4, c[0x0][0x22c] ;  /* 0x00008b0000047ab9 */ /* 0x000fe20000000800 */
[----:B------:R-:W-:Y:S02]  /*3d0f0*/  SHF.R.S32.HI R15, RZ, 0x1f, R14 ;  /* 0x0000001fff0f7819 */ /* 0x000fe4000001140e */
[----:B------:R-:W-:Y:S01]  /*3d100*/  IADD3 R10, P6, R14, R0, RZ ;  /* 0x000000000e0a7210 */ /* 0x000fe20007fde0ff */
[----:B------:R0:W-:Y:S01]  /*3d110*/  @P3 STG.E.U8 desc[UR32][R12.64], R11 ;  /* 0x0000000b0c003986 */ /* 0x0001e2000c101120 */
[----:B------:R-:W-:Y:S01]  /*3d120*/  ISETP.LT.AND P5, PT, R26, UR6, !P2 ;  /* 0x000000061a007c0c */ /* 0x000fe2000d7a1270 */
[----:B------:R-:W-:-:S02]  /*3d130*/  ULDC UR6, c[0x0][0x228] ;  /* 0x00008a0000067ab9 */ /* 0x000fc40000000800 */
[----:B------:R1:W-:Y:S01]  /*3d140*/  @P1 STG.E.U8 desc[UR32][R8.64], R18 ;  /* 0x0000001208001986 */ /* 0x0003e2000c101120 */
[----:B0-----:R-:W-:Y:S01]  /*3d150*/  IMAD.X R11, R15, 0x1, R2, P6 ;  /* 0x000000010f0b7824 */ /* 0x001fe200030e0602 */
[----:B---3--:R-:W-:Y:S01]  /*3d160*/  PRMT R12, R4, 0x7770, RZ ;  /* 0x00007770040c7816 */ /* 0x008fe200000000ff */
[----:B-1----:R-:W-:-:S04]  /*3d170*/  VIADD R9, R7, 0x10 ;  /* 0x0000001007097836 */ /* 0x002fc80000000000 */
[----:B------:R0:W-:Y:S01]  /*3d180*/  @P4 STG.E.U8 desc[UR32][R10.64], R12 ;  /* 0x0000000c0a004986 */ /* 0x0001e2000c101120 */
[----:B------:R-:W-:Y:S01]  /*3d190*/  ISETP.LT.AND P4, PT, R27, UR8, !P2 ;  /* 0x000000081b007c0c */ /* 0x000fe2000d781270 */
[----:B------:R-:W-:Y:S01]  /*3d1a0*/  ULDC UR8, c[0x0][0x228] ;  /* 0x00008a0000087ab9 */ /* 0x000fe20000000800 */
[----:B------:R-:W-:Y:S02]  /*3d1b0*/  IADD3 R8, P3, R14, R21, RZ ;  /* 0x000000150e087210 */ /* 0x000fe40007f7e0ff */
[----:B------:R-:W-:Y:S01]  /*3d1c0*/  ISETP.LT.AND P2, PT, R28, UR10, !P2 ;  /* 0x0000000a1c007c0c */ /* 0x000fe2000d741270 */
[----:B------:R-:W-:Y:S01]  /*3d1d0*/  ULDC UR10, c[0x0][0x228] ;  /* 0x00008a00000a7ab9 */ /* 0x000fe20000000800 */
[----:B------:R-:W-:Y:S01]  /*3d1e0*/  ISETP.GE.AND P1, PT, R9, UR4, PT ;  /* 0x0000000409007c0c */ /* 0x000fe2000bf26270 */
[----:B------:R-:W-:Y:S01]  /*3d1f0*/  IMAD.X R9, R15, 0x1, R24, P3 ;  /* 0x000000010f097824 */ /* 0x000fe200018e0618 */
[----:B------:R-:W-:Y:S01]  /*3d200*/  PRMT R16, R4, 0x7771, RZ ;  /* 0x0000777104107816 */ /* 0x000fe200000000ff */
[----:B------:R-:W-:Y:S01]  /*3d210*/  ULDC UR4, c[0x0][0x248] ;  /* 0x0000920000047ab9 */ /* 0x000fe20000000800 */
[----:B0-----:R-:W-:-:S02]  /*3d220*/  IADD3 R10, P6, R14, R23, RZ ;  /* 0x000000170e0a7210 */ /* 0x001fc40007fde0ff */
[----:B------:R-:W-:Y:S02]  /*3d230*/  IADD3 R12, P3, R14, R22, RZ ;  /* 0x000000160e0c7210 */ /* 0x000fe40007f7e0ff */
[C---:B------:R-:W-:Y:S01]  /*3d240*/  PRMT R18, R4.reuse, 0x7772, RZ ;  /* 0x0000777204127816 */ /* 0x040fe200000000ff */
[C---:B------:R-:W-:Y:S01]  /*3d250*/  IMAD.X R11, R15.reuse, 0x1, R20, P6 ;  /* 0x000000010f0b7824 */ /* 0x040fe200030e0614 */
[----:B------:R-:W-:Y:S01]  /*3d260*/  PRMT R17, R4, 0x7773, RZ ;  /* 0x0000777304117816 */ /* 0x000fe200000000ff */
[----:B------:R-:W-:Y:S01]  /*3d270*/  VIADD R14, R14, UR4 ;  /* 0x000000040e0e7c36 */ /* 0x000fe20008000000 */
[----:B------:R0:W-:Y:S01]  /*3d280*/  @P5 STG.E.U8 desc[UR32][R8.64], R16 ;  /* 0x0000001008005986 */ /* 0x0001e2000c101120 */
[----:B------:R-:W-:Y:S01]  /*3d290*/  IMAD.X R13, R15, 0x1, R3, P3 ;  /* 0x000000010f0d7824 */ /* 0x000fe200018e0603 */
[----:B------:R-:W-:Y:S01]  /*3d2a0*/  ISETP.LT.AND P3, PT, R26, UR8, !P1 ;  /* 0x000000081a007c0c */ /* 0x000fe2000cf61270 */
[----:B------:R-:W-:Y:S01]  /*3d2b0*/  ULDC UR4, c[0x0][0x22c] ;  /* 0x00008b0000047ab9 */ /* 0x000fe20000000800 */
[----:B------:R1:W-:Y:S01]  /*3d2c0*/  @P4 STG.E.U8 desc[UR32][R10.64], R18 ;  /* 0x000000120a004986 */ /* 0x0003e2000c101120 */
[----:B------:R-:W-:Y:S01]  /*3d2d0*/  ISETP.LT.AND P4, PT, R6, UR6, !P1 ;  /* 0x0000000606007c0c */ /* 0x000fe2000cf81270 */
[----:B------:R-:W-:Y:S01]  /*3d2e0*/  ULDC UR8, c[0x0][0x228] ;  /* 0x00008a0000087ab9 */ /* 0x000fe20000000800 */
[----:B------:R-:W-:Y:S01]  /*3d2f0*/  SHF.R.S32.HI R15, RZ, 0x1f, R14 ;  /* 0x0000001fff0f7819 */ /* 0x000fe2000001140e */
[----:B------:R3:W-:Y:S01]  /*3d300*/  @P2 STG.E.U8 desc[UR32][R12.64], R17 ;  /* 0x000000110c002986 */ /* 0x0007e2000c101120 */
[----:B------:R-:W-:Y:S01]  /*3d310*/  ISETP.LT.AND P5, PT, R27, UR10, !P1 ;  /* 0x0000000a1b007c0c */ /* 0x000fe2000cfa1270 */
[----:B------:R-:W-:Y:S01]  /*3d320*/  ULDC UR10, c[0x0][0x228] ;  /* 0x00008a00000a7ab9 */ /* 0x000fe20000000800 */
[----:B------:R-:W-:Y:S01]  /*3d330*/  ULDC UR6, c[0x0][0x22c] ;  /* 0x00008b0000067ab9 */ /* 0x000fe20000000800 */
[C---:B0-----:R-:W-:Y:S01]  /*3d340*/  IADD3 R8, P6, R14.reuse, R0, RZ ;  /* 0x000000000e087210 */ /* 0x041fe20007fde0ff */
[----:B------:R-:W4:Y:S01]  /*3d350*/  LDL.LU R4, [R1+0x28] ;  /* 0x0000280001047983 */ /* 0x000f220000300800 */
[----:B-1----:R-:W-:-:S03]  /*3d360*/  IADD3 R10, P2, R14, R21, RZ ;  /* 0x000000150e0a7210 */ /* 0x002fc60007f5e0ff */
[----:B------:R-:W-:Y:S01]  /*3d370*/  IMAD.X R9, R15, 0x1, R2, P6 ;  /* 0x000000010f097824 */ /* 0x000fe200030e0602 */
[----:B------:R-:W4:Y:S01]  /*3d380*/  LDL.LU R29, [R1+0x40] ;  /* 0x00004000011d7983 */ /* 0x000f220000300800 */
[----:B---3--:R-:W-:Y:S01]  /*3d390*/  VIADD R13, R7, 0x11 ;  /* 0x00000011070d7836 */ /* 0x008fe20000000000 */
[----:B------:R-:W-:Y:S01]  /*3d3a0*/  IADD3 R12, P6, R14, R23, RZ ;  /* 0x000000170e0c7210 */ /* 0x000fe20007fde0ff */
[----:B------:R-:W-:-:S03]  /*3d3b0*/  IMAD.X R11, R15, 0x1, R24, P2 ;  /* 0x000000010f0b7824 */ /* 0x000fc600010e0618 */
[----:B------:R-:W-:Y:S01]  /*3d3c0*/  ISETP.GE.AND P2, PT, R13, UR4, PT ;  /* 0x000000040d007c0c */ /* 0x000fe2000bf46270 */
[----:B------:R-:W-:Y:S01]  /*3d3d0*/  IMAD.X R13, R15, 0x1, R20, P6 ;  /* 0x000000010f0d7824 */ /* 0x000fe200030e0614 */
[----:B------:R-:W-:Y:S01]  /*3d3e0*/  ULDC UR4, c[0x0][0x248] ;  /* 0x0000920000047ab9 */ /* 0x000fe20000000800 */
[C---:B--2---:R-:W-:Y:S02]  /*3d3f0*/  PRMT R16, R19.reuse, 0x7770, RZ ;  /* 0x0000777013107816 */ /* 0x044fe400000000ff */
[C---:B------:R-:W-:Y:S02]  /*3d400*/  PRMT R17, R19.reuse, 0x7771, RZ ;  /* 0x0000777113117816 */ /* 0x040fe400000000ff */
[----:B------:R-:W-:Y:S01]  /*3d410*/  PRMT R18, R19, 0x7772, RZ ;  /* 0x0000777213127816 */ /* 0x000fe200000000ff */
[----:B------:R0:W-:Y:S04]  /*3d420*/  @P4 STG.E.U8 desc[UR32][R8.64], R16 ;  /* 0x0000001008004986 */ /* 0x0001e8000c101120 */
[----:B------:R1:W-:Y:S01]  /*3d430*/  @P3 STG.E.U8 desc[UR32][R10.64], R17 ;  /* 0x000000110a003986 */ /* 0x0003e2000c101120 */
[----:B------:R-:W-:Y:S01]  /*3d440*/  ISETP.LT.AND P3, PT, R28, UR8, !P1 ;  /* 0x000000081c007c0c */ /* 0x000fe2000cf61270 */
[----:B------:R-:W-:Y:S01]  /*3d450*/  ULDC UR8, c[0x0][0x228] ;  /* 0x00008a0000087ab9 */ /* 0x000fe20000000800 */
[----:B------:R-:W-:Y:S01]  /*3d460*/  ISETP.LT.AND P4, PT, R6, UR10, !P2 ;  /* 0x0000000a06007c0c */ /* 0x000fe2000d781270 */
[----:B------:R2:W-:Y:S01]  /*3d470*/  @P5 STG.E.U8 desc[UR32][R12.64], R18 ;  /* 0x000000120c005986 */ /* 0x0005e2000c101120 */
[C---:B0-----:R-:W-:Y:S01]  /*3d480*/  VIADD R16, R14.reuse, UR4 ;  /* 0x000000040e107c36 */ /* 0x041fe20008000000 */
[----:B------:R-:W-:Y:S01]  /*3d490*/  IADD3 R8, P6, R14, R22, RZ ;  /* 0x000000160e087210 */ /* 0x000fe20007fde0ff */
[----:B------:R-:W-:Y:S01]  /*3d4a0*/  ULDC UR4, c[0x0][0x248] ;  /* 0x0000920000047ab9 */ /* 0x000fe20000000800 */
[----:B------:R-:W-:Y:S01]  /*3d4b0*/  ISETP.LT.AND P5, PT, R26, UR12, !P2 ;  /* 0x0000000c1a007c0c */ /* 0x000fe2000d7a1270 */
[----:B------:R-:W-:Y:S01]  /*3d4c0*/  ULDC UR10, c[0x0][0x228] ;  /* 0x00008a00000a7ab9 */ /* 0x000fe20000000800 */
[----:B------:R-:W-:Y:S01]  /*3d4d0*/  SHF.R.S32.HI R14, RZ, 0x1f, R16 ;  /* 0x0000001fff0e7819 */ /* 0x000fe20000011410 */
[----:B------:R-:W-:Y:S01]  /*3d4e0*/  IMAD.X R9, R15, 0x1, R3, P6 ;  /* 0x000000010f097824 */ /* 0x000fe200030e0603 */
[C---:B-1----:R-:W-:Y:S01]  /*3d4f0*/  IADD3 R10, P1, R16.reuse, R0, RZ ;  /* 0x00000000100a7210 */ /* 0x042fe20007f3e0ff */
[----:B--2---:R-:W-:Y:S01]  /*3d500*/  VIADD R13, R7, 0x12 ;  /* 0x00000012070d7836 */ /* 0x004fe20000000000 */
[----:B------:R-:W-:Y:S01]  /*3d510*/  IADD3 R12, P6, R16, R21, RZ ;  /* 0x00000015100c7210 */ /* 0x000fe20007fde0ff */
[----:B------:R-:W-:Y:S01]  /*3d520*/  ULDC UR12, c[0x0][0x228] ;  /* 0x00008a00000c7ab9 */ /* 0x000fe20000000800 */
[----:B------:R-:W-:Y:S01]  /*3d530*/  PRMT R15, R19, 0x7773, RZ ;  /* 0x00007773130f7816 */ /* 0x000fe200000000ff */
[C---:B------:R-:W-:Y:S01]  /*3d540*/  IMAD.X R11, R14.reuse, 0x1, R2, P1 ;  /* 0x000000010e0b7824 */ /* 0x040fe200008e0602 */
[----:B------:R-:W-:Y:S01]  /*3d550*/  ISETP.GE.AND P1, PT, R13, UR6, PT ;  /* 0x000000060d007c0c */ /* 0x000fe2000bf26270 */
[----:B------:R-:W-:Y:S01]  /*3d560*/  IMAD.X R13, R14, 0x1, R24, P6 ;  /* 0x000000010e0d7824 */ /* 0x000fe200030e0618 */
[C---:B----4-:R-:W-:Y:S01]  /*3d570*/  PRMT R17, R25.reuse, 0x7770, RZ ;  /* 0x0000777019117816 */ /* 0x050fe200000000ff */
[----:B------:R-:W-:Y:S01]  /*3d580*/  ULDC UR6, c[0x0][0x228] ;  /* 0x00008a0000067ab9 */ /* 0x000fe20000000800 */
[----:B------:R-:W-:Y:S01]  /*3d590*/  PRMT R18, R25, 0x7771, RZ ;  /* 0x0000777119127816 */ /* 0x000fe200000000ff */
[----:B------:R0:W-:Y:S01]  /*3d5a0*/  @P3 STG.E.U8 desc[UR32][R8.64], R15 ;  /* 0x0000000f08003986 */ /* 0x0001e2000c101120 */
[----:B------:R-:W-:Y:S01]  /*3d5b0*/  ISETP.LT.AND P3, PT, R27, UR6, !P2 ;  /* 0x000000061b007c0c */ /* 0x000fe2000d761270 */
[----:B------:R-:W-:-:S02]  /*3d5c0*/  ULDC UR6, c[0x0][0x228] ;  /* 0x00008a0000067ab9 */ /* 0x000fc40000000800 */
[----:B------:R1:W-:Y:S01]  /*3d5d0*/  @P4 STG.E.U8 desc[UR32][R10.64], R17 ;  /* 0x000000110a004986 */ /* 0x0003e2000c101120 */
[----:B------:R-:W-:Y:S01]  /*3d5e0*/  ISETP.LT.AND P2, PT, R28, UR6, !P2 ;  /* 0x000000061c007c0c */ /* 0x000fe2000d741270 */
[----:B------:R-:W-:Y:S02]  /*3d5f0*/  ULDC UR6, c[0x0][0x228] ;  /* 0x00008a0000067ab9 */ /* 0x000fe40000000800 */
[----:B------:R2:W-:Y:S01]  /*3d600*/  @P5 STG.E.U8 desc[UR32][R12.64], R18 ;  /* 0x000000120c005986 */ /* 0x0005e2000c101120 */
[----:B------:R-:W-:Y:S01]  /*3d610*/  ISETP.LT.AND P4, PT, R6, UR8, !P1 ;  /* 0x0000000806007c0c */ /* 0x000fe2000cf81270 */
[----:B------:R-:W-:Y:S01]  /*3d620*/  ULDC UR8, c[0x0][0x228] ;  /* 0x00008a0000087ab9 */ /* 0x000fe20000000800 */
[C---:B0-----:R-:W-:Y:S01]  /*3d630*/  IADD3 R8, P6, R16.reuse, R23, RZ ;  /* 0x0000001710087210 */ /* 0x041fe20007fde0ff */
[C---:B------:R-:W-:Y:S01]  /*3d640*/  VIADD R15, R16.reuse, UR4 ;  /* 0x00000004100f7c36 */ /* 0x040fe20008000000 */
[----:B------:R-:W-:Y:S01]  /*3d650*/  ULDC UR4, c[0x0][0x22c] ;  /* 0x00008b0000047ab9 */ /* 0x000fe20000000800 */
[----:B-1----:R-:W-:-:S02]  /*3d660*/  IADD3 R10, P5, R16, R22, RZ ;  /* 0x00000016100a7210 */ /* 0x002fc40007fbe0ff */
[C---:B------:R-:W-:Y:S01]  /*3d670*/  IMAD.X R9, R14.reuse, 0x1, R20, P6 ;  /* 0x000000010e097824 */ /* 0x040fe200030e0614 */
[----:B------:R-:W-:Y:S02]  /*3d680*/  SHF.R.S32.HI R16, RZ, 0x1f, R15 ;  /* 0x0000001fff107819 */ /* 0x000fe4000001140f */
[----:B--2---:R-:W-:Y:S01]  /*3d690*/  PRMT R13, R25, 0x7772, RZ ;  /* 0x00007772190d7816 */ /* 0x004fe200000000ff */
[----:B------:R-:W-:Y:S01]  /*3d6a0*/  IMAD.X R11, R14, 0x1, R3, P5 ;  /* 0x000000010e0b7824 */ /* 0x000fe200028e0603 */
[----:B------:R-:W-:Y:S02]  /*3d6b0*/  IADD3 R12, P6, R15, R0, RZ ;  /* 0x000000000f0c7210 */ /* 0x000fe40007fde0ff */
[----:B------:R-:W-:Y:S02]  /*3d6c0*/  PRMT R14, R25, 0x7773, RZ ;  /* 0x00007773190e7816 */ /* 0x000fe400000000ff */
[----:B------:R-:W2:Y:S04]  /*3d6d0*/  LDL.LU R25, [R1+0x24] ;  /* 0x0000240001197983 */ /* 0x000ea80000300800 */
[----:B------:R0:W-:Y:S04]  /*3d6e0*/  @P3 STG.E.U8 desc[UR32][R8.64], R13 ;  /* 0x0000000d08003986 */ /* 0x0001e8000c101120 */
[----:B------:R1:W-:Y:S01]  /*3d6f0*/  @P2 STG.E.U8 desc[UR32][R10.64], R14 ;  /* 0x0000000e0a002986 */ /* 0x0003e2000c101120 */
[----:B0-----:R-:W-:Y:S01]  /*3d700*/  IMAD.X R13, R16, 0x1, R2, P6 ;  /* 0x00000001100d7824 */ /* 0x001fe200030e0602 */
[----:B------:R-:W-:Y:S01]  /*3d710*/  PRMT R8, R5, 0x7770, RZ ;  /* 0x0000777005087816 */ /* 0x000fe200000000ff */
[----:B-1----:R-:W-:-:S04]  /*3d720*/  VIADD R11, R7, 0x13 ;  /* 0x00000013070b7836 */ /* 0x002fc80000000000 */
[----:B------:R0:W-:Y:S01]  /*3d730*/  @P4 STG.E.U8 desc[UR32][R12.64], R8 ;  /* 0x000000080c004986 */ /* 0x0001e2000c101120 */
[----:B------:R-:W-:Y:S02]  /*3d740*/  IADD3 R10, P5, R15, R23, RZ ;  /* 0x000000170f0a7210 */ /* 0x000fe40007fbe0ff */
[----:B------:R-:W-:Y:S02]  /*3d750*/  PRMT R14, R5, 0x7771, RZ ;  /* 0x00007771050e7816 */ /* 0x000fe400000000ff */
[C---:B0-----:R-:W-:Y:S02]  /*3d760*/  IADD3 R8, P2, R15.reuse, R21, RZ ;  /* 0x000000150f087210 */ /* 0x041fe40007f5e0ff */
[----:B------:R-:W-:-:S03]  /*3d770*/  IADD3 R12, P6, R15, R22, RZ ;  /* 0x000000160f0c7210 */ /* 0x000fc60007fde0ff */
[C---:B------:R-:W-:Y:S01]  /*3d780*/  IMAD.X R9, R16.reuse, 0x1, R24, P2 ;  /* 0x0000000110097824 */ /* 0x040fe200010e0618 */
[----:B------:R-:W-:Y:S01]  /*3d790*/  ISETP.GE.AND P2, PT, R11, UR4, PT ;  /* 0x000000040b007c0c */ /* 0x000fe2000bf46270 */
[C---:B------:R-:W-:Y:S01]  /*3d7a0*/  IMAD.X R11, R16.reuse, 0x1, R20, P5 ;  /* 0x00000001100b7824 */ /* 0x040fe200028e0614 */
[C---:B------:R-:W-:Y:S01]  /*3d7b0*/  PRMT R17, R5.reuse, 0x7773, RZ ;  /* 0x0000777305117816 */ /* 0x040fe200000000ff */
[----:B------:R-:W-:Y:S01]  /*3d7c0*/  IMAD.X R13, R16, 0x1, R3, P6 ;  /* 0x00000001100d7824 */ /* 0x000fe200030e0603 */
[----:B------:R-:W-:Y:S01]  /*3d7d0*/  PRMT R16, R5, 0x7772, RZ ;  /* 0x0000777205107816 */ /* 0x000fe200000000ff */
[----:B------:R-:W-:Y:S01]  /*3d7e0*/  ULDC UR4, c[0x0][0x248] ;  /* 0x0000920000047ab9 */ /* 0x000fe20000000800 */
[----:B------:R-:W3:Y:S01]  /*3d7f0*/  LDL.LU R5, [R1+0x38] ;  /* 0x0000380001057983 */ /* 0x000ee20000300800 */
[----:B------:R-:W-:Y:S01]  /*3d800*/  ISETP.LT.AND P3, PT, R26, UR6, !P1 ;  /* 0x000000061a007c0c */ /* 0x000fe2000cf61270 */
[----:B------:R-:W-:Y:S01]  /*3d810*/  ULDC UR6, c[0x0][0x228] ;  /* 0x00008a0000067ab9 */ /* 0x000fe20000000800 */
[----:B------:R-:W-:Y:S01]  /*3d820*/  ISETP.LT.AND P4, PT, R27, UR8, !P1 ;  /* 0x000000081b007c0c */ /* 0x000fe2000cf81270 */
[----:B------:R-:W-:Y:S01]  /*3d830*/  ULDC UR8, c[0x0][0x228] ;  /* 0x00008a0000087ab9 */ /* 0x000fe20000000800 */
[----:B------:R-:W-:Y:S01]  /*3d840*/  ISETP.LT.AND P1, PT, R28, UR10, !P1 ;  /* 0x0000000a1c007c0c */ /* 0x000fe2000cf21270 */
[----:B------:R-:W-:-:S08]  /*3d850*/  ULDC UR10, c[0x0][0x228] ;  /* 0x00008a00000a7ab9 */ /* 0x000fd00000000800 */
[----:B------:R0:W-:Y:S04]  /*3d860*/  @P3 STG.E.U8 desc[UR32][R8.64], R14 ;  /* 0x0000000e08003986 */ /* 0x0001e8000c101120 */
[----:B------:R1:W-:Y:S01]  /*3d870*/  @P4 STG.E.U8 desc[UR32][R10.64], R16 ;  /* 0x000000100a004986 */ /* 0x0003e2000c101120 */
[----:B------:R-:W-:Y:S01]  /*3d880*/  ISETP.LT.AND P4, PT, R6, UR6, !P2 ;  /* 0x0000000606007c0c */ /* 0x000fe2000d781270 */
[----:B------:R-:W-:Y:S01]  /*3d890*/  ULDC UR6, c[0x0][0x22c] ;  /* 0x00008b0000067ab9 */ /* 0x000fe20000000800 */
[----:B0-----:R-:W-:Y:S01]  /*3d8a0*/  VIADD R14, R15, UR4 ;  /* 0x000000040f0e7c36 */ /* 0x001fe20008000000 */
[----:B------:R0:W-:Y:S01]  /*3d8b0*/  @P1 STG.E.U8 desc[UR32][R12.64], R17 ;  /* 0x000000110c001986 */ /* 0x0001e2000c101120 */
[----:B------:R-:W-:Y:S01]  /*3d8c0*/  ISETP.LT.AND P1, PT, R26, UR8, !P2 ;  /* 0x000000081a007c0c */ /* 0x000fe2000d721270 */
[----:B------:R-:W-:Y:S01]  /*3d8d0*/  ULDC UR4, c[0x0][0x22c] ;  /* 0x00008b0000047ab9 */ /* 0x000fe20000000800 */
[----:B------:R-:W-:Y:S01]  /*3d8e0*/  ISETP.LT.AND P5, PT, R27, UR10, !P2 ;  /* 0x0000000a1b007c0c */ /* 0x000fe2000d7a1270 */
[----:B------:R-:W-:Y:S01]  /*3d8f0*/  ULDC UR8, c[0x0][0x228] ;  /* 0x00008a0000087ab9 */ /* 0x000fe20000000800 */
[----:B------:R-:W-:Y:S01]  /*3d900*/  SHF.R.S32.HI R15, RZ, 0x1f, R14 ;  /* 0x0000001fff0f7819 */ /* 0x000fe2000001140e */
[----:B------:R-:W-:Y:S01]  /*3d910*/  ULDC UR10, c[0x0][0x228] ;  /* 0x00008a00000a7ab9 */ /* 0x000fe20000000800 */
[----:B------:R-:W-:-:S02]  /*3d920*/  IADD3 R8, P6, R14, R0, RZ ;  /* 0x000000000e087210 */ /* 0x000fc40007fde0ff */
[C---:B-1----:R-:W-:Y:S01]  /*3d930*/  IADD3 R10, P3, R14.reuse, R21, RZ ;  /* 0x000000150e0a7210 */ /* 0x042fe20007f7e0ff */
[----:B0-----:R-:W-:Y:S02]  /*3d940*/  VIADD R13, R7, 0x14 ;  /* 0x00000014070d7836 */ /* 0x001fe40000000000 */
[C---:B------:R-:W-:Y:S01]  /*3d950*/  IMAD.X R9, R15.reuse, 0x1, R2, P6 ;  /* 0x000000010f097824 */ /* 0x040fe200030e0602 */
[----:B------:R-:W-:Y:S01]  /*3d960*/  IADD3 R12, P6, R14, R23, RZ ;  /* 0x000000170e0c7210 */ /* 0x000fe20007fde0ff */
[----:B------:R-:W-:Y:S01]  /*3d970*/  IMAD.X R11, R15, 0x1, R24, P3 ;  /* 0x000000010f0b7824 */ /* 0x000fe200018e0618 */
[----:B------:R-:W-:Y:S01]  /*3d980*/  ISETP.GE.AND P3, PT, R13, UR4, PT ;  /* 0x000000040d007c0c */ /* 0x000fe2000bf66270 */
[----:B------:R-:W-:Y:S01]  /*3d990*/  ULDC UR4, c[0x0][0x248] ;  /* 0x0000920000047ab9 */ /* 0x000fe20000000800 */
[----:B------:R-:W-:Y:S01]  /*3d9a0*/  ISETP.LT.AND P2, PT, R28, UR8, !P2 ;  /* 0x000000081c007c0c */ /* 0x000fe2000d741270 */
[----:B------:R-:W-:Y:S01]  /*3d9b0*/  IMAD.X R13, R15, 0x1, R20, P6 ;  /* 0x000000010f0d7824 */ /* 0x000fe200030e0614 */
[----:B------:R-:W-:Y:S01]  /*3d9c0*/  ULDC UR8, c[0x0][0x228] ;  /* 0x00008a0000087ab9 */ /* 0x000fe20000000800 */
[----:B--2---:R-:W-:-:S02]  /*3d9d0*/  PRMT R16, R25, 0x7770, RZ ;  /* 0x0000777019107816 */ /* 0x004fc400000000ff */
[C---:B------:R-:W-:Y:S02]  /*3d9e0*/  PRMT R17, R25.reuse, 0x7771, RZ ;  /* 0x0000777119117816 */ /* 0x040fe400000000ff */
[----:B------:R-:W-:Y:S01]  /*3d9f0*/  PRMT R18, R25, 0x7772, RZ ;  /* 0x0000777219127816 */ /* 0x000fe200000000ff */
[----:B------:R0:W-:Y:S01]  /*3da00*/  @P4 STG.E.U8 desc[UR32][R8.64], R16 ;  /* 0x0000001008004986 */ /* 0x0001e2000c101120 */
[----:B------:R-:W-:Y:S01]  /*3da10*/  ISETP.LT.AND P4, PT, R6, UR10, !P3 ;  /* 0x0000000a06007c0c */ /* 0x000fe2000df81270 */
[----:B------:R-:W-:Y:S02]  /*3da20*/  ULDC UR10, c[0x0][0x228] ;  /* 0x00008a00000a7ab9 */ /* 0x000fe40000000800 */
[----:B------:R1:W-:Y:S04]  /*3da30*/  @P1 STG.E.U8 desc[UR32][R10.64], R17 ;  /* 0x000000110a001986 */ /* 0x0003e8000c101120 */
[----:B------:R2:W-:Y:S01]  /*3da40*/  @P5 STG.E.U8 desc[UR32][R12.64], R18 ;  /* 0x000000120c005986 */ /* 0x0005e2000c101120 */
[C---:B0-----:R-:W-:Y:S01]  /*3da50*/  VIADD R16, R14.reuse, UR4 ;  /* 0x000000040e107c36 */ /* 0x041fe20008000000 */
[----:B------:R-:W-:Y:S01]  /*3da60*/  IADD3 R8, P6, R14, R22, RZ ;  /* 0x000000160e087210 */ /* 0x000fe20007fde0ff */
[----:B------:R-:W-:Y:S01]  /*3da70*/  ULDC UR4, c[0x0][0x248] ;  /* 0x0000920000047ab9 */ /* 0x000fe20000000800 */
[----:B------:R-:W-:Y:S01]  /*3da80*/  ISETP.LT.AND P5, PT, R26, UR12, !P3 ;  /* 0x0000000c1a007c0c */ /* 0x000fe2000dfa1270 */
[----:B------:R-:W-:Y:S01]  /*3da90*/  ULDC UR12, c[0x0][0x228] ;  /* 0x00008a00000c7ab9 */ /* 0x000fe20000000800 */
[----:B------:R-:W-:-:S02]  /*3daa0*/  SHF.R.S32.HI R14, RZ, 0x1f, R16 ;  /* 0x0000001fff0e7819 */ /* 0x000fc40000011410 */
[C---:B-1----:R-:W-:Y:S01]  /*3dab0*/  IADD3 R10, P1, R16.reuse, R0, RZ ;  /* 0x00000000100a7210 */ /* 0x042fe20007f3e0ff */
[----:B--2---:R-:W-:Y:S02]  /*3dac0*/  VIADD R13, R7, 0x15 ;  /* 0x00000015070d7836 */ /* 0x004fe40000000000 */
[----:B------:R-:W-:Y:S01]  /*3dad0*/  IMAD.X R9, R15, 0x1, R3, P6 ;  /* 0x000000010f097824 */ /* 0x000fe200030e0603 */
[----:B------:R-:W-:Y:S02]  /*3dae0*/  IADD3 R12, P6, R16, R21, RZ ;  /* 0x00000015100c7210 */ /* 0x000fe40007fde0ff */
[----:B------:R-:W-:Y:S01]  /*3daf0*/  PRMT R15, R25, 0x7773, RZ ;  /* 0x00007773190f7816 */ /* 0x000fe200000000ff */
[C---:B------:R-:W-:Y:S01]  /*3db00*/  IMAD.X R11, R14.reuse, 0x1, R2, P1 ;  /* 0x000000010e0b7824 */ /* 0x040fe200008e0602 */
[----:B------:R-:W-:Y:S01]  /*3db10*/  ISETP.GE.AND P1, PT, R13, UR6, PT ;  /* 0x000000060d007c0c */ /* 0x000fe2000bf26270 */
[----:B------:R-:W-:Y:S01]  /*3db20*/  ULDC UR6, c[0x0][0x228] ;  /* 0x00008a0000067ab9 */ /* 0x000fe20000000800 */
[----:B------:R-:W-:Y:S01]  /*3db30*/  IMAD.X R13, R14, 0x1, R24, P6 ;  /* 0x000000010e0d7824 */ /* 0x000fe200030e0618 */
[----:B------:R0:W-:Y:S01]  /*3db40*/  @P2 STG.E.U8 desc[UR32][R8.64], R15 ;  /* 0x0000000f08002986 */ /* 0x0001e2000c101120 */
[----:B------:R-:W-:Y:S01]  /*3db50*/  ISETP.LT.AND P2, PT, R27, UR6, !P3 ;  /* 0x000000061b007c0c */ /* 0x000fe2000df41270 */
[----:B------:R-:W-:Y:S01]  /*3db60*/  ULDC UR6, c[0x0][0x228] ;  /* 0x00008a0000067ab9 */ /* 0x000fe20000000800 */
[----:B------:R-:W-:Y:S01]  /*3db70*/  ISETP.LT.AND P3, PT, R28, UR8, !P3 ;  /* 0x000000081c007c0c */ /* 0x000fe2000df61270 */
[----:B------:R-:W-:Y:S01]  /*3db80*/  ULDC UR8, c[0x0][0x228] ;  /* 0x00008a0000087ab9 */ /* 0x000fe20000000800 */
[----:B---3--:R-:W-:-:S02]  /*3db90*/  PRMT R17, R5, 0x7770, RZ ;  /* 0x0000777005117816 */ /* 0x008fc400000000ff */
[----:B------:R-:W-:Y:S01]  /*3dba0*/  PRMT R18, R5, 0x7771, RZ ;  /* 0x0000777105127816 */ /* 0x000fe200000000ff */
[C---:B0-----:R-:W-:Y:S01]  /*3dbb0*/  VIADD R15, R16.reuse, UR4 ;  /* 0x00000004100f7c36 */ /* 0x041fe20008000000 */
[----:B------:R-:W-:Y:S01]  /*3dbc0*/  IADD3 R8, P6, R16, R23, RZ ;  /* 0x0000001710087210 */ /* 0x000fe20007fde0ff */
[----:B------:R0:W-:Y:S01]  /*3dbd0*/  @P4 STG.E.U8 desc[UR32][R10.64], R17 ;  /* 0x000000110a004986 */ /* 0x0001e2000c101120 */
[----:B------:R-:W-:Y:S01]  /*3dbe0*/  ISETP.LT.AND P4, PT, R6, UR6, !P1 ;  /* 0x0000000606007c0c */ /* 0x000fe2000cf81270 */
[----:B------:R-:W-:Y:S01]  /*3dbf0*/  ULDC UR4, c[0x0][0x22c] ;  /* 0x00008b0000047ab9 */ /* 0x000fe20000000800 */
[----:B------:R-:W-:Y:S01]  /*3dc00*/  ULDC UR6, c[0x0][0x228] ;  /* 0x00008a0000067ab9 */ /* 0x000fe20000000800 */
[----:B------:R1:W-:Y:S01]  /*3dc10*/  @P5 STG.E.U8 desc[UR32][R12.64], R18 ;  /* 0x000000120c005986 */ /* 0x0003e2000c101120 */
[----:B------:R-:W-:Y:S01]  /*3dc20*/  IMAD.X R9, R14, 0x1, R20, P6 ;  /* 0x000000010e097824 */ /* 0x000fe200030e0614 */
[----:B0-----:R-:W-:Y:S02]  /*3dc30*/  IADD3 R10, P5, R16, R22, RZ ;  /* 0x00000016100a7210 */ /* 0x001fe40007fbe0ff */
[----:B------:R-:W-:-:S02]  /*3dc40*/  SHF.R.S32.HI R16, RZ, 0x1f, R15 ;  /* 0x0000001fff107819 */ /* 0x000fc4000001140f */
[----:B-1----:R-:W-:Y:S01]  /*3dc50*/  PRMT R13, R5, 0x7772, RZ ;  /* 0x00007772050d7816 */ /* 0x002fe200000000ff */
[----:B------:R-:W-:Y:S01]  /*3dc60*/  IMAD.X R11, R14, 0x1, R3, P5 ;  /* 0x000000010e0b7824 */ /* 0x000fe200028e0603 */
[----:B------:R-:W-:Y:S02]  /*3dc70*/  IADD3 R12, P6, R15, R0, RZ ;  /* 0x000000000f0c7210 */ /* 0x000fe40007fde0ff */
[----:B------:R-:W-:Y:S01]  /*3dc80*/  PRMT R14, R5, 0x7773, RZ ;  /* 0x00007773050e7816 */ /* 0x000fe200000000ff */
[----:B------:R0:W-:Y:S04]  /*3dc90*/  @P2 STG.E.U8 desc[UR32][R8.64], R13 ;  /* 0x0000000d08002986 */ /* 0x0001e8000c101120 */
[----:B------:R-:W2:Y:S04]  /*3dca0*/  LDL.LU R5, [R1+0x3c] ;  /* 0x00003c0001057983 */ /* 0x000ea80000300800 */
[----:B------:R1:W-:Y:S01]  /*3dcb0*/  @P3 STG.E.U8 desc[UR32][R10.64], R14 ;  /* 0x0000000e0a003986 */ /* 0x0003e2000c101120 */
[----:B0-----:R-:W-:Y:S01]  /*3dcc0*/  IMAD.X R13, R16, 0x1, R2, P6 ;  /* 0x00000001100d7824 */ /* 0x001fe200030e0602 */
[----:B------:R-:W-:-:S05]  /*3dcd0*/  PRMT R8, R4, 0x7770, RZ ;  /* 0x0000777004087816 */ /* 0x000fca00000000ff */
[----:B------:R0:W-:Y:S01]  /*3dce0*/  @P4 STG.E.U8 desc[UR32][R12.64], R8 ;  /* 0x000000080c004986 */ /* 0x0001e2000c101120 */
[----:B-1----:R-:W-:Y:S01]  /*3dcf0*/  VIADD R11, R7, 0x16 ;  /* 0x00000016070b7836 */ /* 0x002fe20000000000 */
[C---:B------:R-:W-:Y:S02]  /*3dd00*/  IADD3 R10, P5, R15.reuse, R23, RZ ;  /* 0x000000170f0a7210 */ /* 0x040fe40007fbe0ff */
[C---:B0-----:R-:W-:Y:S02]  /*3dd10*/  IADD3 R8, P2, R15.reuse, R21, RZ ;  /* 0x000000150f087210 */ /* 0x041fe40007f5e0ff */
[----:B------:R-:W-:-:S03]  /*3dd20*/  IADD3 R12, P6, R15, R22, RZ ;  /* 0x000000160f0c7210 */ /* 0x000fc60007fde0ff */
[C---:B------:R-:W-:Y:S01]  /*3dd30*/  IMAD.X R9, R16.reuse, 0x1, R24, P2 ;  /* 0x0000000110097824 */ /* 0x040fe200010e0618 */
[----:B------:R-:W-:Y:S01]  /*3dd40*/  ISETP.GE.AND P2, PT, R11, UR4, PT ;  /* 0x000000040b007c0c */ /* 0x000fe2000bf46270 */
[----:B------:R-:W-:Y:S01]  /*3dd50*/  IMAD.X R11, R16, 0x1, R20, P5 ;  /* 0x00000001100b7824 */ /* 0x000fe200028e0614 */
[----:B------:R-:W-:Y:S01]  /*3dd60*/  PRMT R14, R4, 0x7771, RZ ;  /* 0x00007771040e7816 */ /* 0x000fe200000000ff */
[----:B------:R-:W-:Y:S01]  /*3dd70*/  IMAD.X R13, R16, 0x1, R3, P6 ;  /* 0x00000001100d7824 */ /* 0x000fe200030e0603 */
[C---:B------:R-:W-:Y:S01]  /*3dd80*/  PRMT R16, R4.reuse, 0x7772, RZ ;  /* 0x0000777204107816 */ /* 0x040fe200000000ff */
[----:B------:R-:W-:Y:S01]  /*3dd90*/  ULDC UR4, c[0x0][0x248] ;  /* 0x0000920000047ab9 */ /* 0x000fe20000000800 */
[----:B------:R-:W-:Y:S02]  /*3dda0*/  PRMT R17, R4, 0x7773, RZ ;  /* 0x0000777304117816 */ /* 0x000fe400000000ff */
[----:B------:R-:W3:Y:S01]  /*3ddb0*/  LDL.LU R4, [R1+0x2c] ;  /* 0x00002c0001047983 */ /* 0x000ee20000300800 */
[----:B------:R-:W-:Y:S01]  /*3ddc0*/  ISETP.LT.AND P3, PT, R26, UR6, !P1 ;  /* 0x000000061a007c0c */ /* 0x000fe2000cf61270 */
[----:B------:R-:W-:Y:S01]  /*3ddd0*/  ULDC UR6, c[0x0][0x228] ;  /* 0x00008a0000067ab9 */ /* 0x000fe20000000800 */
[----:B------:R-:W-:Y:S01]  /*3dde0*/  ISETP.LT.AND P4, PT, R27, UR8, !P1 ;  /* 0x000000081b007c0c */ /* 0x000fe2000cf81270 */
[----:B------:R-:W-:Y:S01]  /*3ddf0*/  ULDC UR8, c[0x0][0x228] ;  /* 0x00008a0000087ab9 */ /* 0x000fe20000000800 */
[----:B------:R-:W-:Y:S01]  /*3de00*/  ISETP.LT.AND P1, PT, R28, UR10, !P1 ;  /* 0x0000000a1c007c0c */ /* 0x000fe2000cf21270 */
[----:B------:R-:W-:Y:S01]  /*3de10*/  ULDC UR10, c[0x0][0x228] ;  /* 0x00008a00000a7ab9 */ /* 0x000fe20000000800 */
[----:B------:R-:W4:Y:S07]  /*3de20*/  LDL.LU R25, [R1+0x50] ;  /* 0x0000500001197983 */ /* 0x000f2e0000300800 */
[----:B------:R0:W-:Y:S04]  /*3de30*/  @P3 STG.E.U8 desc[UR32][R8.64], R14 ;  /* 0x0000000e08003986 */ /* 0x0001e8000c101120 */
[----:B------:R1:W-:Y:S01]  /*3de40*/  @P4 STG.E.U8 desc[UR32][R10.64], R16 ;  /* 0x000000100a004986 */ /* 0x0003e2000c101120 */
[----:B0-----:R-:W-:-:S03]  /*3de50*/  VIADD R14, R15, UR4 ;  /* 0x000000040f0e7c36 */ /* 0x001fc60008000000 */
[----:B------:R0:W-:Y:S01]  /*3de60*/  @P1 STG.E.U8 desc[UR32][R12.64], R17 ;  /* 0x000000110c001986 */ /* 0x0001e2000c101120 */
[----:B------:R-:W-:Y:S01]  /*3de70*/  ISETP.LT.AND P1, PT, R6, UR6, !P2 ;  /* 0x0000000606007c0c */ /* 0x000fe2000d721270 */
[----:B------:R-:W-:Y:S01]  /*3de80*/  ULDC UR4, c[0x0][0x22c] ;  /* 0x00008b0000047ab9 */ /* 0x000fe20000000800 */
[----:B-1----:R-:W-:Y:S01]  /*3de90*/  VIADD R11, R7, 0x17 ;  /* 0x00000017070b7836 */ /* 0x002fe20000000000 */
[----:B------:R-:W-:Y:S01]  /*3dea0*/  SHF.R.S32.HI R15, RZ, 0x1f, R14 ;  /* 0x0000001fff0f7819 */ /* 0x000fe2000001140e */
[----:B------:R-:W-:Y:S01]  /*3deb0*/  ULDC UR6, c[0x0][0x22c] ;  /* 0x00008b0000067ab9 */ /* 0x000fe20000000800 */
[C---:B------:R-:W-:Y:S02]  /*3dec0*/  IADD3 R8, P3, R14.reuse, R0, RZ ;  /* 0x000000000e087210 */ /* 0x040fe40007f7e0ff */
[----:B------:R-:W-:Y:S02]  /*3ded0*/  IADD3 R10, P5, R14, R21, RZ ;  /* 0x000000150e0a7210 */ /* 0x000fe40007fbe0ff */
[----:B------:R-:W-:Y:S01]  /*3dee0*/  ISETP.LT.AND P4, PT, R26, UR8, !P2 ;  /* 0x000000081a007c0c */ /* 0x000fe2000d781270 */
[----:B------:R-:W-:Y:S01]  /*3def0*/  IMAD.X R9, R15, 0x1, R2, P3 ;  /* 0x000000010f097824 */ /* 0x000fe200018e0602 */
[----:B------:R-:W-:Y:S01]  /*3df00*/  ISETP.LT.AND P6, PT, R27, UR10, !P2 ;  /* 0x0000000a1b007c0c */ /* 0x000fe2000d7c1270 */
[----:B------:R-:W-:Y:S01]  /*3df10*/  ULDC UR8, c[0x0][0x228] ;  /* 0x00008a0000087ab9 */ /* 0x000fe20000000800 */
[----:B------:R-:W-:Y:S01]  /*3df20*/  ISETP.GE.AND P3, PT, R11, UR4, PT ;  /* 0x000000040b007c0c */ /* 0x000fe2000bf66270 */
[----:B------:R-:W-:Y:S01]  /*3df30*/  IMAD.X R11, R15, 0x1, R24, P5 ;  /* 0x000000010f0b7824 */ /* 0x000fe200028e0618 */
[----:B0-----:R-:W-:Y:S01]  /*3df40*/  IADD3 R12, P5, R14, R23, RZ ;  /* 0x000000170e0c7210 */ /* 0x001fe20007fbe0ff */
[----:B------:R-:W-:Y:S01]  /*3df50*/  ULDC UR4, c[0x0][0x248] ;  /* 0x0000920000047ab9 */ /* 0x000fe20000000800 */
[----:B------:R-:W-:-:S03]  /*3df60*/  ULDC UR10, c[0x0][0x228] ;  /* 0x00008a00000a7ab9 */ /* 0x000fc60000000800 */
[----:B------:R-:W-:Y:S01]  /*3df70*/  IMAD.X R13, R15, 0x1, R20, P5 ;  /* 0x000000010f0d7824 */ /* 0x000fe200028e0614 */
[----:B------:R-:W-:Y:S01]  /*3df80*/  ISETP.LT.AND P2, PT, R28, UR8, !P2 ;  /* 0x000000081c007c0c */ /* 0x000fe2000d741270 */
[----:B------:R-:W-:Y:S01]  /*3df90*/  ULDC UR8, c[0x0][0x228] ;  /* 0x00008a0000087ab9 */ /* 0x000fe20000000800 */
[----:B------:R-:W-:Y:S01]  /*3dfa0*/  ISETP.LT.AND P5, PT, R26, UR12, !P3 ;  /* 0x0000000c1a007c0c */ /* 0x000fe2000dfa1270 */
[----:B------:R-:W-:Y:S01]  /*3dfb0*/  ULDC UR12, c[0x0][0x228] ;  /* 0x00008a00000c7ab9 */ /* 0x000fe20000000800 */
[C---:B--2---:R-:W-:Y:S02]  /*3dfc0*/  PRMT R16, R5.reuse, 0x7770, RZ ;  /* 0x0000777005107816 */ /* 0x044fe400000000ff */
[C---:B------:R-:W-:Y:S02]  /*3dfd0*/  PRMT R18, R5.reuse, 0x7771, RZ ;  /* 0x0000777105127816 */ /* 0x040fe400000000ff */
[----:B------:R-:W-:Y:S01]  /*3dfe0*/  PRMT R17, R5, 0x7772, RZ ;  /* 0x0000777205117816 */ /* 0x000fe200000000ff */
[----:B------:R0:W-:Y:S04]  /*3dff0*/  @P1 STG.E.U8 desc[UR32][R8.64], R16 ;  /* 0x0000001008001986 */ /* 0x0001e8000c101120 */
[----:B------:R1:W-:Y:S01]  /*3e000*/  @P4 STG.E.U8 desc[UR32][R10.64], R18 ;  /* 0x000000120a004986 */ /* 0x0003e2000c101120 */
[----:B------:R-:W-:Y:S01]  /*3e010*/  ISETP.LT.AND P4, PT, R6, UR10, !P3 ;  /* 0x0000000a06007c0c */ /* 0x000fe2000df81270 */
[----:B------:R-:W-:-:S02]  /*3e020*/  ULDC UR10, c[0x0][0x228] ;  /* 0x00008a00000a7ab9 */ /* 0x000fc40000000800 */
[----:B------:R2:W-:Y:S01]  /*3e030*/  @P6 STG.E.U8 desc[UR32][R12.64], R17 ;  /* 0x000000110c006986 */ /* 0x0005e2000c101120 */
[C---:B0-----:R-:W-:Y:S01]  /*3e040*/  VIADD R16, R14.reuse, UR4 ;  /* 0x000000040e107c36 */ /* 0x041fe20008000000 */
[----:B------:R-:W-:Y:S01]  /*3e050*/  IADD3 R8, P6, R14, R22, RZ ;  /* 0x000000160e087210 */ /* 0x000fe20007fde0ff */
[----:B------:R-:W-:-:S03]  /*3e060*/  ULDC UR4, c[0x0][0x248] ;  /* 0x0000920000047ab9 */ /* 0x000fc60000000800 */
[----:B------:R-:W-:Y:S02]  /*3e070*/  SHF.R.S32.HI R14, RZ, 0x1f, R16 ;  /* 0x0000001fff0e7819 */ /* 0x000fe40000011410 */
[----:B-1----:R-:W-:Y:S01]  /*3e080*/  IADD3 R10, P1, R16, R0, RZ ;  /* 0x00000000100a7210 */ /* 0x002fe20007f3e0ff */
[----:B--2---:R-:W-:Y:S02]  /*3e090*/  VIADD R13, R7, 0x18 ;  /* 0x00000018070d7836 */ /* 0x004fe40000000000 */
[----:B------:R-:W-:Y:S01]  /*3e0a0*/  IMAD.X R9, R15, 0x1, R3, P6 ;  /* 0x000000010f097824 */ /* 0x000fe200030e0603 */
[----:B------:R-:W-:Y:S01]  /*3e0b0*/  PRMT R15, R5, 0x7773, RZ ;  /* 0x00007773050f7816 */ /* 0x000fe200000000ff */
[----:B------:R-:W-:Y:S01]  /*3e0c0*/  IMAD.X R11, R14, 0x1, R2, P1 ;  /* 0x000000010e0b7824 */ /* 0x000fe200008e0602 */
[----:B------:R-:W-:Y:S02]  /*3e0d0*/  IADD3 R12, P6, R16, R21, RZ ;  /* 0x00000015100c7210 */ /* 0x000fe40007fde0ff */
[----:B------:R-:W-:Y:S01]  /*3e0e0*/  ISETP.GE.AND P1, PT, R13, UR6, PT ;  /* 0x000000060d007c0c */ /* 0x000fe2000bf26270 */
[----:B------:R-:W-:Y:S01]  /*3e0f0*/  ULDC UR6, c[0x0][0x228] ;  /* 0x00008a0000067ab9 */ /* 0x000fe20000000800 */
[----:B------:R0:W-:Y:S01]  /*3e100*/  @P2 STG.E.U8 desc[UR32][R8.64], R15 ;  /* 0x0000000f08002986 */ /* 0x0001e2000c101120 */
[----:B------:R-:W-:Y:S01]  /*3e110*/  ISETP.LT.AND P2, PT, R27, UR6, !P3 ;  /* 0x000000061b007c0c */ /* 0x000fe2000df41270 */
[----:B------:R-:W-:Y:S01]  /*3e120*/  IMAD.X R13, R14, 0x1, R24, P6 ;  /* 0x000000010e0d7824 */ /* 0x000fe200030e0618 */
[----:B------:R-:W-:Y:S01]  /*3e130*/  ULDC UR6, c[0x0][0x228] ;  /* 0x00008a0000067ab9 */ /* 0x000fe20000000800 */
[----:B---3--:R-:W-:-:S02]  /*3e140*/  PRMT R17, R4, 0x7770, RZ ;  /* 0x0000777004117816 */ /* 0x008fc400000000ff */
[----:B------:R-:W-:-:S03]  /*3e150*/  PRMT R18, R4, 0x7771, RZ ;  /* 0x0000777104127816 */ /* 0x000fc600000000ff */
[----:B------:R1:W-:Y:S01]  /*3e160*/  @P4 STG.E.U8 desc[UR32][R10.64], R17 ;  /* 0x000000110a004986 */ /* 0x0003e2000c101120 */
[----:B------:R-:W-:Y:S01]  /*3e170*/  ISETP.LT.AND P3, PT, R28, UR8, !P3 ;  /* 0x000000081c007c0c */ /* 0x000fe2000df61270 */
[----:B0-----:R-:W-:Y:S01]  /*3e180*/  VIADD R15, R16, UR4 ;  /* 0x00000004100f7c36 */ /* 0x001fe20008000000 */
[----:B------:R-:W-:Y:S01]  /*3e190*/  ISETP.LT.AND P4, PT, R6, UR6, !P1 ;  /* 0x0000000606007c0c */ /* 0x000fe2000cf81270 */
[----:B------:R0:W-:Y:S01]  /*3e1a0*/  @P5 STG.E.U8 desc[UR32][R12.64], R18 ;  /* 0x000000120c005986 */ /* 0x0001e2000c101120 */
[C---:B------:R-:W-:Y:S01]  /*3e1b0*/  IADD3 R8, P5, R16.reuse, R22, RZ ;  /* 0x0000001610087210 */ /* 0x040fe20007fbe0ff */
[----:B------:R-:W-:Y:S01]  /*3e1c0*/  ULDC UR4, c[0x0][0x22c] ;  /* 0x00008b0000047ab9 */ /* 0x000fe20000000800 */
[----:B------:R-:W-:Y:S01]  /*3e1d0*/  ULDC UR6, c[0x0][0x228] ;  /* 0x00008a0000067ab9 */ /* 0x000fe20000000800 */
[----:B------:R-:W-:Y:S01]  /*3e1e0*/  ULDC UR8, c[0x0][0x228] ;  /* 0x00008a0000087ab9 */ /* 0x000fe20000000800 */
[----:B-1----:R-:W-:Y:S02]  /*3e1f0*/  IADD3 R10, P6, R16, R23, RZ ;  /* 0x00000017100a7210 */ /* 0x002fe40007fde0ff */
[----:B------:R-:W-:-:S02]  /*3e200*/  SHF.R.S32.HI R16, RZ, 0x1f, R15 ;  /* 0x0000001fff107819 */ /* 0x000fc4000001140f */
[----:B0-----:R-:W-:Y:S01]  /*3e210*/  PRMT R13, R4, 0x7772, RZ ;  /* 0x00007772040d7816 */ /* 0x001fe200000000ff */
[C---:B------:R-:W-:Y:S01]  /*3e220*/  IMAD.X R11, R14.reuse, 0x1, R20, P6 ;  /* 0x000000010e0b7824 */ /* 0x040fe200030e0614 */
[----:B------:R-:W-:Y:S01]  /*3e230*/  IADD3 R12, P6, R15, R0, RZ ;  /* 0x000000000f0c7210 */ /* 0x000fe20007fde0ff */
[----:B------:R-:W-:Y:S01]  /*3e240*/  IMAD.X R9, R14, 0x1, R3, P5 ;  /* 0x000000010e097824 */ /* 0x000fe200028e0603 */
[----:B------:R-:W-:Y:S02]  /*3e250*/  PRMT R17, R4, 0x7773, RZ ;  /* 0x0000777304117816 */ /* 0x000fe400000000ff */
[----:B------:R0:W-:Y:S04]  /*3e260*/  @P2 STG.E.U8 desc[UR32][R10.64], R13 ;  /* 0x0000000d0a002986 */ /* 0x0001e8000c101120 */
[----:B------:R1:W-:Y:S01]  /*3e270*/  @P3 STG.E.U8 desc[UR32][R8.64], R17 ;  /* 0x0000001108003986 */ /* 0x0003e2000c101120 */
[----:B------:R-:W-:-:S03]  /*3e280*/  PRMT R14, R29, 0x7771, RZ ;  /* 0x000077711d0e7816 */ /* 0x000fc600000000ff */
[----:B------:R-:W2:Y:S01]  /*3e290*/  LDL.LU R4, [R1+0x54] ;  /* 0x0000540001047983 */ /* 0x000ea20000300800 */
[----:B0-----:R-:W-:Y:S01]  /*3e2a0*/  IMAD.X R13, R16, 0x1, R2, P6 ;  /* 0x00000001100d7824 */ /* 0x001fe200030e0602 */
[----:B------:R-:W-:Y:S01]  /*3e2b0*/  PRMT R10, R29, 0x7770, RZ ;  /* 0x000077701d0a7816 */ /* 0x000fe200000000ff */
[----:B------:R-:W-:Y:S01]  /*3e2c0*/  VIADD R11, R7, 0x19 ;  /* 0x00000019070b7836 */ /* 0x000fe20000000000 */
[----:B------:R-:W3:Y:S01]  /*3e2d0*/  LDL.LU R5, [R1+0x4c] ;  /* 0x00004c0001057983 */ /* 0x000ee20000300800 */
[----:B-1----:R-:W-:-:S03]  /*3e2e0*/  IADD3 R8, P2, R15, R21, RZ ;  /* 0x000000150f087210 */ /* 0x002fc60007f5e0ff */
[----:B------:R0:W-:Y:S02]  /*3e2f0*/  @P4 STG.E.U8 desc[UR32][R12.64], R10 ;  /* 0x0000000a0c004986 */ /* 0x0001e4000c101120 */
[----:B------:R-:W-:Y:S01]  /*3e300*/  IMAD.X R9, R16, 0x1, R24, P2 ;  /* 0x0000000110097824 */ /* 0x000fe200010e0618 */
[----:B------:R-:W-:Y:S01]  /*3e310*/  ISETP.GE.AND P2, PT, R11, UR4, PT ;  /* 0x000000040b007c0c */ /* 0x000fe2000bf46270 */
[----:B------:R-:W-:Y:S01]  /*3e320*/  ULDC UR4, c[0x0][0x248] ;  /* 0x0000920000047ab9 */ /* 0x000fe20000000800 */
[----:B------:R-:W-:Y:S02]  /*3e330*/  PRMT R17, R29, 0x7773, RZ ;  /* 0x000077731d117816 */ /* 0x000fe400000000ff */
[C---:B0-----:R-:W-:Y:S02]  /*3e340*/  IADD3 R10, P5, R15.reuse, R23, RZ ;  /* 0x000000170f0a7210 */ /* 0x041fe40007fbe0ff */
[----:B------:R-:W-:-:S03]  /*3e350*/  IADD3 R12, P6, R15, R22, RZ ;  /* 0x000000160f0c7210 */ /* 0x000fc60007fde0ff */
[C---:B------:R-:W-:Y:S02]  /*3e360*/  IMAD.X R11, R16.reuse, 0x1, R20, P5 ;  /* 0x00000001100b7824 */ /* 0x040fe400028e0614 */
[----:B------:R-:W-:Y:S01]  /*3e370*/  IMAD.X R13, R16, 0x1, R3, P6 ;  /* 0x00000001100d7824 */ /* 0x000fe200030e0603 */
[----:B------:R-:W-:Y:S02]  /*3e380*/  PRMT R16, R29, 0x7772, RZ ;  /* 0x000077721d107816 */ /* 0x000fe400000000ff */
[----:B------:R-:W2:Y:S01]  /*3e390*/  LDL.LU R29, [R1+0x44] ;  /* 0x00004400011d7983 */ /* 0x000ea20000300800 */
        /* <DEDUP_REMOVED lines=20> */
[----:B0-----:R-:W-:Y:S01]  /*3e4e0*/  VIADD R13, R7, 0x1a ;  /* 0x0000001a070d7836 */ /* 0x001fe20000000000 */
[----:B----4-:R-:W-:Y:S01]  /*3e4f0*/  PRMT R16, R25, 0x7770, RZ ;  /* 0x0000777019107816 */ /* 0x010fe200000000ff */
[C---:B------:R-:W-:Y:S01]  /*3e500*/  IMAD.X R9, R15.reuse, 0x1, R2, P6 ;  /* 0x000000010f097824 */ /* 0x040fe200030e0602 */
[----:B------:R-:W-:Y:S01]  /*3e510*/  IADD3 R12, P6, R14, R23, RZ ;  /* 0x000000170e0c7210 */ /* 0x000fe20007fde0ff */
[----:B------:R-:W-:Y:S01]  /*3e520*/  IMAD.X R11, R15, 0x1, R24, P3 ;  /* 0x000000010f0b7824 */ /* 0x000fe200018e0618 */
[----:B------:R-:W-:Y:S01]  /*3e530*/  ISETP.GE.AND P3, PT, R13, UR4, PT ;  /* 0x000000040d007c0c */ /* 0x000fe2000bf66270 */
[----:B------:R-:W-:Y:S01]  /*3e540*/  ULDC UR4, c[0x0][0x248] ;  /* 0x0000920000047ab9 */ /* 0x000fe20000000800 */
[----:B------:R-:W-:Y:S01]  /*3e550*/  PRMT R17, R25, 0x7771, RZ ;  /* 0x0000777119117816 */ /* 0x000fe200000000ff */
[----:B------:R0:W-:Y:S01]  /*3e560*/  @P4 STG.E.U8 desc[UR32][R8.64], R16 ;  /* 0x0000001008004986 */ /* 0x0001e2000c101120 */
[----:B------:R-:W-:Y:S01]  /*3e570*/  IMAD.X R13, R15, 0x1, R20, P6 ;  /* 0x000000010f0d7824 */ /* 0x000fe200030e0614 */
[----:B------:R-:W-:-:S02]  /*3e580*/  PRMT R18, R25, 0x7772, RZ ;  /* 0x0000777219127816 */ /* 0x000fc400000000ff */
[----:B------:R-:W-:Y:S01]  /*3e590*/  ISETP.LT.AND P2, PT, R28, UR8, !P2 ;  /* 0x000000081c007c0c */ /* 0x000fe2000d741270 */
[----:B------:R1:W-:Y:S01]  /*3e5a0*/  @P1 STG.E.U8 desc[UR32][R10.64], R17 ;  /* 0x000000110a001986 */ /* 0x0003e2000c101120 */
[----:B------:R-:W-:Y:S01]  /*3e5b0*/  ISETP.LT.AND P4, PT, R6, UR10, !P3 ;  /* 0x0000000a06007c0c */ /* 0x000fe2000df81270 */
[----:B------:R-:W-:Y:S01]  /*3e5c0*/  ULDC UR8, c[0x0][0x228] ;  /* 0x00008a0000087ab9 */ /* 0x000fe20000000800 */
[----:B------:R-:W-:Y:S01]  /*3e5d0*/  ULDC UR10, c[0x0][0x228] ;  /* 0x00008a00000a7ab9 */ /* 0x000fe20000000800 */
[C---:B0-----:R-:W-:Y:S01]  /*3e5e0*/  VIADD R16, R14.reuse, UR4 ;  /* 0x000000040e107c36 */ /* 0x041fe20008000000 */
[----:B------:R-:W-:Y:S01]  /*3e5f0*/  IADD3 R8, P6, R14, R22, RZ ;  /* 0x000000160e087210 */ /* 0x000fe20007fde0ff */
[----:B------:R0:W-:Y:S01]  /*3e600*/  @P5 STG.E.U8 desc[UR32][R12.64], R18 ;  /* 0x000000120c005986 */ /* 0x0001e2000c101120 */
[----:B------:R-:W-:Y:S01]  /*3e610*/  ISETP.LT.AND P5, PT, R26, UR12, !P3 ;  /* 0x0000000c1a007c0c */ /* 0x000fe2000dfa1270 */
[----:B------:R-:W-:Y:S01]  /*3e620*/  ULDC UR4, c[0x0][0x248] ;  /* 0x0000920000047ab9 */ /* 0x000fe20000000800 */
[----:B------:R-:W-:-:S02]  /*3e630*/  SHF.R.S32.HI R14, RZ, 0x1f, R16 ;  /* 0x0000001fff0e7819 */ /* 0x000fc40000011410 */
[C---:B-1----:R-:W-:Y:S01]  /*3e640*/  IADD3 R10, P1, R16.reuse, R0, RZ ;  /* 0x00000000100a7210 */ /* 0x042fe20007f3e0ff */
[----:B------:R-:W-:Y:S01]  /*3e650*/  IMAD.X R9, R15, 0x1, R3, P6 ;  /* 0x000000010f097824 */ /* 0x000fe200030e0603 */
[----:B------:R-:W-:Y:S01]  /*3e660*/  PRMT R15, R25, 0x7773, RZ ;  /* 0x00007773190f7816 */ /* 0x000fe200000000ff */
[----:B------:R-:W-:Y:S01]  /*3e670*/  ULDC UR12, c[0x0][0x228] ;  /* 0x00008a00000c7ab9 */ /* 0x000fe20000000800 */
[----:B0-----:R-:W-:Y:S01]  /*3e680*/  VIADD R13, R7, 0x1b ;  /* 0x0000001b070d7836 */ /* 0x001fe20000000000 */
[----:B------:R-:W-:Y:S01]  /*3e690*/  IADD3 R12, P6, R16, R21, RZ ;  /* 0x00000015100c7210 */ /* 0x000fe20007fde0ff */
[C---:B------:R-:W-:Y:S01]  /*3e6a0*/  IMAD.X R11, R14.reuse, 0x1, R2, P1 ;  /* 0x000000010e0b7824 */ /* 0x040fe200008e0602 */
[----:B------:R0:W-:Y:S02]  /*3e6b0*/  @P2 STG.E.U8 desc[UR32][R8.64], R15 ;  /* 0x0000000f08002986 */ /* 0x0001e4000c101120 */
[----:B------:R-:W-:Y:S01]  /*3e6c0*/  ISETP.GE.AND P1, PT, R13, UR6, PT ;  /* 0x000000060d007c0c */ /* 0x000fe2000bf26270 */
[----:B------:R-:W-:Y:S01]  /*3e6d0*/  ULDC UR6, c[0x0][0x228] ;  /* 0x00008a0000067ab9 */ /* 0x000fe20000000800 */
[----:B------:R-:W-:Y:S01]  /*3e6e0*/  IMAD.X R13, R14, 0x1, R24, P6 ;  /* 0x000000010e0d7824 */ /* 0x000fe200030e0618 */
[----:B------:R-:W-:Y:S01]  /*3e6f0*/  ISETP.LT.AND P2, PT, R27, UR6, !P3 ;  /* 0x000000061b007c0c */ /* 0x000fe2000df41270 */
[----:B------:R-:W-:-:S02]  /*3e700*/  ULDC UR6, c[0x0][0x228] ;  /* 0x00008a0000067ab9 */ /* 0x000fc40000000800 */
[----:B------:R-:W-:Y:S01]  /*3e710*/  ISETP.LT.AND P3, PT, R28, UR6, !P3 ;  /* 0x000000061c007c0c */ /* 0x000fe2000df61270 */
[----:B------:R-:W-:Y:S01]  /*3e720*/  ULDC UR6, c[0x0][0x228] ;  /* 0x00008a0000067ab9 */ /* 0x000fe20000000800 */
[C---:B0-----:R-:W-:Y:S01]  /*3e730*/  IADD3 R8, P6, R16.reuse, R23, RZ ;  /* 0x0000001710087210 */ /* 0x041fe20007fde0ff */
[----:B------:R-:W-:Y:S01]  /*3e740*/  VIADD R15, R16, UR4 ;  /* 0x00000004100f7c36 */ /* 0x000fe20008000000 */
[----:B------:R-:W-:-:S03]  /*3e750*/  ULDC UR4, c[0x0][0x22c] ;  /* 0x00008b0000047ab9 */ /* 0x000fc60000000800 */
[----:B------:R-:W-:Y:S01]  /*3e760*/  IMAD.X R9, R14, 0x1, R20, P6 ;  /* 0x000000010e097824 */ /* 0x000fe200030e0614 */
[C---:B--2---:R-:W-:Y:S02]  /*3e770*/  PRMT R17, R29.reuse, 0x7770, RZ ;  /* 0x000077701d117816 */ /* 0x044fe400000000ff */
[----:B------:R-:W-:-:S03]  /*3e780*/  PRMT R18, R29, 0x7771, RZ ;  /* 0x000077711d127816 */ /* 0x000fc600000000ff */
[----:B------:R0:W-:Y:S01]  /*3e790*/  @P4 STG.E.U8 desc[UR32][R10.64], R17 ;  /* 0x000000110a004986 */ /* 0x0001e2000c101120 */
[----:B------:R-:W-:Y:S01]  /*3e7a0*/  ISETP.LT.AND P4, PT, R6, UR8, !P1 ;  /* 0x0000000806007c0c */ /* 0x000fe2000cf81270 */
[----:B------:R-:W-:Y:S02]  /*3e7b0*/  ULDC UR8, c[0x0][0x228] ;  /* 0x00008a0000087ab9 */ /* 0x000fe40000000800 */
[----:B------:R1:W-:Y:S01]  /*3e7c0*/  @P5 STG.E.U8 desc[UR32][R12.64], R18 ;  /* 0x000000120c005986 */ /* 0x0003e2000c101120 */
[----:B0-----:R-:W-:Y:S02]  /*3e7d0*/  IADD3 R10, P5, R16, R22, RZ ;  /* 0x00000016100a7210 */ /* 0x001fe40007fbe0ff */
[----:B------:R-:W-:Y:S02]  /*3e7e0*/  SHF.R.S32.HI R16, RZ, 0x1f, R15 ;  /* 0x0000001fff107819 */ /* 0x000fe4000001140f */
[----:B-1----:R-:W-:Y:S02]  /*3e7f0*/  PRMT R13, R29, 0x7772, RZ ;  /* 0x000077721d0d7816 */ /* 0x002fe400000000ff */
[----:B------:R-:W-:Y:S01]  /*3e800*/  IADD3 R12, P6, R15, R0, RZ ;  /* 0x000000000f0c7210 */ /* 0x000fe20007fde0ff */
[----:B------:R-:W-:Y:S01]  /*3e810*/  IMAD.X R11, R14, 0x1, R3, P5 ;  /* 0x000000010e0b7824 */ /* 0x000fe200028e0603 */
        /* <DEDUP_REMOVED lines=19> */
[----:B------:R-:W4:Y:S01]  /*3e950*/  LDL.LU R4, [R1+0x58] ;  /* 0x0000580001047983 */ /* 0x000f220000300800 */
[----:B------:R-:W-:Y:S01]  /*3e960*/  ISETP.LT.AND P3, PT, R26, UR6, !P1 ;  /* 0x000000061a007c0c */ /* 0x000fe2000cf61270 */
[----:B------:R-:W-:Y:S01]  /*3e970*/  ULDC UR6, c[0x0][0x228] ;  /* 0x00008a0000067ab9 */ /* 0x000fe20000000800 */
[----:B------:R-:W-:Y:S01]  /*3e980*/  ISETP.LT.AND P4, PT, R27, UR8, !P1 ;  /* 0x000000081b007c0c */ /* 0x000fe2000cf81270 */
[----:B------:R-:W-:Y:S01]  /*3e990*/  ULDC UR8, c[0x0][0x228] ;  /* 0x00008a0000087ab9 */ /* 0x000fe20000000800 */
[----:B------:R-:W-:Y:S01]  /*3e9a0*/  ISETP.LT.AND P1, PT, R28, UR10, !P1 ;  /* 0x0000000a1c007c0c */ /* 0x000fe2000cf21270 */
[----:B------:R-:W-:-:S08]  /*3e9b0*/  ULDC UR10, c[0x0][0x228] ;  /* 0x00008a00000a7ab9 */ /* 0x000fd00000000800 */
[----:B------:R-:W-:Y:S04]  /*3e9c0*/  @P3 STG.E.U8 desc[UR32][R8.64], R14 ;  /* 0x0000000e08003986 */ /* 0x000fe8000c101120 */
[----:B------:R0:W-:Y:S01]  /*3e9d0*/  @P4 STG.E.U8 desc[UR32][R10.64], R16 ;  /* 0x000000100a004986 */ /* 0x0001e2000c101120 */
        /* <DEDUP_REMOVED lines=9> */
[----:B------:R-:W-:Y:S02]  /*3ea70*/  SHF.R.S32.HI R14, RZ, 0x1f, R16 ;  /* 0x0000001fff0e7819 */ /* 0x000fe40000011410 */
[C---:B------:R-:W-:Y:S02]  /*3ea80*/  IADD3 R8, P6, R16.reuse, R0, RZ ;  /* 0x0000000010087210 */ /* 0x040fe40007fde0ff */
[----:B------:R-:W-:Y:S01]  /*3ea90*/  IADD3 R10, P1, R16, R21, RZ ;  /* 0x00000015100a7210 */ /* 0x000fe20007f3e0ff */
[----:B-1----:R-:W-:Y:S02]  /*3eaa0*/  VIADD R13, R7, 0x1d ;  /* 0x0000001d070d7836 */ /* 0x002fe40000000000 */
[C---:B------:R-:W-:Y:S02]  /*3eab0*/  IMAD.X R9, R14.reuse, 0x1, R2, P6 ;  /* 0x000000010e097824 */ /* 0x040fe400030e0602 */
[----:B------:R-:W-:Y:S01]  /*3eac0*/  IMAD.X R11, R14, 0x1, R24, P1 ;  /* 0x000000010e0b7824 */ /* 0x000fe200008e0618 */
[----:B------:R-:W-:-:S02]  /*3ead0*/  IADD3 R12, P6, R16, R23, RZ ;  /* 0x00000017100c7210 */ /* 0x000fc40007fde0ff */
[----:B------:R-:W-:Y:S01]  /*3eae0*/  ISETP.GE.AND P1, PT, R13, UR4, PT ;  /* 0x000000040d007c0c */ /* 0x000fe2000bf26270 */
[----:B------:R-:W-:Y:S02]  /*3eaf0*/  ULDC UR4, c[0x0][0x248] ;  /* 0x0000920000047ab9 */ /* 0x000fe40000000800 */
[----:B------:R-:W-:Y:S01]  /*3eb00*/  IMAD.X R13, R14, 0x1, R20, P6 ;  /* 0x000000010e0d7824 */ /* 0x000fe200030e0614 */
[C---:B--2---:R-:W-:Y:S02]  /*3eb10*/  PRMT R15, R29.reuse, 0x7770, RZ ;  /* 0x000077701d0f7816 */ /* 0x044fe400000000ff */
[----:B------:R-:W-:-:S03]  /*3eb20*/  PRMT R17, R29, 0x7771, RZ ;  /* 0x000077711d117816 */ /* 0x000fc600000000ff */
[----:B------:R0:W-:Y:S01]  /*3eb30*/  @P4 STG.E.U8 desc[UR32][R8.64], R15 ;  /* 0x0000000f08004986 */ /* 0x0001e2000c101120 */
[----:B------:R-:W-:Y:S01]  /*3eb40*/  ISETP.LT.AND P4, PT, R6, UR10, !P1 ;  /* 0x0000000a06007c0c */ /* 0x000fe2000cf81270 */
[----:B------:R-:W-:Y:S02]  /*3eb50*/  ULDC UR10, c[0x0][0x228] ;  /* 0x00008a00000a7ab9 */ /* 0x000fe40000000800 */
[----:B------:R1:W-:Y:S01]  /*3eb60*/  @P3 STG.E.U8 desc[UR32][R10.64], R17 ;  /* 0x000000110a003986 */ /* 0x0003e2000c101120 */
[----:B------:R-:W-:Y:S01]  /*3eb70*/  ISETP.LT.AND P3, PT, R28, UR8, !P2 ;  /* 0x000000081c007c0c */ /* 0x000fe2000d761270 */
[----:B------:R-:W-:Y:S01]  /*3eb80*/  ULDC UR8, c[0x0][0x228] ;  /* 0x00008a0000087ab9 */ /* 0x000fe20000000800 */
[----:B------:R-:W-:Y:S01]  /*3eb90*/  PRMT R18, R29, 0x7772, RZ ;  /* 0x000077721d127816 */ /* 0x000fe200000000ff */
[C---:B0-----:R-:W-:Y:S01]  /*3eba0*/  VIADD R15, R16.reuse, UR4 ;  /* 0x00000004100f7c36 */ /* 0x041fe20008000000 */
[----:B------:R-:W-:-:S03]  /*3ebb0*/  IADD3 R8, P6, R16, R22, RZ ;  /* 0x0000001610087210 */ /* 0x000fc60007fde0ff */
[----:B------:R0:W-:Y:S01]  /*3ebc0*/  @P5 STG.E.U8 desc[UR32][R12.64], R18 ;  /* 0x000000120c005986 */ /* 0x0001e2000c101120 */
[----:B------:R-:W-:Y:S01]  /*3ebd0*/  ULDC UR4, c[0x0][0x248] ;  /* 0x0000920000047ab9 */ /* 0x000fe20000000800 */
[----:B------:R-:W-:Y:S02]  /*3ebe0*/  SHF.R.S32.HI R16, RZ, 0x1f, R15 ;  /* 0x0000001fff107819 */ /* 0x000fe4000001140f */
[----:B-1----:R-:W-:Y:S01]  /*3ebf0*/  IADD3 R10, P2, R15, R0, RZ ;  /* 0x000000000f0a7210 */ /* 0x002fe20007f5e0ff */
[----:B------:R-:W-:Y:S01]  /*3ec00*/  IMAD.X R9, R14, 0x1, R3, P6 ;  /* 0x000000010e097824 */ /* 0x000fe200030e0603 */
[----:B------:R-:W-:Y:S02]  /*3ec10*/  PRMT R14, R29, 0x7773, RZ ;  /* 0x000077731d0e7816 */ /* 0x000fe400000000ff */
[----:B------:R-:W-:Y:S01]  /*3ec20*/  ISETP.LT.AND P5, PT, R26, UR12, !P1 ;  /* 0x0000000c1a007c0c */ /* 0x000fe2000cfa1270 */
[----:B------:R-:W-:Y:S01]  /*3ec30*/  IMAD.X R11, R16, 0x1, R2, P2 ;  /* 0x00000001100b7824 */ /* 0x000fe200010e0602 */
[----:B------:R-:W-:Y:S01]  /*3ec40*/  ULDC UR12, c[0x0][0x228] ;  /* 0x00008a00000c7ab9 */ /* 0x000fe20000000800 */
[----:B0-----:R-:W-:Y:S01]  /*3ec50*/  VIADD R13, R7, 0x1e ;  /* 0x0000001e070d7836 */ /* 0x001fe20000000000 */
[----:B------:R-:W-:Y:S01]  /*3ec60*/  IADD3 R12, P6, R15, R21, RZ ;  /* 0x000000150f0c7210 */ /* 0x000fe20007fde0ff */
[----:B------:R0:W-:Y:S01]  /*3ec70*/  @P3 STG.E.U8 desc[UR32][R8.64], R14 ;  /* 0x0000000e08003986 */ /* 0x0001e2000c101120 */
[----:B------:R-:W-:Y:S01]  /*3ec80*/  ISETP.LT.AND P3, PT, R28, UR10, !P1 ;  /* 0x0000000a1c007c0c */ /* 0x000fe2000cf61270 */
[----:B------:R-:W-:Y:S01]  /*3ec90*/  ULDC UR10, c[0x0][0x228] ;  /* 0x00008a00000a7ab9 */ /* 0x000fe20000000800 */
[----:B----4-:R-:W-:-:S02]  /*3eca0*/  PRMT R17, R4, 0x7770, RZ ;  /* 0x0000777004117816 */ /* 0x010fc400000000ff */
[----:B------:R-:W-:-:S03]  /*3ecb0*/  ISETP.GE.AND P2, PT, R13, UR6, PT ;  /* 0x000000060d007c0c */ /* 0x000fc6000bf46270 */
[----:B------:R1:W-:Y:S01]  /*3ecc0*/  @P4 STG.E.U8 desc[UR32][R10.64], R17 ;  /* 0x000000110a004986 */ /* 0x0003e2000c101120 */
[----:B------:R-:W-:Y:S01]  /*3ecd0*/  ISETP.LT.AND P4, PT, R27, UR8, !P1 ;  /* 0x000000081b007c0c */ /* 0x000fe2000cf81270 */
[----:B------:R-:W-:Y:S01]  /*3ece0*/  IMAD.X R13, R16, 0x1, R24, P6 ;  /* 0x00000001100d7824 */ /* 0x000fe200030e0618 */
[C---:B0-----:R-:W-:Y:S01]  /*3ecf0*/  IADD3 R8, P1, R15.reuse, R23, RZ ;  /* 0x000000170f087210 */ /* 0x041fe20007f3e0ff */
[----:B------:R-:W-:Y:S01]  /*3ed00*/  ULDC UR6, c[0x0][0x22c] ;  /* 0x00008b0000067ab9 */ /* 0x000fe20000000800 */
[----:B------:R-:W-:Y:S01]  /*3ed10*/  PRMT R18, R4, 0x7771, RZ ;  /* 0x0000777104127816 */ /* 0x000fe200000000ff */
[----:B------:R-:W-:Y:S01]  /*3ed20*/  VIADD R14, R15, UR4 ;  /* 0x000000040f0e7c36 */ /* 0x000fe20008000000 */
[----:B------:R-:W-:Y:S01]  /*3ed30*/  ULDC UR4, c[0x0][0x228] ;  /* 0x00008a0000047ab9 */ /* 0x000fe20000000800 */
[C---:B------:R-:W-:Y:S01]  /*3ed40*/  IMAD.X R9, R16.reuse, 0x1, R20, P1 ;  /* 0x0000000110097824 */ /* 0x040fe200008e0614 */
[----:B------:R-:W-:Y:S01]  /*3ed50*/  ULDC UR8, c[0x0][0x228] ;  /* 0x00008a0000087ab9 */ /* 0x000fe20000000800 */
[----:B-1----:R-:W-:Y:S01]  /*3ed60*/  VIADD R11, R7, 0x1f ;  /* 0x0000001f070b7836 */ /* 0x002fe20000000000 */
[----:B------:R-:W-:Y:S01]  /*3ed70*/  IADD3 R10, P6, R15, R22, RZ ;  /* 0x000000160f0a7210 */ /* 0x000fe20007fde0ff */
[----:B------:R0:W-:Y:S03]  /*3ed80*/  @P5 STG.E.U8 desc[UR32][R12.64], R18 ;  /* 0x000000120c005986 */ /* 0x0001e6000c101120 */
[----:B------:R-:W-:Y:S01]  /*3ed90*/  ISETP.GE.AND P1, PT, R11, UR6, PT ;  /* 0x000000060b007c0c */ /* 0x000fe2000bf26270 */
[----:B------:R-:W-:Y:S01]  /*3eda0*/  IMAD.X R11, R16, 0x1, R3, P6 ;  /* 0x00000001100b7824 */ /* 0x000fe200030e0603 */
[C---:B------:R-:W-:Y:S01]  /*3edb0*/  PRMT R16, R4.reuse, 0x7772, RZ ;  /* 0x0000777204107816 */ /* 0x040fe200000000ff */
[----:B------:R-:W-:Y:S01]  /*3edc0*/  ULDC UR6, c[0x0][0x228] ;  /* 0x00008a0000067ab9 */ /* 0x000fe20000000800 */
[----:B0-----:R-:W-:-:S02]  /*3edd0*/  PRMT R18, R4, 0x7773, RZ ;  /* 0x0000777304127816 */ /* 0x001fc400000000ff */
[----:B------:R-:W2:Y:S04]  /*3ede0*/  LDL.LU R4, [R1+0x5c] ;  /* 0x00005c0001047983 */ /* 0x000ea80000300800 */
[----:B------:R-:W4:Y:S04]  /*3edf0*/  LDL.LU R25, [R1+0x60] ;  /* 0x0000600001197983 */ /* 0x000f280000300800 */
[----:B------:R-:W4:Y:S01]  /*3ee00*/  LDL.LU R29, [R1+0x70] ;  /* 0x00007000011d7983 */ /* 0x000f220000300800 */
[----:B------:R-:W-:Y:S01]  /*3ee10*/  ISETP.LT.AND P5, PT, R6, UR12, !P2 ;  /* 0x0000000c06007c0c */ /* 0x000fe2000d7a1270 */
[----:B------:R-:W-:Y:S01]  /*3ee20*/  ULDC UR12, c[0x0][0x228] ;  /* 0x00008a00000c7ab9 */ /* 0x000fe20000000800 */
[----:B------:R-:W-:-:S02]  /*3ee30*/  SHF.R.S32.HI R15, RZ, 0x1f, R14 ;  /* 0x0000001fff0f7819 */ /* 0x000fc4000001140e */
[----:B------:R-:W-:Y:S02]  /*3ee40*/  IADD3 R12, P6, R14, R0, RZ ;  /* 0x000000000e0c7210 */ /* 0x000fe40007fde0ff */
[----:B---3--:R-:W-:-:S03]  /*3ee50*/  PRMT R17, R5, 0x7770, RZ ;  /* 0x0000777005117816 */ /* 0x008fc600000000ff */
[----:B------:R-:W-:Y:S01]  /*3ee60*/  IMAD.X R13, R15, 0x1, R2, P6 ;  /* 0x000000010f0d7824 */ /* 0x000fe200030e0602 */
[----:B------:R0:W-:Y:S01]  /*3ee70*/  @P4 STG.E.U8 desc[UR32][R8.64], R16 ;  /* 0x0000001008004986 */ /* 0x0001e2000c101120 */
[----:B------:R-:W-:Y:S01]  /*3ee80*/  ISETP.LT.AND P4, PT, R26, UR4, !P2 ;  /* 0x000000041a007c0c */ /* 0x000fe2000d781270 */
[----:B------:R-:W-:Y:S02]  /*3ee90*/  ULDC UR4, c[0x0][0x228] ;  /* 0x00008a0000047ab9 */ /* 0x000fe40000000800 */
[----:B------:R1:W-:Y:S01]  /*3eea0*/  @P3 STG.E.U8 desc[UR32][R10.64], R18 ;  /* 0x000000120a003986 */ /* 0x0003e2000c101120 */
[----:B------:R-:W-:Y:S01]  /*3eeb0*/  ISETP.LT.AND P3, PT, R27, UR6, !P2 ;  /* 0x000000061b007c0c */ /* 0x000fe2000d761270 */
[----:B------:R-:W-:Y:S02]  /*3eec0*/  ULDC UR6, c[0x0][0x228] ;  /* 0x00008a0000067ab9 */ /* 0x000fe40000000800 */
[----:B------:R3:W-:Y:S01]  /*3eed0*/  @P5 STG.E.U8 desc[UR32][R12.64], R17 ;  /* 0x000000110c005986 */ /* 0x0007e2000c101120 */
[----:B------:R-:W-:Y:S01]  /*3eee0*/  ISETP.LT.AND P2, PT, R28, UR4, !P2 ;  /* 0x000000041c007c0c */ /* 0x000fe2000d741270 */
[----:B------:R-:W-:Y:S01]  /*3eef0*/  ULDC UR4, c[0x0][0x248] ;  /* 0x0000920000047ab9 */ /* 0x000fe20000000800 */
[----:B0-----:R-:W-:-:S02]  /*3ef00*/  IADD3 R8, P5, R14, R21, RZ ;  /* 0x000000150e087210 */ /* 0x001fc40007fbe0ff */
[----:B-1----:R-:W-:-:S03]  /*3ef10*/  IADD3 R10, P6, R14, R23, RZ ;  /* 0x000000170e0a7210 */ /* 0x002fc60007fde0ff */
[----:B------:R-:W-:Y:S01]  /*3ef20*/  IMAD.X R9, R15, 0x1, R24, P5 ;  /* 0x000000010f097824 */ /* 0x000fe200028e0618 */
[----:B------:R-:W-:Y:S02]  /*3ef30*/  PRMT R18, R5, 0x7772, RZ ;  /* 0x0000777205127816 */ /* 0x000fe400000000ff */
[C---:B---3--:R-:W-:Y:S01]  /*3ef40*/  IADD3 R12, P5, R14.reuse, R22, RZ ;  /* 0x000000160e0c7210 */ /* 0x048fe20007fbe0ff */
[----:B------:R-:W-:Y:S01]  /*3ef50*/  IMAD.X R11, R15, 0x1, R20, P6 ;  /* 0x000000010f0b7824 */ /* 0x000fe200030e0614 */
[C---:B------:R-:W-:Y:S01]  /*3ef60*/  PRMT R17, R5.reuse, 0x7771, RZ ;  /* 0x0000777105117816 */ /* 0x040fe200000000ff */
[----:B------:R-:W-:Y:S01]  /*3ef70*/  VIADD R14, R14, UR4 ;  /* 0x000000040e0e7c36 */ /* 0x000fe20008000000 */
[----:B------:R-:W-:Y:S01]  /*3ef80*/  PRMT R16, R5, 0x7773, RZ ;  /* 0x0000777305107816 */ /* 0x000fe200000000ff */
[----:B------:R-:W-:Y:S01]  /*3ef90*/  IMAD.X R13, R15, 0x1, R3, P5 ;  /* 0x000000010f0d7824 */ /* 0x000fe200028e0603 */
[----:B------:R-:W-:Y:S01]  /*3efa0*/  ULDC UR4, c[0x0][0x22c] ;  /* 0x00008b0000047ab9 */ /* 0x000fe20000000800 */
[----:B------:R0:W-:Y:S01]  /*3efb0*/  @P4 STG.E.U8 desc[UR32][R8.64], R17 ;  /* 0x0000001108004986 */ /* 0x0001e2000c101120 */
[----:B------:R-:W-:Y:S01]  /*3efc0*/  ISETP.LT.AND P4, PT, R6, UR6, !P1 ;  /* 0x0000000606007c0c */ /* 0x000fe2000cf81270 */
[----:B------:R-:W-:-:S02]  /*3efd0*/  ULDC UR6, c[0x0][0x22c] ;  /* 0x00008b0000067ab9 */ /* 0x000fc40000000800 */
[----:B------:R1:W-:Y:S01]  /*3efe0*/  @P3 STG.E.U8 desc[UR32][R10.64], R18 ;  /* 0x000000120a003986 */ /* 0x0003e2000c101120 */
[----:B------:R-:W-:Y:S01]  /*3eff0*/  ISETP.LT.AND P3, PT, R26, UR8, !P1 ;  /* 0x000000081a007c0c */ /* 0x000fe2000cf61270 */
[----:B------:R-:W-:Y:S01]  /*3f000*/  ULDC UR8, c[0x0][0x228] ;  /* 0x00008a0000087ab9 */ /* 0x000fe20000000800 */
[----:B------:R-:W-:Y:S01]  /*3f010*/  SHF.R.S32.HI R15, RZ, 0x1f, R14 ;  /* 0x0000001fff0f7819 */ /* 0x000fe2000001140e */
[----:B------:R3:W-:Y:S01]  /*3f020*/  @P2 STG.E.U8 desc[UR32][R12.64], R16 ;  /* 0x000000100c002986 */ /* 0x0007e2000c101120 */
[----:B------:R-:W-:Y:S01]  /*3f030*/  ISETP.LT.AND P5, PT, R27, UR10, !P1 ;  /* 0x0000000a1b007c0c */ /* 0x000fe2000cfa1270 */
[----:B------:R-:W-:Y:S01]  /*3f040*/  ULDC UR10, c[0x0][0x228] ;  /* 0x00008a00000a7ab9 */ /* 0x000fe20000000800 */
[C---:B0-----:R-:W-:Y:S02]  /*3f050*/  IADD3 R8, P6, R14.reuse, R0, RZ ;  /* 0x000000000e087210 */ /* 0x041fe40007fde0ff */
[----:B-1----:R-:W-:-:S03]  /*3f060*/  IADD3 R10, P2, R14, R21, RZ ;  /* 0x000000150e0a7210 */ /* 0x002fc60007f5e0ff */
[----:B------:R-:W-:Y:S02]  /*3f070*/  IMAD.X R9, R15, 0x1, R2, P6 ;  /* 0x000000010f097824 */ /* 0x000fe400030e0602 */
[----:B---3--:R-:W-:Y:S01]  /*3f080*/  VIADD R13, R7, 0x20 ;  /* 0x00000020070d7836 */ /* 0x008fe20000000000 */
[----:B------:R-:W-:Y:S01]  /*3f090*/  IADD3 R12, P6, R14, R23, RZ ;  /* 0x000000170e0c7210 */ /* 0x000fe20007fde0ff */
[----:B------:R-:W-:-:S03]  /*3f0a0*/  IMAD.X R11, R15, 0x1, R24, P2 ;  /* 0x000000010f0b7824 */ /* 0x000fc600010e0618 */
[----:B------:R-:W-:Y:S01]  /*3f0b0*/  ISETP.GE.AND P2, PT, R13, UR4, PT ;  /* 0x000000040d007c0c */ /* 0x000fe2000bf46270 */
[----:B------:R-:W-:Y:S01]  /*3f0c0*/  ULDC UR4, c[0x0][0x248] ;  /* 0x0000920000047ab9 */ /* 0x000fe20000000800 */
[----:B------:R-:W-:Y:S01]  /*3f0d0*/  IMAD.X R13, R15, 0x1, R20, P6 ;  /* 0x000000010f0d7824 */ /* 0x000fe200030e0614 */
        /* <DEDUP_REMOVED lines=16> */
[----:B--2---:R-:W-:Y:S01]  /*3f1e0*/  VIADD R13, R7, 0x21 ;  /* 0x00000021070d7836 */ /* 0x004fe20000000000 */
[----:B----4-:R-:W-:Y:S01]  /*3f1f0*/  PRMT R17, R25, 0x7770, RZ ;  /* 0x0000777019117816 */ /* 0x010fe200000000ff */
[----:B------:R-:W-:Y:S01]  /*3f200*/  IMAD.X R9, R15, 0x1, R3, P6 ;  /* 0x000000010f097824 */ /* 0x000fe200030e0603 */
[----:B------:R-:W-:Y:S01]  /*3f210*/  IADD3 R12, P6, R16, R21, RZ ;  /* 0x00000015100c7210 */ /* 0x000fe20007fde0ff */
[----:B------:R-:W-:Y:S01]  /*3f220*/  ULDC UR12, c[0x0][0x228] ;  /* 0x00008a00000c7ab9 */ /* 0x000fe20000000800 */
[----:B------:R-:W-:Y:S01]  /*3f230*/  PRMT R15, R4, 0x7773, RZ ;  /* 0x00007773040f7816 */ /* 0x000fe200000000ff */
[C---:B------:R-:W-:Y:S01]  /*3f240*/  IMAD.X R11, R14.reuse, 0x1, R2, P1 ;  /* 0x000000010e0b7824 */ /* 0x040fe200008e0602 */
[----:B------:R-:W-:Y:S01]  /*3f250*/  ISETP.GE.AND P1, PT, R13, UR6, PT ;  /* 0x000000060d007c0c */ /* 0x000fe2000bf26270 */
[----:B------:R-:W-:Y:S01]  /*3f260*/  ULDC UR6, c[0x0][0x228] ;  /* 0x00008a0000067ab9 */ /* 0x000fe20000000800 */
[----:B------:R-:W-:Y:S01]  /*3f270*/  IMAD.X R13, R14, 0x1, R24, P6 ;  /* 0x000000010e0d7824 */ /* 0x000fe200030e0618 */
        /* <DEDUP_REMOVED lines=12> */
[----:B------:R-:W3:Y:S01]  /*3f340*/  LDL.LU R4, [R1+0x68] ;  /* 0x0000680001047983 */ /* 0x000ee20000300800 */
[----:B------:R-:W-:Y:S01]  /*3f350*/  ULDC UR4, c[0x0][0x22c] ;  /* 0x00008b0000047ab9 */ /* 0x000fe20000000800 */
[----:B-1----:R-:W-:Y:S01]  /*3f360*/  IADD3 R10, P5, R16, R22, RZ ;  /* 0x00000016100a7210 */ /* 0x002fe20007fbe0ff */
[C---:B------:R-:W-:Y:S01]  /*3f370*/  IMAD.X R9, R14.reuse, 0x1, R20, P6 ;  /* 0x000000010e097824 */ /* 0x040fe200030e0614 */
[----:B------:R-:W-:Y:S01]  /*3f380*/  SHF.R.S32.HI R16, RZ, 0x1f, R15 ;  /* 0x0000001fff107819 */ /* 0x000fe2000001140f */
[----:B------:R-:W4:Y:S01]  /*3f390*/  LDL.LU R5, [R1+0x7c] ;  /* 0x00007c0001057983 */ /* 0x000f220000300800 */
[----:B--2---:R-:W-:Y:S01]  /*3f3a0*/  PRMT R13, R25, 0x7772, RZ ;  /* 0x00007772190d7816 */ /* 0x004fe200000000ff */
[----:B------:R-:W-:Y:S01]  /*3f3b0*/  IMAD.X R11, R14, 0x1, R3, P5 ;  /* 0x000000010e0b7824 */ /* 0x000fe200028e0603 */
[----:B------:R-:W-:-:S02]  /*3f3c0*/  IADD3 R12, P6, R15, R0, RZ ;  /* 0x000000000f0c7210 */ /* 0x000fc40007fde0ff */
        /* <DEDUP_REMOVED lines=13> */
[C---:B------:R-:W-:Y:S01]  /*3f4a0*/  IMAD.X R11, R16.reuse, 0x1, R20, P5 ;  /* 0x00000001100b7824 */ /* 0x040fe200028e0614 */
[C---:B------:R-:W-:Y:S01]  /*3f4b0*/  PRMT R14, R29.reuse, 0x7771, RZ ;  /* 0x000077711d0e7816 */ /* 0x040fe200000000ff */
        /* <DEDUP_REMOVED lines=30> */
[----:B------:R-:W-:Y:S02]  /*3f6a0*/  ULDC UR4, c[0x0][0x248] ;  /* 0x0000920000047ab9 */ /* 0x000fe40000000800 */
[----:B------:R-:W-:Y:S01]  /*3f6b0*/  IMAD.X R13, R15, 0x1, R20, P6 ;  /* 0x000000010f0d7824 */ /* 0x000fe200030e0614 */
[----:B------:R-:W-:Y:S01]  /*3f6c0*/  ISETP.LT.AND P2, PT, R28, UR8, !P2 ;  /* 0x000000081c007c0c */ /* 0x000fe2000d741270 */
        /* <DEDUP_REMOVED lines=18> */
[----:B------:R-:W-:-:S02]  /*3f7f0*/  IADD3 R12, P6, R16, R21, RZ ;  /* 0x00000015100c7210 */ /* 0x000fc40007fde0ff */
[----:B------:R-:W-:Y:S01]  /*3f800*/  PRMT R15, R25, 0x7773, RZ ;  /* 0x00007773190f7816 */ /* 0x000fe200000000ff */
[C---:B------:R-:W-:Y:S01]  /*3f810*/  IMAD.X R11, R14.reuse, 0x1, R2, P1 ;  /* 0x000000010e0b7824 */ /* 0x040fe200008e0602 */
[----:B------:R-:W-:Y:S01]  /*3f820*/  ISETP.GE.AND P1, PT, R13, UR6, PT ;  /* 0x000000060d007c0c */ /* 0x000fe2000bf26270 */
[----:B------:R-:W-:Y:S01]  /*3f830*/  IMAD.X R13, R14, 0x1, R24, P6 ;  /* 0x000000010e0d7824 */ /* 0x000fe200030e0618 */
[----:B------:R-:W-:Y:S01]  /*3f840*/  ULDC UR6, c[0x0][0x228] ;  /* 0x00008a0000067ab9 */ /* 0x000fe20000000800 */
[----:B------:R0:W-:Y:S01]  /*3f850*/  @P2 STG.E.U8 desc[UR32][R8.64], R15 ;  /* 0x0000000f08002986 */ /* 0x0001e2000c101120 */
[----:B------:R-:W-:Y:S01]  /*3f860*/  ISETP.LT.AND P2, PT, R27, UR6, !P3 ;  /* 0x000000061b007c0c */ /* 0x000fe2000df41270 */
[----:B------:R-:W-:Y:S01]  /*3f870*/  ULDC UR6, c[0x0][0x228] ;  /* 0x00008a0000067ab9 */ /* 0x000fe20000000800 */
[C---:B---3--:R-:W-:Y:S02]  /*3f880*/  PRMT R17, R29.reuse, 0x7770, RZ ;  /* 0x000077701d117816 */ /* 0x048fe400000000ff */
[----:B------:R-:W-:-:S03]  /*3f890*/  PRMT R18, R29, 0x7771, RZ ;  /* 0x000077711d127816 */ /* 0x000fc600000000ff */
[----:B------:R1:W-:Y:S01]  /*3f8a0*/  @P4 STG.E.U8 desc[UR32][R10.64], R17 ;  /* 0x000000110a004986 */ /* 0x0003e2000c101120 */
[----:B0-----:R-:W-:-:S03]  /*3f8b0*/  IADD3 R8, P6, R16, R23, RZ ;  /* 0x0000001710087210 */ /* 0x001fc60007fde0ff */
[----:B------:R0:W-:Y:S01]  /*3f8c0*/  @P5 STG.E.U8 desc[UR32][R12.64], R18 ;  /* 0x000000120c005986 */ /* 0x0001e2000c101120 */
[----:B------:R-:W-:Y:S01]  /*3f8d0*/  VIADD R15, R16, UR4 ;  /* 0x00000004100f7c36 */ /* 0x000fe20008000000 */
[----:B------:R-:W-:Y:S01]  /*3f8e0*/  ISETP.LT.AND P3, PT, R28, UR6, !P3 ;  /* 0x000000061c007c0c */ /* 0x000fe2000df61270 */
[----:B------:R-:W-:Y:S01]  /*3f8f0*/  IMAD.X R9, R14, 0x1, R20, P6 ;  /* 0x000000010e097824 */ /* 0x000fe200030e0614 */
[----:B------:R-:W-:Y:S01]  /*3f900*/  ISETP.LT.AND P4, PT, R6, UR8, !P1 ;  /* 0x0000000806007c0c */ /* 0x000fe2000cf81270 */
[----:B------:R-:W-:Y:S01]  /*3f910*/  ULDC UR4, c[0x0][0x22c] ;  /* 0x00008b0000047ab9 */ /* 0x000fe20000000800 */
[----:B------:R-:W-:Y:S01]  /*3f920*/  ULDC UR6, c[0x0][0x228] ;  /* 0x00008a0000067ab9 */ /* 0x000fe20000000800 */
[----:B------:R-:W-:Y:S01]  /*3f930*/  ULDC UR8, c[0x0][0x228] ;  /* 0x00008a0000087ab9 */ /* 0x000fe20000000800 */
[----:B-1----:R-:W-:Y:S02]  /*3f940*/  IADD3 R10, P5, R16, R22, RZ ;  /* 0x00000016100a7210 */ /* 0x002fe40007fbe0ff */
[----:B------:R-:W-:-:S02]  /*3f950*/  SHF.R.S32.HI R16, RZ, 0x1f, R15 ;  /* 0x0000001fff107819 */ /* 0x000fc4000001140f */
[C---:B0-----:R-:W-:Y:S01]  /*3f960*/  PRMT R13, R29.reuse, 0x7772, RZ ;  /* 0x000077721d0d7816 */ /* 0x041fe200000000ff */
[----:B------:R-:W-:Y:S01]  /*3f970*/  IMAD.X R11, R14, 0x1, R3, P5 ;  /* 0x000000010e0b7824 */ /* 0x000fe200028e0603 */
[----:B------:R-:W-:Y:S02]  /*3f980*/  PRMT R14, R29, 0x7773, RZ ;  /* 0x000077731d0e7816 */ /* 0x000fe400000000ff */
[----:B------:R-:W2:Y:S01]  /*3f990*/  LDL.LU R29, [R1+0x78] ;  /* 0x00007800011d7983 */ /* 0x000ea20000300800 */
[----:B------:R-:W-:-:S03]  /*3f9a0*/  IADD3 R12, P6, R15, R0, RZ ;  /* 0x000000000f0c7210 */ /* 0x000fc60007fde0ff */
[----:B------:R0:W-:Y:S04]  /*3f9b0*/  @P2 STG.E.U8 desc[UR32][R8.64], R13 ;  /* 0x0000000d08002986 */ /* 0x0001e8000c101120 */
[----:B------:R1:W-:Y:S01]  /*3f9c0*/  @P3 STG.E.U8 desc[UR32][R10.64], R14 ;  /* 0x0000000e0a003986 */ /* 0x0003e2000c101120 */
[----:B0-----:R-:W-:Y:S01]  /*3f9d0*/  IMAD.X R13, R16, 0x1, R2, P6 ;  /* 0x00000001100d7824 */ /* 0x001fe200030e0602 */
[----:B------:R-:W-:Y:S01]  /*3f9e0*/  PRMT R8, R4, 0x7770, RZ ;  /* 0x0000777004087816 */ /* 0x000fe200000000ff */
[----:B-1----:R-:W-:-:S04]  /*3f9f0*/  VIADD R11, R7, 0x25 ;  /* 0x00000025070b7836 */ /* 0x002fc80000000000 */
[----:B------:R0:W-:Y:S01]  /*3fa00*/  @P4 STG.E.U8 desc[UR32][R12.64], R8 ;  /* 0x000000080c004986 */ /* 0x0001e2000c101120 */
[C---:B------:R-:W-:Y:S02]  /*3fa10*/  IADD3 R10, P5, R15.reuse, R23, RZ ;  /* 0x000000170f0a7210 */ /* 0x040fe40007fbe0ff */
[----:B------:R-:W-:Y:S02]  /*3fa20*/  PRMT R14, R4, 0x7771, RZ ;  /* 0x00007771040e7816 */ /* 0x000fe400000000ff */
[C---:B0-----:R-:W-:Y:S02]  /*3fa30*/  IADD3 R8, P2, R15.reuse, R21, RZ ;  /* 0x000000150f087210 */ /* 0x041fe40007f5e0ff */
[----:B------:R-:W-:-:S03]  /*3fa40*/  IADD3 R12, P6, R15, R22, RZ ;  /* 0x000000160f0c7210 */ /* 0x000fc60007fde0ff */
[C---:B------:R-:W-:Y:S01]  /*3fa50*/  IMAD.X R9, R16.reuse, 0x1, R24, P2 ;  /* 0x0000000110097824 */ /* 0x040fe200010e0618 */
[----:B------:R-:W-:Y:S01]  /*3fa60*/  ISETP.GE.AND P2, PT, R11, UR4, PT ;  /* 0x000000040b007c0c */ /* 0x000fe2000bf46270 */
[----:B------:R-:W-:Y:S01]  /*3fa70*/  IMAD.X R11, R16, 0x1, R20, P5 ;  /* 0x00000001100b7824 */ /* 0x000fe200028e0614 */
[----:B------:R-:W-:Y:S01]  /*3fa80*/  PRMT R17, R4, 0x7773, RZ ;  /* 0x0000777304117816 */ /* 0x000fe200000000ff */
        /* <DEDUP_REMOVED lines=10> */
[----:B------:R0:W-:Y:S01]  /*3fb30*/  @P3 STG.E.U8 desc[UR32][R8.64], R14 ;  /* 0x0000000e08003986 */ /* 0x0001e2000c101120 */
[----:B------:R-:W-:Y:S01]  /*3fb40*/  ISETP.LT.AND P3, PT, R26, UR8, !P2 ;  /* 0x000000081a007c0c */ /* 0x000fe2000d761270 */
[----:B------:R-:W-:Y:S02]  /*3fb50*/  ULDC UR8, c[0x0][0x228] ;  /* 0x00008a0000087ab9 */ /* 0x000fe40000000800 */
[----:B------:R1:W-:Y:S01]  /*3fb60*/  @P4 STG.E.U8 desc[UR32][R10.64], R16 ;  /* 0x000000100a004986 */ /* 0x0003e2000c101120 */
[----:B------:R-:W-:Y:S01]  /*3fb70*/  ISETP.LT.AND P4, PT, R6, UR6, !P2 ;  /* 0x0000000606007c0c */ /* 0x000fe2000d781270 */
[----:B------:R-:W-:Y:S01]  /*3fb80*/  ULDC UR6, c[0x0][0x22c] ;  /* 0x00008b0000067ab9 */ /* 0x000fe20000000800 */
[----:B0-----:R-:W-:Y:S01]  /*3fb90*/  VIADD R14, R15, UR4 ;  /* 0x000000040f0e7c36 */ /* 0x001fe20008000000 */
[----:B------:R0:W-:Y:S01]  /*3fba0*/  @P1 STG.E.U8 desc[UR32][R12.64], R17 ;  /* 0x000000110c001986 */ /* 0x0001e2000c101120 */
[----:B------:R-:W-:Y:S01]  /*3fbb0*/  ISETP.LT.AND P5, PT, R27, UR10, !P2 ;  /* 0x0000000a1b007c0c */ /* 0x000fe2000d7a1270 */
[----:B------:R-:W-:Y:S01]  /*3fbc0*/  ULDC UR4, c[0x0][0x22c] ;  /* 0x00008b0000047ab9 */ /* 0x000fe20000000800 */
[----:B------:R-:W-:Y:S01]  /*3fbd0*/  ULDC UR10, c[0x0][0x228] ;  /* 0x00008a00000a7ab9 */ /* 0x000fe20000000800 */
[----:B------:R-:W-:-:S02]  /*3fbe0*/  SHF.R.S32.HI R15, RZ, 0x1f, R14 ;  /* 0x0000001fff0f7819 */ /* 0x000fc4000001140e */
[C---:B------:R-:W-:Y:S02]  /*3fbf0*/  IADD3 R8, P6, R14.reuse, R0, RZ ;  /* 0x000000000e087210 */ /* 0x040fe40007fde0ff */
[----:B-1----:R-:W-:-:S03]  /*3fc00*/  IADD3 R10, P1, R14, R21, RZ ;  /* 0x000000150e0a7210 */ /* 0x002fc60007f3e0ff */
[----:B------:R-:W-:Y:S02]  /*3fc10*/  IMAD.X R9, R15, 0x1, R2, P6 ;  /* 0x000000010f097824 */ /* 0x000fe400030e0602 */
[----:B0-----:R-:W-:Y:S01]  /*3fc20*/  VIADD R13, R7, 0x26 ;  /* 0x00000026070d7836 */ /* 0x001fe20000000000 */
[----:B------:R-:W-:Y:S01]  /*3fc30*/  IADD3 R12, P6, R14, R23, RZ ;  /* 0x000000170e0c7210 */ /* 0x000fe20007fde0ff */
[----:B------:R-:W-:-:S03]  /*3fc40*/  IMAD.X R11, R15, 0x1, R24, P1 ;  /* 0x000000010f0b7824 */ /* 0x000fc600008e0618 */
[----:B------:R-:W-:Y:S01]  /*3fc50*/  ISETP.GE.AND P1, PT, R13, UR4, PT ;  /* 0x000000040d007c0c */ /* 0x000fe2000bf26270 */
[----:B------:R-:W-:Y:S01]  /*3fc60*/  ULDC UR4, c[0x0][0x248] ;  /* 0x0000920000047ab9 */ /* 0x000fe20000000800 */
[----:B------:R-:W-:Y:S02]  /*3fc70*/  IMAD.X R13, R15, 0x1, R20, P6 ;  /* 0x000000010f0d7824 */ /* 0x000fe400030e0614 */
        /* <DEDUP_REMOVED lines=17> */
[----:B------:R-:W-:Y:S01]  /*3fd90*/  ISETP.LT.AND P4, PT, R6, UR10, !P1 ;  /* 0x0000000a06007c0c */ /* 0x000fe2000cf81270 */
[----:B------:R-:W-:Y:S01]  /*3fda0*/  ULDC UR10, c[0x0][0x228] ;  /* 0x00008a00000a7ab9 */ /* 0x000fe20000000800 */
[----:B------:R-:W-:Y:S01]  /*3fdb0*/  ISETP.GE.AND P2, PT, R11, UR6, PT ;  /* 0x000000060b007c0c */ /* 0x000fe2000bf46270 */
[----:B------:R-:W-:Y:S01]  /*3fdc0*/  IMAD.X R11, R14, 0x1, R2, P5 ;  /* 0x000000010e0b7824 */ /* 0x000fe200028e0602 */
[----:B--2---:R-:W-:Y:S01]  /*3fdd0*/  IADD3 R12, P5, R16, R21, RZ ;  /* 0x00000015100c7210 */ /* 0x004fe20007fbe0ff */
[----:B------:R-:W-:Y:S01]  /*3fde0*/  ULDC UR6, c[0x0][0x228] ;  /* 0x00008a0000067ab9 */ /* 0x000fe20000000800 */
[----:B------:R-:W-:-:S03]  /*3fdf0*/  PRMT R15, R29, 0x7773, RZ ;  /* 0x000077731d0f7816 */ /* 0x000fc600000000ff */
[----:B------:R-:W-:Y:S02]  /*3fe00*/  IMAD.X R13, R14, 0x1, R24, P5 ;  /* 0x000000010e0d7824 */ /* 0x000fe400028e0618 */
[----:B------:R0:W-:Y:S01]  /*3fe10*/  @P3 STG.E.U8 desc[UR32][R8.64], R15 ;  /* 0x0000000f08003986 */ /* 0x0001e2000c101120 */
[C---:B---3--:R-:W-:Y:S02]  /*3fe20*/  PRMT R18, R4.reuse, 0x7770, RZ ;  /* 0x0000777004127816 */ /* 0x048fe400000000ff */
[----:B------:R-:W-:-:S03]  /*3fe30*/  PRMT R17, R4, 0x7771, RZ ;  /* 0x0000777104117816 */ /* 0x000fc600000000ff */
[----:B------:R4:W-:Y:S01]  /*3fe40*/  @P4 STG.E.U8 desc[UR32][R10.64], R18 ;  /* 0x000000120a004986 */ /* 0x0009e2000c101120 */
[----:B------:R-:W-:Y:S01]  /*3fe50*/  ISETP.LT.AND P3, PT, R27, UR6, !P1 ;  /* 0x000000061b007c0c */ /* 0x000fe2000cf61270 */
[----:B------:R-:W-:Y:S02]  /*3fe60*/  ULDC UR6, c[0x0][0x228] ;  /* 0x00008a0000067ab9 */ /* 0x000fe40000000800 */
[----:B------:R1:W-:Y:S01]  /*3fe70*/  @P6 STG.E.U8 desc[UR32][R12.64], R17 ;  /* 0x000000110c006986 */ /* 0x0003e2000c101120 */
[----:B------:R-:W-:Y:S01]  /*3fe80*/  ISETP.LT.AND P1, PT, R28, UR8, !P1 ;  /* 0x000000081c007c0c */ /* 0x000fe2000cf21270 */
[C---:B0-----:R-:W-:Y:S01]  /*3fe90*/  VIADD R15, R16.reuse, UR4 ;  /* 0x00000004100f7c36 */ /* 0x041fe20008000000 */
[----:B------:R-:W-:Y:S01]  /*3fea0*/  IADD3 R8, P5, R16, R22, RZ ;  /* 0x0000001610087210 */ /* 0x000fe20007fbe0ff */
[----:B------:R-:W-:Y:S01]  /*3feb0*/  ULDC UR8, c[0x0][0x228] ;  /* 0x00008a0000087ab9 */ /* 0x000fe20000000800 */
[----:B----4-:R-:W-:Y:S02]  /*3fec0*/  PRMT R18, R5, 0x7772, RZ ;  /* 0x0000777205127816 */ /* 0x010fe400000000ff */
[----:B-1----:R-:W-:-:S02]  /*3fed0*/  PRMT R17, R4, 0x7773, RZ ;  /* 0x0000777304117816 */ /* 0x002fc400000000ff */
[----:B------:R-:W-:Y:S01]  /*3fee0*/  PRMT R13, R4, 0x7772, RZ ;  /* 0x00007772040d7816 */ /* 0x000fe200000000ff */
[----:B------:R-:W-:Y:S01]  /*3fef0*/  ULDC UR4, c[0x0][0x22c] ;  /* 0x00008b0000047ab9 */ /* 0x000fe20000000800 */
[----:B------:R-:W2:Y:S01]  /*3ff00*/  LDL.LU R4, [R1+0x80] ;  /* 0x0000800001047983 */ /* 0x000ea20000300800 */
[----:B------:R-:W-:Y:S01]  /*3ff10*/  IADD3 R10, P6, R16, R23, RZ ;  /* 0x00000017100a7210 */ /* 0x000fe20007fde0ff */
[----:B------:R-:W-:-:S04]  /*3ff20*/  IMAD.X R9, R14, 0x1, R3, P5 ;  /* 0x000000010e097824 */ /* 0x000fc800028e0603 */
[----:B------:R-:W-:Y:S01]  /*3ff30*/  IMAD.X R11, R14, 0x1, R20, P6 ;  /* 0x000000010e0b7824 */ /* 0x000fe200030e0614 */
[----:B------:R-:W-:-:S04]  /*3ff40*/  PRMT R14, R5, 0x7773, RZ ;  /* 0x00007773050e7816 */ /* 0x000fc800000000ff */
[----:B------:R0:W-:Y:S04]  /*3ff50*/  @P3 STG.E.U8 desc[UR32][R10.64], R13 ;  /* 0x0000000d0a003986 */ /* 0x0001e8000c101120 */
[----:B------:R1:W-:Y:S01]  /*3ff60*/  @P1 STG.E.U8 desc[UR32][R8.64], R17 ;  /* 0x0000001108001986 */ /* 0x0003e2000c101120 */
[C---:B0-----:R-:W-:Y:S02]  /*3ff70*/  PRMT R10, R5.reuse, 0x7770, RZ ;  /* 0x00007770050a7816 */ /* 0x041fe400000000ff */
[----:B-1----:R-:W-:Y:S02]  /*3ff80*/  PRMT R17, R5, 0x7771, RZ ;  /* 0x0000777105117816 */ /* 0x002fe400000000ff */
[----:B------:R-:W3:Y:S04]  /*3ff90*/  LDL.LU R5, [R1+0x90] ;  /* 0x0000900001057983 */ /* 0x000ee80000300800 */
[----:B------:R-:W4:Y:S01]  /*3ffa0*/  LDL.LU R19, [R1+0x84] ;  /* 0x0000840001137983 */ /* 0x000f220000300800 */
[----:B------:R-:W-:Y:S01]  /*3ffb0*/  ISETP.LT.AND P4, PT, R6, UR6, !P2 ;  /* 0x0000000606007c0c */ /* 0x000fe2000d781270 */
[----:B------:R-:W-:Y:S01]  /*3ffc0*/  ULDC UR6, c[0x0][0x228] ;  /* 0x00008a0000067ab9 */ /* 0x000fe20000000800 */
[----:B------:R-:W-:-:S02]  /*3ffd0*/  SHF.R.S32.HI R16, RZ, 0x1f, R15 ;  /* 0x0000001fff107819 */ /* 0x000fc4000001140f */
[----:B------:R-:W-:Y:S01]  /*3ffe0*/  IADD3 R12, P6, R15, R0, RZ ;  /* 0x000000000f0c7210 */ /* 0x000fe20007fde0ff */
[----:B------:R-:W-:Y:S01]  /*3fff0*/  VIADD R9, R7, 0x28 ;  /* 0x0000002807097836 */ /* 0x000fe20000000000 */
[----:B------:R-:W-:Y:S01]  /*40000*/  IADD3 R8, P3, R15, R21, RZ ;  /* 0x000000150f087210 */ /* 0x000fe20007f7e0ff */
[----:B------:R-:W4:Y:S02]  /*40010*/  LDL.LU R25, [R1+0x98] ;  /* 0x0000980001197983 */ /* 0x000f240000300800 */
[----:B------:R-:W-:Y:S01]  /*40020*/  IMAD.X R13, R16, 0x1, R2, P6 ;  /* 0x00000001100d7824 */ /* 0x000fe200030e0602 */
[----:B------:R-:W-:Y:S01]  /*40030*/  ISETP.LT.AND P5, PT, R26, UR6, !P2 ;  /* 0x000000061a007c0c */ /* 0x000fe2000d7a1270 */
[----:B------:R-:W-:Y:S01]  /*40040*/  ULDC UR6, c[0x0][0x228] ;  /* 0x00008a0000067ab9 */ /* 0x000fe20000000800 */
[----:B------:R-:W-:Y:S01]  /*40050*/  ISETP.GE.AND P1, PT, R9, UR4, PT ;  /* 0x0000000409007c0c */ /* 0x000fe2000bf26270 */
[----:B------:R-:W4:Y:S04]  /*40060*/  LDL.LU R29, [R1+0xa0] ;  /* 0x0000a000011d7983 */ /* 0x000f280000300800 */
[----:B------:R0:W-:Y:S01]  /*40070*/  @P4 STG.E.U8 desc[UR32][R12.64], R10 ;  /* 0x0000000a0c004986 */ /* 0x0001e2000c101120 */
[----:B------:R-:W-:Y:S01]  /*40080*/  ISETP.LT.AND P4, PT, R27, UR8, !P2 ;  /* 0x000000081b007c0c */ /* 0x000fe2000d781270 */
[----:B------:R-:W-:Y:S01]  /*40090*/  IMAD.X R9, R16, 0x1, R24, P3 ;  /* 0x0000000110097824 */ /* 0x000fe200018e0618 */
[----:B------:R-:W-:Y:S01]  /*400a0*/  ISETP.LT.AND P2, PT, R28, UR10, !P2 ;  /* 0x0000000a1c007c0c */ /* 0x000fe2000d741270 */
[----:B------:R-:W-:Y:S01]  /*400b0*/  ULDC UR4, c[0x0][0x248] ;  /* 0x0000920000047ab9 */ /* 0x000fe20000000800 */
[----:B------:R-:W-:Y:S01]  /*400c0*/  ULDC UR8, c[0x0][0x228] ;  /* 0x00008a0000087ab9 */ /* 0x000fe20000000800 */
[----:B------:R-:W-:Y:S01]  /*400d0*/  ULDC UR10, c[0x0][0x228] ;  /* 0x00008a00000a7ab9 */ /* 0x000fe20000000800 */
[----:B0-----:R-:W-:-:S02]  /*400e0*/  IADD3 R10, P6, R15, R23, RZ ;  /* 0x000000170f0a7210 */ /* 0x001fc40007fde0ff */
[----:B------:R-:W-:-:S03]  /*400f0*/  IADD3 R12, P3, R15, R22, RZ ;  /* 0x000000160f0c7210 */ /* 0x000fc60007f7e0ff */
[C---:B------:R-:W-:Y:S02]  /*40100*/  IMAD.X R11, R16.reuse, 0x1, R20, P6 ;  /* 0x00000001100b7824 */ /* 0x040fe400030e0614 */
[----:B------:R-:W-:Y:S01]  /*40110*/  IMAD.X R13, R16, 0x1, R3, P3 ;  /* 0x00000001100d7824 */ /* 0x000fe200018e0603 */
[----:B------:R-:W-:Y:S04]  /*40120*/  @P5 STG.E.U8 desc[UR32][R8.64], R17 ;  /* 0x0000001108005986 */ /* 0x000fe8000c101120 */
[----:B------:R-:W-:Y:S04]  /*40130*/  @P4 STG.E.U8 desc[UR32][R10.64], R18 ;  /* 0x000000120a004986 */ /* 0x000fe8000c101120 */
[----:B------:R0:W-:Y:S01]  /*40140*/  @P2 STG.E.U8 desc[UR32][R12.64], R14 ;  /* 0x0000000e0c002986 */ /* 0x0001e2000c101120 */
[----:B------:R-:W-:Y:S01]  /*40150*/  ISETP.LT.AND P4, PT, R6, UR6, !P1 ;  /* 0x0000000606007c0c */ /* 0x000fe2000cf81270 */
[----:B------:R-:W-:Y:S01]  /*40160*/  ULDC UR6, c[0x0][0x22c] ;  /* 0x00008b0000067ab9 */ /* 0x000fe20000000800 */
[----:B------:R-:W-:Y:S01]  /*40170*/  ISETP.LT.AND P3, PT, R26, UR8, !P1 ;  /* 0x000000081a007c0c */ /* 0x000fe2000cf61270 */
[----:B------:R-:W-:Y:S01]  /*40180*/  ULDC UR8, c[0x0][0x228] ;  /* 0x00008a0000087ab9 */ /* 0x000fe20000000800 */
[----:B0-----:R-:W-:Y:S01]  /*40190*/  VIADD R14, R15, UR4 ;  /* 0x000000040f0e7c36 */ /* 0x001fe20008000000 */
[----:B------:R-:W-:Y:S01]  /*401a0*/  ISETP.LT.AND P5, PT, R27, UR10, !P1 ;  /* 0x0000000a1b007c0c */ /* 0x000fe2000cfa1270 */
[----:B------:R-:W-:Y:S01]  /*401b0*/  VIADD R13, R7, 0x29 ;  /* 0x00000029070d7836 */ /* 0x000fe20000000000 */
[----:B------:R-:W-:Y:S01]  /*401c0*/  ULDC UR4, c[0x0][0x22c] ;  /* 0x00008b0000047ab9 */ /* 0x000fe20000000800 */
[----:B------:R-:W-:Y:S01]  /*401d0*/  ULDC UR10, c[0x0][0x228] ;  /* 0x00008a00000a7ab9 */ /* 0x000fe20000000800 */
[----:B------:R-:W-:-:S02]  /*401e0*/  SHF.R.S32.HI R15, RZ, 0x1f, R14 ;  /* 0x0000001fff0f7819 */ /* 0x000fc4000001140e */
[C---:B------:R-:W-:Y:S02]  /*401f0*/  IADD3 R8, P6, R14.reuse, R0, RZ ;  /* 0x000000000e087210 */ /* 0x040fe40007fde0ff */
[----:B------:R-:W-:-:S03]  /*40200*/  IADD3 R10, P2, R14, R21, RZ ;  /* 0x000000150e0a7210 */ /* 0x000fc60007f5e0ff */
[C---:B------:R-:W-:Y:S01]  /*40210*/  IMAD.X R9, R15.reuse, 0x1, R2, P6 ;  /* 0x000000010f097824 */ /* 0x040fe200030e0602 */
[----:B------:R-:W-:Y:S01]  /*40220*/  IADD3 R12, P6, R14, R23, RZ ;  /* 0x000000170e0c7210 */ /* 0x000fe20007fde0ff */
[----:B------:R-:W-:Y:S01]  /*40230*/  IMAD.X R11, R15, 0x1, R24, P2 ;  /* 0x000000010f0b7824 */ /* 0x000fe200010e0618 */
[----:B------:R-:W-:Y:S01]  /*40240*/  ISETP.GE.AND P2, PT, R13, UR4, PT ;  /* 0x000000040d007c0c */ /* 0x000fe2000bf46270 */
[----:B------:R-:W-:Y:S02]  /*40250*/  ULDC UR4, c[0x0][0x248] ;  /* 0x0000920000047ab9 */ /* 0x000fe40000000800 */
[----:B------:R-:W-:Y:S01]  /*40260*/  IMAD.X R13, R15, 0x1, R20, P6 ;  /* 0x000000010f0d7824 */ /* 0x000fe200030e0614 */
[C---:B--2---:R-:W-:Y:S02]  /*40270*/  PRMT R16, R4.reuse, 0x7770, RZ ;  /* 0x0000777004107816 */ /* 0x044fe400000000ff */
[C---:B------:R-:W-:Y:S02]  /*40280*/  PRMT R17, R4.reuse, 0x7771, RZ ;  /* 0x0000777104117816 */ /* 0x040fe400000000ff */
        /* <DEDUP_REMOVED lines=22> */
[C---:B---3--:R-:W-:Y:S01]  /*403f0*/  PRMT R17, R5.reuse, 0x7770, RZ ;  /* 0x0000777005117816 */ /* 0x048fe200000000ff */
[----:B------:R-:W-:Y:S01]  /*40400*/  ULDC UR6, c[0x0][0x228] ;  /* 0x00008a0000067ab9 */ /* 0x000fe20000000800 */
        /* <DEDUP_REMOVED lines=16> */
[----:B------:R-:W-:Y:S02]  /*40510*/  SHF.R.S32.HI R16, RZ, 0x1f, R15 ;  /* 0x0000001fff107819 */ /* 0x000fe4000001140f */
[----:B--2---:R-:W-:Y:S01]  /*40520*/  PRMT R13, R5, 0x7772, RZ ;  /* 0x00007772050d7816 */ /* 0x004fe200000000ff */
[----:B------:R-:W-:Y:S01]  /*40530*/  IMAD.X R11, R14, 0x1, R3, P5 ;  /* 0x000000010e0b7824 */ /* 0x000fe200028e0603 */
[----:B------:R-:W-:-:S02]  /*40540*/  IADD3 R12, P6, R15, R0, RZ ;  /* 0x000000000f0c7210 */ /* 0x000fc40007fde0ff */
[----:B------:R-:W-:Y:S02]  /*40550*/  PRMT R14, R5, 0x7773, RZ ;  /* 0x00007773050e7816 */ /* 0x000fe400000000ff */
[----:B------:R-:W2:Y:S04]  /*40560*/  LDL.LU R5, [R1+0x94] ;  /* 0x0000940001057983 */ /* 0x000ea80000300800 */
[----:B------:R0:W-:Y:S04]  /*40570*/  @P3 STG.E.U8 desc[UR32][R8.64], R13 ;  /* 0x0000000d08003986 */ /* 0x0001e8000c101120 */
[----:B------:R1:W-:Y:S01]  /*40580*/  @P2 STG.E.U8 desc[UR32][R10.64], R14 ;  /* 0x0000000e0a002986 */ /* 0x0003e2000c101120 */
[----:B0-----:R-:W-:Y:S01]  /*40590*/  IMAD.X R13, R16, 0x1, R2, P6 ;  /* 0x00000001100d7824 */ /* 0x001fe200030e0602 */
[----:B----4-:R-:W-:Y:S01]  /*405a0*/  PRMT R8, R19, 0x7770, RZ ;  /* 0x0000777013087816 */ /* 0x010fe200000000ff */
        /* <DEDUP_REMOVED lines=13> */
[----:B------:R-:W4:Y:S01]  /*40680*/  LDL.LU R19, [R1+0x88] ;  /* 0x0000880001137983 */ /* 0x000f220000300800 */
        /* <DEDUP_REMOVED lines=35> */
[----:B------:R1:W-:Y:S01]  /*408c0*/  @P1 STG.E.U8 desc[UR32][R10.64], R17 ;  /* 0x000000110a001986 */ /* 0x0003e2000c101120 */
[C---:B0-----:R-:W-:Y:S01]  /*408d0*/  VIADD R16, R14.reuse, UR4 ;  /* 0x000000040e107c36 */ /* 0x041fe20008000000 */
[----:B------:R-:W-:Y:S02]  /*408e0*/  IADD3 R8, P6, R14, R22, RZ ;  /* 0x000000160e087210 */ /* 0x000fe40007fde0ff */
        /* <DEDUP_REMOVED lines=8> */
[----:B------:R-:W2:Y:S01]  /*40970*/  LDL.LU R5, [R1+0x1468] ;  /* 0x0014680001057983 */ /* 0x000ea20000300800 */
        /* <DEDUP_REMOVED lines=8> */
[----:B------:R-:W-:Y:S01]  /*40a00*/  ULDC UR6, c[0x0][0x228] ;  /* 0x00008a0000067ab9 */ /* 0x000fe20000000800 */
[----:B----4-:R-:W-:-:S02]  /*40a10*/  PRMT R17, R19, 0x7770, RZ ;  /* 0x0000777013117816 */ /* 0x010fc400000000ff */
[----:B------:R-:W-:Y:S01]  /*40a20*/  PRMT R18, R19, 0x7771, RZ ;  /* 0x0000777113127816 */ /* 0x000fe200000000ff */
[C---:B0-----:R-:W-:Y:S01]  /*40a30*/  VIADD R15, R16.reuse, UR4 ;  /* 0x00000004100f7c36 */ /* 0x041fe20008000000 */
[----:B------:R-:W-:Y:S01]  /*40a40*/  IADD3 R8, P6, R16, R23, RZ ;  /* 0x0000001710087210 */ /* 0x000fe20007fde0ff */
[----:B------:R0:W-:Y:S01]  /*40a50*/  @P4 STG.E.U8 desc[UR32][R10.64], R17 ;  /* 0x000000110a004986 */ /* 0x0001e2000c101120 */
[----:B------:R-:W-:Y:S01]  /*40a60*/  ISETP.LT.AND P3, PT, R28, UR8, !P3 ;  /* 0x000000081c007c0c */ /* 0x000fe2000df61270 */
[----:B------:R-:W-:Y:S01]  /*40a70*/  ULDC UR4, c[0x0][0x22c] ;  /* 0x00008b0000047ab9 */ /* 0x000fe20000000800 */
[----:B------:R-:W-:Y:S01]  /*40a80*/  ISETP.LT.AND P4, PT, R6, UR6, !P1 ;  /* 0x0000000606007c0c */ /* 0x000fe2000cf81270 */
[----:B------:R1:W-:Y:S01]  /*40a90*/  @P5 STG.E.U8 desc[UR32][R12.64], R18 ;  /* 0x000000120c005986 */ /* 0x0003e2000c101120 */
[----:B------:R-:W-:Y:S01]  /*40aa0*/  IMAD.X R9, R14, 0x1, R20, P6 ;  /* 0x000000010e097824 */ /* 0x000fe200030e0614 */
[----:B------:R-:W-:Y:S01]  /*40ab0*/  ULDC UR6, c[0x0][0x228] ;  /* 0x00008a0000067ab9 */ /* 0x000fe20000000800 */
[----:B------:R-:W-:Y:S01]  /*40ac0*/  ULDC UR8, c[0x0][0x228] ;  /* 0x00008a0000087ab9 */ /* 0x000fe20000000800 */
[----:B0-----:R-:W-:-:S02]  /*40ad0*/  IADD3 R10, P5, R16, R22, RZ ;  /* 0x00000016100a7210 */ /* 0x001fc40007fbe0ff */
[----:B------:R-:W-:Y:S02]  /*40ae0*/  SHF.R.S32.HI R16, RZ, 0x1f, R15 ;  /* 0x0000001fff107819 */ /* 0x000fe4000001140f */
[----:B-1----:R-:W-:Y:S02]  /*40af0*/  PRMT R13, R19, 0x7772, RZ ;  /* 0x00007772130d7816 */ /* 0x002fe400000000ff */
[----:B------:R-:W-:Y:S01]  /*40b00*/  IADD3 R12, P6, R15, R0, RZ ;  /* 0x000000000f0c7210 */ /* 0x000fe20007fde0ff */
[----:B------:R-:W-:Y:S01]  /*40b10*/  IMAD.X R11, R14, 0x1, R3, P5 ;  /* 0x000000010e0b7824 */ /* 0x000fe200028e0603 */
[----:B------:R-:W-:Y:S01]  /*40b20*/  PRMT R14, R19, 0x7773, RZ ;  /* 0x00007773130e7816 */ /* 0x000fe200000000ff */
[----:B------:R0:W-:Y:S04]  /*40b30*/  @P2 STG.E.U8 desc[UR32][R8.64], R13 ;  /* 0x0000000d08002986 */ /* 0x0001e8000c101120 */
[----:B------:R-:W4:Y:S04]  /*40b40*/  LDL.LU R19, [R1+0x8c] ;  /* 0x00008c0001137983 */ /* 0x000f280000300800 */
        /* <DEDUP_REMOVED lines=24> */
[----:B------:R1:W-:Y:S04]  /*40cd0*/  @P4 STG.E.U8 desc[UR32][R10.64], R16 ;  /* 0x000000100a004986 */ /* 0x0003e8000c101120 */
[----:B------:R1:W-:Y:S01]  /*40ce0*/  @P1 STG.E.U8 desc[UR32][R12.64], R17 ;  /* 0x000000110c001986 */ /* 0x0003e2000c101120 */
[----:B0-----:R-:W-:Y:S01]  /*40cf0*/  VIADD R14, R15, UR4 ;  /* 0x000000040f0e7c36 */ /* 0x001fe20008000000 */
[----:B------:R-:W-:Y:S01]  /*40d00*/  ISETP.LT.AND P3, PT, R6, UR6, !P2 ;  /* 0x0000000606007c0c */ /* 0x000fe2000d761270 */
[----:B------:R-:W-:Y:S01]  /*40d10*/  ULDC UR4, c[0x0][0x22c] ;  /* 0x00008b0000047ab9 */ /* 0x000fe20000000800 */
[----:B-1----:R-:W-:-:S02]  /*40d20*/  VIADD R11, R7, 0x2f ;  /* 0x0000002f070b7836 */ /* 0x002fc40000000000 */
        /* <DEDUP_REMOVED lines=10> */
[----:B------:R-:W-:Y:S01]  /*40dd0*/  IADD3 R12, P5, R14, R23, RZ ;  /* 0x000000170e0c7210 */ /* 0x000fe20007fbe0ff */
[----:B------:R-:W-:Y:S01]  /*40de0*/  ULDC UR4, c[0x0][0x248] ;  /* 0x0000920000047ab9 */ /* 0x000fe20000000800 */
[----:B------:R-:W-:-:S03]  /*40df0*/  ULDC UR10, c[0x0][0x228] ;  /* 0x00008a00000a7ab9 */ /* 0x000fc60000000800 */
[----:B------:R-:W-:Y:S01]  /*40e00*/  IMAD.X R13, R15, 0x1, R20, P5 ;  /* 0x000000010f0d7824 */ /* 0x000fe200028e0614 */
[----:B------:R-:W-:Y:S01]  /*40e10*/  ISETP.LT.AND P5, PT, R26, UR12, !P1 ;  /* 0x0000000c1a007c0c */ /* 0x000fe2000cfa1270 */
[----:B------:R-:W-:Y:S01]  /*40e20*/  ULDC UR12, c[0x0][0x228] ;  /* 0x00008a00000c7ab9 */ /* 0x000fe20000000800 */
[C---:B----4-:R-:W-:Y:S02]  /*40e30*/  PRMT R16, R19.reuse, 0x7770, RZ ;  /* 0x0000777013107816 */ /* 0x050fe400000000ff */
        /* <DEDUP_REMOVED lines=11> */
[----:B------:R-:W-:-:S03]  /*40ef0*/  ULDC UR4, c[0x0][0x248] ;  /* 0x0000920000047ab9 */ /* 0x000fc60000000800 */
[----:B------:R-:W-:Y:S02]  /*40f00*/  SHF.R.S32.HI R14, RZ, 0x1f, R16 ;  /* 0x0000001fff0e7819 */ /* 0x000fe40000011410 */
[C---:B-1----:R-:W-:Y:S01]  /*40f10*/  IADD3 R10, P2, R16.reuse, R0, RZ ;  /* 0x00000000100a7210 */ /* 0x042fe20007f5e0ff */
[----:B----4-:R-:W-:Y:S02]  /*40f20*/  VIADD R13, R7, 0x30 ;  /* 0x00000030070d7836 */ /* 0x010fe40000000000 */
[----:B------:R-:W-:Y:S01]  /*40f30*/  IMAD.X R9, R15, 0x1, R3, P6 ;  /* 0x000000010f097824 */ /* 0x000fe200030e0603 */
[----:B------:R-:W-:Y:S01]  /*40f40*/  IADD3 R12, P6, R16, R21, RZ ;  /* 0x00000015100c7210 */ /* 0x000fe20007fde0ff */
[C---:B------:R-:W-:Y:S01]  /*40f50*/  IMAD.X R11, R14.reuse, 0x1, R2, P2 ;  /* 0x000000010e0b7824 */ /* 0x040fe200010e0602 */
[----:B------:R-:W-:Y:S02]  /*40f60*/  PRMT R15, R19, 0x7773, RZ ;  /* 0x00007773130f7816 */ /* 0x000fe400000000ff */
[----:B------:R-:W-:Y:S01]  /*40f70*/  ISETP.GE.AND P2, PT, R13, UR6, PT ;  /* 0x000000060d007c0c */ /* 0x000fe2000bf46270 */
[----:B------:R-:W-:Y:S01]  /*40f80*/  IMAD.X R13, R14, 0x1, R24, P6 ;  /* 0x000000010e0d7824 */ /* 0x000fe200030e0618 */
[----:B------:R-:W-:Y:S01]  /*40f90*/  ULDC UR6, c[0x0][0x22c] ;  /* 0x00008b0000067ab9 */ /* 0x000fe20000000800 */
[----:B------:R0:W-:Y:S01]  /*40fa0*/  @P3 STG.E.U8 desc[UR32][R8.64], R15 ;  /* 0x0000000f08003986 */ /* 0x0001e2000c101120 */
[----:B---3--:R-:W-:-:S02]  /*40fb0*/  PRMT R17, R25, 0x7770, RZ ;  /* 0x0000777019117816 */ /* 0x008fc400000000ff */
[----:B------:R-:W-:-:S03]  /*40fc0*/  PRMT R18, R25, 0x7771, RZ ;  /* 0x0000777119127816 */ /* 0x000fc600000000ff */
[----:B------:R1:W-:Y:S01]  /*40fd0*/  @P4 STG.E.U8 desc[UR32][R10.64], R17 ;  /* 0x000000110a004986 */ /* 0x0003e2000c101120 */
[----:B------:R-:W-:Y:S01]  /*40fe0*/  ISETP.LT.AND P4, PT, R27, UR8, !P1 ;  /* 0x000000081b007c0c */ /* 0x000fe2000cf81270 */
[C---:B0-----:R-:W-:Y:S01]  /*40ff0*/  VIADD R15, R16.reuse, UR4 ;  /* 0x00000004100f7c36 */ /* 0x041fe20008000000 */
[----:B------:R-:W-:Y:S01]  /*41000*/  IADD3 R8, P6, R16, R23, RZ ;  /* 0x0000001710087210 */ /* 0x000fe20007fde0ff */
[----:B------:R0:W-:Y:S01]  /*41010*/  @P5 STG.E.U8 desc[UR32][R12.64], R18 ;  /* 0x000000120c005986 */ /* 0x0001e2000c101120 */
[----:B------:R-:W-:Y:S01]  /*41020*/  ISETP.LT.AND P3, PT, R28, UR10, !P1 ;  /* 0x0000000a1c007c0c */ /* 0x000fe2000cf61270 */
[----:B------:R-:W-:Y:S01]  /*41030*/  ULDC UR8, c[0x0][0x228] ;  /* 0x00008a0000087ab9 */ /* 0x000fe20000000800 */
[----:B------:R-:W-:Y:S01]  /*41040*/  ISETP.LT.AND P5, PT, R6, UR12, !P2 ;  /* 0x0000000c06007c0c */ /* 0x000fe2000d7a1270 */
[----:B------:R-:W-:Y:S01]  /*41050*/  IMAD.X R9, R14, 0x1, R20, P6 ;  /* 0x000000010e097824 */ /* 0x000fe200030e0614 */
[----:B------:R-:W-:Y:S01]  /*41060*/  ULDC UR4, c[0x0][0x22c] ;  /* 0x00008b0000047ab9 */ /* 0x000fe20000000800 */
[----:B------:R-:W3:Y:S01]  /*41070*/  LDL.LU R6, [R1+0x1464] ;  /* 0x0014640001067983 */ /* 0x000ee20000300800 */
[----:B------:R-:W-:Y:S01]  /*41080*/  ULDC UR10, c[0x0][0x228] ;  /* 0x00008a00000a7ab9 */ /* 0x000fe20000000800 */
[----:B-1----:R-:W-:-:S02]  /*41090*/  IADD3 R10, P1, R16, R22, RZ ;  /* 0x00000016100a7210 */ /* 0x002fc40007f3e0ff */
[----:B------:R-:W-:Y:S01]  /*410a0*/  SHF.R.S32.HI R16, RZ, 0x1f, R15 ;  /* 0x0000001fff107819 */ /* 0x000fe2000001140f */
[----:B0-----:R-:W-:Y:S01]  /*410b0*/  VIADD R13, R7, 0x31 ;  /* 0x00000031070d7836 */ /* 0x001fe20000000000 */
[----:B------:R-:W-:Y:S01]  /*410c0*/  IADD3 R12, P6, R15, R0, RZ ;  /* 0x000000000f0c7210 */ /* 0x000fe20007fde0ff */
[----:B------:R-:W-:Y:S01]  /*410d0*/  IMAD.X R11, R14, 0x1, R3, P1 ;  /* 0x000000010e0b7824 */ /* 0x000fe200008e0603 */
[----:B------:R-:W-:Y:S02]  /*410e0*/  PRMT R14, R25, 0x7772, RZ ;  /* 0x00007772190e7816 */ /* 0x000fe400000000ff */
[----:B------:R-:W-:Y:S01]  /*410f0*/  ISETP.GE.AND P1, PT, R13, UR6, PT ;  /* 0x000000060d007c0c */ /* 0x000fe2000bf26270 */
[----:B------:R-:W-:Y:S01]  /*41100*/  IMAD.X R13, R16, 0x1, R2, P6 ;  /* 0x00000001100d7824 */ /* 0x000fe200030e0602 */
[----:B------:R-:W-:Y:S02]  /*41110*/  PRMT R17, R25, 0x7773, RZ ;  /* 0x0000777319117816 */ /* 0x000fe400000000ff */
[----:B------:R-:W-:Y:S01]  /*41120*/  PRMT R18, R29, 0x7770, RZ ;  /* 0x000077701d127816 */ /* 0x000fe200000000ff */
[----:B------:R0:W-:Y:S01]  /*41130*/  @P4 STG.E.U8 desc[UR32][R8.64], R14 ;  /* 0x0000000e08004986 */ /* 0x0001e2000c101120 */
[----:B------:R-:W-:-:S03]  /*41140*/  ULDC UR6, c[0x0][0x228] ;  /* 0x00008a0000067ab9 */ /* 0x000fc60000000800 */
[----:B------:R1:W-:Y:S01]  /*41150*/  @P3 STG.E.U8 desc[UR32][R10.64], R17 ;  /* 0x000000110a003986 */ /* 0x0003e2000c101120 */
[----:B------:R-:W-:-:S03]  /*41160*/  ISETP.LT.AND P4, PT, R27, UR8, !P2 ;  /* 0x000000081b007c0c */ /* 0x000fc6000d781270 */
[----:B------:R4:W-:Y:S01]  /*41170*/  @P5 STG.E.U8 desc[UR32][R12.64], R18 ;  /* 0x000000120c005986 */ /* 0x0009e2000c101120 */
[----:B------:R-:W-:Y:S01]  /*41180*/  ISETP.LT.AND P5, PT, R26, UR6, !P2 ;  /* 0x000000061a007c0c */ /* 0x000fe2000d7a1270 */
[----:B------:R-:W-:Y:S01]  /*41190*/  ULDC UR6, c[0x0][0x228] ;  /* 0x00008a0000067ab9 */ /* 0x000fe20000000800 */
[C---:B0-----:R-:W-:Y:S02]  /*411a0*/  IADD3 R8, P6, R15.reuse, R21, RZ ;  /* 0x000000150f087210 */ /* 0x041fe40007fde0ff */
[----:B-1----:R-:W-:-:S03]  /*411b0*/  IADD3 R10, P3, R15, R23, RZ ;  /* 0x000000170f0a7210 */ /* 0x002fc60007f7e0ff */
[C---:B------:R-:W-:Y:S02]  /*411c0*/  IMAD.X R9, R16.reuse, 0x1, R24, P6 ;  /* 0x0000000110097824 */ /* 0x040fe400030e0618 */
[----:B----4-:R-:W-:Y:S01]  /*411d0*/  VIADD R13, R7, 0x32 ;  /* 0x00000032070d7836 */ /* 0x010fe20000000000 */
[----:B------:R-:W-:Y:S01]  /*411e0*/  IADD3 R12, P6, R15, R22, RZ ;  /* 0x000000160f0c7210 */ /* 0x000fe20007fde0ff */
[C---:B------:R-:W-:Y:S01]  /*411f0*/  IMAD.X R11, R16.reuse, 0x1, R20, P3 ;  /* 0x00000001100b7824 */ /* 0x040fe200018e0614 */
[----:B------:R-:W-:Y:S01]  /*41200*/  PRMT R14, R29, 0x7771, RZ ;  /* 0x000077711d0e7816 */ /* 0x000fe200000000ff */
[----:B------:R-:W4:Y:S01]  /*41210*/  LDL.LU R18, [R1+0x1328] ;  /* 0x0013280001127983 */ /* 0x000f220000300800 */
[----:B------:R-:W-:Y:S01]  /*41220*/  ISETP.GE.AND P3, PT, R13, UR4, PT ;  /* 0x000000040d007c0c */ /* 0x000fe2000bf66270 */
[----:B------:R-:W-:Y:S01]  /*41230*/  IMAD.X R13, R16, 0x1, R3, P6 ;  /* 0x00000001100d7824 */ /* 0x000fe200030e0603 */
[C---:B------:R-:W-:Y:S01]  /*41240*/  PRMT R16, R29.reuse, 0x7772, RZ ;  /* 0x000077721d107816 */ /* 0x040fe200000000ff */
[----:B------:R-:W3:Y:S01]  /*41250*/  LDL.LU R7, [R1+0x1460] ;  /* 0x0014600001077983 */ /* 0x000ee20000300800 */
[----:B------:R-:W-:Y:S01]  /*41260*/  PRMT R17, R29, 0x7773, RZ ;  /* 0x000077731d117816 */ /* 0x000fe200000000ff */
[----:B------:R-:W-:-:S02]  /*41270*/  ULDC UR4, c[0x0][0x248] ;  /* 0x0000920000047ab9 */ /* 0x000fc40000000800 */
[----:B------:R-:W-:Y:S04]  /*41280*/  @P5 STG.E.U8 desc[UR32][R8.64], R14 ;  /* 0x0000000e08005986 */ /* 0x000fe8000c101120 */
[----:B------:R-:W2:Y:S04]  /*41290*/  LDL.LU R29, [R1+0xa4] ;  /* 0x0000a400011d7983 */ /* 0x000ea80000300800 */
[----:B------:R0:W-:Y:S04]  /*412a0*/  @P4 STG.E.U8 desc[UR32][R10.64], R16 ;  /* 0x000000100a004986 */ /* 0x0001e8000c101120 */
[----:B0-----:R-:W3:Y:S01]  /*412b0*/  LDL.LU R16, [R1+0x7c4] ;  /* 0x0007c40001107983 */ /* 0x001ee20000300800 */
[----:B------:R-:W-:-:S02]  /*412c0*/  ISETP.LT.AND P2, PT, R28, UR10, !P2 ;  /* 0x0000000a1c007c0c */ /* 0x000fc4000d741270 */
[----:B------:R-:W-:-:S11]  /*412d0*/  PRMT R14, R4, 0x7770, RZ ;  /* 0x00007770040e7816 */ /* 0x000fd600000000ff */
[----:B------:R0:W-:Y:S02]  /*412e0*/  @P2 STG.E.U8 desc[UR32][R12.64], R17 ;  /* 0x000000110c002986 */ /* 0x0001e4000c101120 */
[----:B0-----:R-:W-:Y:S01]  /*412f0*/  VIADD R12, R15, UR4 ;  /* 0x000000040f0c7c36 */ /* 0x001fe20008000000 */
[----:B------:R-:W-:Y:S02]  /*41300*/  ULDC UR4, c[0x0][0x228] ;  /* 0x00008a0000047ab9 */ /* 0x000fe40000000800 */
[----:B------:R-:W-:Y:S01]  /*41310*/  ISETP.LT.AND P5, PT, R26, UR4, !P1 ;  /* 0x000000041a007c0c */ /* 0x000fe2000cfa1270 */
[----:B------:R-:W-:Y:S01]  /*41320*/  ULDC UR4, c[0x0][0x22c] ;  /* 0x00008b0000047ab9 */ /* 0x000fe20000000800 */
[----:B------:R-:W-:Y:S02]  /*41330*/  SHF.R.S32.HI R13, RZ, 0x1f, R12 ;  /* 0x0000001fff0d7819 */ /* 0x000fe4000001140c */
[C---:B------:R-:W-:Y:S02]  /*41340*/  IADD3 R8, P2, R12.reuse, R0, RZ ;  /* 0x000000000c087210 */ /* 0x040fe40007f5e0ff */
[----:B------:R-:W-:-:S03]  /*41350*/  IADD3 R10, P6, R12, R21, RZ ;  /* 0x000000150c0a7210 */ /* 0x000fc60007fde0ff */
[----:B------:R-:W-:Y:S01]  /*41360*/  IMAD.X R9, R13, 0x1, R2, P2 ;  /* 0x000000010d097824 */ /* 0x000fe200010e0602 */
[----:B------:R-:W-:Y:S02]  /*41370*/  PRMT R15, R4, 0x7771, RZ ;  /* 0x00007771040f7816 */ /* 0x000fe400000000ff */
[----:B----4-:R-:W-:Y:S01]  /*41380*/  ISETP.LT.AND P4, PT, R18, UR6, !P1 ;  /* 0x0000000612007c0c */ /* 0x010fe2000cf81270 */
[----:B------:R-:W-:-:S12]  /*41390*/  ULDC UR6, c[0x0][0x228] ;  /* 0x00008a0000067ab9 */ /* 0x000fd80000000800 */
[----:B------:R0:W-:Y:S01]  /*413a0*/  @P4 STG.E.U8 desc[UR32][R8.64], R14 ;  /* 0x0000000e08004986 */ /* 0x0001e2000c101120 */
[----:B---3--:R-:W-:-:S05]  /*413b0*/  VIADD R11, R16, 0x33 ;  /* 0x00000033100b7836 */ /* 0x008fca0000000000 */
[----:B------:R-:W-:Y:S01]  /*413c0*/  ISETP.GE.AND P2, PT, R11, UR4, PT ;  /* 0x000000040b007c0c */ /* 0x000fe2000bf46270 */
[----:B------:R-:W-:Y:S01]  /*413d0*/  IMAD.X R11, R13, 0x1, R24, P6 ;  /* 0x000000010d0b7824 */ /* 0x000fe200030e0618 */
[----:B------:R-:W-:Y:S02]  /*413e0*/  ULDC UR4, c[0x0][0x228] ;  /* 0x00008a0000047ab9 */ /* 0x000fe40000000800 */
[----:B------:R-:W-:Y:S01]  /*413f0*/  ISETP.LT.AND P4, PT, R27, UR4, !P1 ;  /* 0x000000041b007c0c */ /* 0x000fe2000cf81270 */
[----:B------:R-:W-:Y:S01]  /*41400*/  ULDC UR4, c[0x0][0x248] ;  /* 0x0000920000047ab9 */ /* 0x000fe20000000800 */
[----:B------:R1:W-:Y:S01]  /*41410*/  @P5 STG.E.U8 desc[UR32][R10.64], R15 ;  /* 0x0000000f0a005986 */ /* 0x0003e2000c101120 */
[----:B------:R-:W-:Y:S01]  /*41420*/  ISETP.LT.AND P1, PT, R28, UR6, !P1 ;  /* 0x000000061c007c0c */ /* 0x000fe2000cf21270 */
[----:B------:R-:W-:Y:S01]  /*41430*/  ULDC UR6, c[0x0][0x228] ;  /* 0x00008a0000067ab9 */ /* 0x000fe20000000800 */
[----:B0-----:R-:W-:Y:S02]  /*41440*/  IADD3 R8, P6, R12, R22, RZ ;  /* 0x000000160c087210 */ /* 0x001fe40007fde0ff */
[----:B------:R-:W-:-:S02]  /*41450*/  PRMT R14, R4, 0x7772, RZ ;  /* 0x00007772040e7816 */ /* 0x000fc400000000ff */
[C---:B-1----:R-:W-:Y:S01]  /*41460*/  IADD3 R10, P5, R12.reuse, R23, RZ ;  /* 0x000000170c0a7210 */ /* 0x042fe20007fbe0ff */
[----:B------:R-:W-:Y:S01]  /*41470*/  VIADD R12, R12, UR4 ;  /* 0x000000040c0c7c36 */ /* 0x000fe20008000000 */
[----:B------:R-:W-:Y:S01]  /*41480*/  ULDC UR4, c[0x0][0x228] ;  /* 0x00008a0000047ab9 */ /* 0x000fe20000000800 */
[C---:B------:R-:W-:Y:S02]  /*41490*/  IMAD.X R9, R13.reuse, 0x1, R3, P6 ;  /* 0x000000010d097824 */ /* 0x040fe400030e0603 */
[----:B------:R-:W-:Y:S01]  /*414a0*/  IMAD.X R11, R13, 0x1, R20, P5 ;  /* 0x000000010d0b7824 */ /* 0x000fe200028e0614 */
[----:B------:R-:W-:Y:S02]  /*414b0*/  PRMT R13, R4, 0x7773, RZ ;  /* 0x00007773040d7816 */ /* 0x000fe400000000ff */
[----:B------:R-:W-:Y:S02]  /*414c0*/  SHF.R.S32.HI R4, RZ, 0x1f, R12 ;  /* 0x0000001fff047819 */ /* 0x000fe4000001140c */
[----:B------:R0:W-:Y:S01]  /*414d0*/  @P4 STG.E.U8 desc[UR32][R10.64], R14 ;  /* 0x0000000e0a004986 */ /* 0x0001e2000c101120 */
[----:B------:R-:W-:Y:S01]  /*414e0*/  ISETP.LT.AND P5, PT, R18, UR6, !P3 ;  /* 0x0000000612007c0c */ /* 0x000fe2000dfa1270 */
[----:B------:R-:W-:-:S02]  /*414f0*/  ULDC UR6, c[0x0][0x228] ;  /* 0x00008a0000067ab9 */ /* 0x000fc40000000800 */
[----:B------:R1:W-:Y:S01]  /*41500*/  @P1 STG.E.U8 desc[UR32][R8.64], R13 ;  /* 0x0000000d08001986 */ /* 0x0003e2000c101120 */
[----:B------:R-:W-:Y:S01]  /*41510*/  ISETP.LT.AND P1, PT, R26, UR4, !P3 ;  /* 0x000000041a007c0c */ /* 0x000fe2000df21270 */
[----:B------:R-:W-:Y:S01]  /*41520*/  ULDC UR4, c[0x0][0x22c] ;  /* 0x00008b0000047ab9 */ /* 0x000fe20000000800 */
[----:B0-----:R-:W-:-:S05]  /*41530*/  IADD3 R10, P4, R12, R0, RZ ;  /* 0x000000000c0a7210 */ /* 0x001fca0007f9e0ff */
[----:B------:R-:W-:Y:S01]  /*41540*/  IMAD.X R11, R4, 0x1, R2, P4 ;  /* 0x00000001040b7824 */ /* 0x000fe200020e0602 */
[----:B-1----:R-:W-:Y:S02]  /*41550*/  IADD3 R8, P4, R12, R21, RZ ;  /* 0x000000150c087210 */ /* 0x002fe40007f9e0ff */
[C---:B--2---:R-:W-:Y:S02]  /*41560*/  PRMT R17, R29.reuse, 0x7770, RZ ;  /* 0x000077701d117816 */ /* 0x044fe400000000ff */
[C---:B------:R-:W-:Y:S01]  /*41570*/  PRMT R14, R29.reuse, 0x7771, RZ ;  /* 0x000077711d0e7816 */ /* 0x040fe200000000ff */
[----:B------:R-:W-:Y:S02]  /*41580*/  IMAD.X R9, R4, 0x1, R24, P4 ;  /* 0x0000000104097824 */ /* 0x000fe400020e0618 */
[----:B------:R-:W-:Y:S01]  /*41590*/  @P5 STG.E.U8 desc[UR32][R10.64], R17 ;  /* 0x000000110a005986 */ /* 0x000fe2000c101120 */
[----:B------:R-:W-:-:S03]  /*415a0*/  PRMT R15, R29, 0x7772, RZ ;  /* 0x000077721d0f7816 */ /* 0x000fc600000000ff */
[----:B------:R0:W-:Y:S02]  /*415b0*/  @P1 STG.E.U8 desc[UR32][R8.64], R14 ;  /* 0x0000000e08001986 */ /* 0x0001e4000c101120 */
[----:B0-----:R-:W-:Y:S02]  /*415c0*/  PRMT R14, R29, 0x7773, RZ ;  /* 0x000077731d0e7816 */ /* 0x001fe400000000ff */
[----:B------:R-:W2:Y:S01]  /*415d0*/  LDL.LU R29, [R1+0xa8] ;  /* 0x0000a800011d7983 */ /* 0x000ea20000300800 */
[----:B------:R-:W-:Y:S01]  /*415e0*/  ISETP.LT.AND P6, PT, R27, UR6, !P3 ;  /* 0x000000061b007c0c */ /* 0x000fe2000dfc1270 */
[----:B------:R-:W-:Y:S01]  /*415f0*/  VIADD R13, R16, 0x34 ;  /* 0x00000034100d7836 */ /* 0x000fe20000000000 */
[----:B------:R-:W-:Y:S01]  /*41600*/  IADD3 R10, P5, R12, R23, RZ ;  /* 0x000000170c0a7210 */ /* 0x000fe20007fbe0ff */
[----:B------:R-:W-:-:S03]  /*41610*/  ULDC UR6, c[0x0][0x228] ;  /* 0x00008a0000067ab9 */ /* 0x000fc60000000800 */
[----:B------:R-:W-:Y:S01]  /*41620*/  ISETP.GE.AND P4, PT, R13, UR4, PT ;  /* 0x000000040d007c0c */ /* 0x000fe2000bf86270 */
[----:B------:R-:W-:Y:S01]  /*41630*/  ULDC UR4, c[0x0][0x248] ;  /* 0x0000920000047ab9 */ /* 0x000fe20000000800 */
[----:B------:R-:W-:Y:S01]  /*41640*/  IMAD.X R11, R4, 0x1, R20, P5 ;  /* 0x00000001040b7824 */ /* 0x000fe200028e0614 */
[----:B------:R-:W-:Y:S01]  /*41650*/  ISETP.LT.AND P3, PT, R28, UR6, !P3 ;  /* 0x000000061c007c0c */ /* 0x000fe2000df61270 */
[----:B------:R-:W-:Y:S01]  /*41660*/  ULDC UR6, c[0x0][0x228] ;  /* 0x00008a0000067ab9 */ /* 0x000fe20000000800 */
[C---:B------:R-:W-:Y:S01]  /*41670*/  VIADD R13, R12.reuse, UR4 ;  /* 0x000000040c0d7c36 */ /* 0x040fe20008000000 */
[----:B------:R-:W-:Y:S01]  /*41680*/  IADD3 R8, P1, R12, R22, RZ ;  /* 0x000000160c087210 */ /* 0x000fe20007f3e0ff */
[----:B------:R0:W-:Y:S01]  /*41690*/  @P6 STG.E.U8 desc[UR32][R10.64], R15 ;  /* 0x0000000f0a006986 */ /* 0x0001e2000c101120 */
[----:B------:R-:W-:Y:S01]  /*416a0*/  ISETP.LT.AND P5, PT, R18, UR6, !P2 ;  /* 0x0000000612007c0c */ /* 0x000fe2000d7a1270 */
[----:B------:R-:W-:Y:S01]  /*416b0*/  ULDC UR4, c[0x0][0x228] ;  /* 0x00008a0000047ab9 */ /* 0x000fe20000000800 */
[----:B------:R-:W-:Y:S01]  /*416c0*/  SHF.R.S32.HI R12, RZ, 0x1f, R13 ;  /* 0x0000001fff0c7819 */ /* 0x000fe2000001140d */
[----:B------:R-:W-:Y:S01]  /*416d0*/  IMAD.X R9, R4, 0x1, R3, P1 ;  /* 0x0000000104097824 */ /* 0x000fe200008e0603 */
[----:B------:R-:W-:Y:S01]  /*416e0*/  PRMT R4, R5, 0x7770, RZ ;  /* 0x0000777005047816 */ /* 0x000fe200000000ff */
[----:B------:R-:W-:Y:S01]  /*416f0*/  ULDC UR6, c[0x0][0x228] ;  /* 0x00008a0000067ab9 */ /* 0x000fe20000000800 */
[----:B0-----:R-:W-:-:S02]  /*41700*/  IADD3 R10, P6, R13, R0, RZ ;  /* 0x000000000d0a7210 */ /* 0x001fc40007fde0ff */
[----:B------:R0:W-:Y:S01]  /*41710*/  @P3 STG.E.U8 desc[UR32][R8.64], R14 ;  /* 0x0000000e08003986 */ /* 0x0001e2000c101120 */
[----:B------:R-:W-:Y:S01]  /*41720*/  ISETP.LT.AND P1, PT, R26, UR4, !P2 ;  /* 0x000000041a007c0c */ /* 0x000fe2000d721270 */
[----:B------:R-:W-:Y:S01]  /*41730*/  ULDC UR4, c[0x0][0x248] ;  /* 0x0000920000047ab9 */ /* 0x000fe20000000800 */
[----:B------:R-:W-:Y:S01]  /*41740*/  IMAD.X R11, R12, 0x1, R2, P6 ;  /* 0x000000010c0b7824 */ /* 0x000fe200030e0602 */
[----:B------:R-:W-:Y:S01]  /*41750*/  ISETP.LT.AND P3, PT, R27, UR6, !P2 ;  /* 0x000000061b007c0c */ /* 0x000fe2000d761270 */
[----:B------:R-:W-:-:S03]  /*41760*/  ULDC UR6, c[0x0][0x228] ;  /* 0x00008a0000067ab9 */ /* 0x000fc60000000800 */
[----:B------:R1:W-:Y:S01]  /*41770*/  @P5 STG.E.U8 desc[UR32][R10.64], R4 ;  /* 0x000000040a005986 */ /* 0x0003e2000c101120 */
[----:B0-----:R-:W-:Y:S02]  /*41780*/  IADD3 R8, P6, R13, R21, RZ ;  /* 0x000000150d087210 */ /* 0x001fe40007fde0ff */
[C---:B------:R-:W-:Y:S02]  /*41790*/  PRMT R14, R5.reuse, 0x7771, RZ ;  /* 0x00007771050e7816 */ /* 0x040fe400000000ff */
[----:B------:R-:W-:Y:S01]  /*417a0*/  PRMT R15, R5, 0x7772, RZ ;  /* 0x00007772050f7816 */ /* 0x000fe200000000ff */
[----:B------:R-:W-:Y:S01]  /*417b0*/  IMAD.X R9, R12, 0x1, R24, P6 ;  /* 0x000000010c097824 */ /* 0x000fe200030e0618 */
[----:B-1----:R-:W-:-:S04]  /*417c0*/  IADD3 R10, P5, R13, R23, RZ ;  /* 0x000000170d0a7210 */ /* 0x002fc80007fbe0ff */
[----:B------:R0:W-:Y:S01]  /*417d0*/  @P1 STG.E.U8 desc[UR32][R8.64], R14 ;  /* 0x0000000e08001986 */ /* 0x0001e2000c101120 */
[----:B------:R-:W-:Y:S01]  /*417e0*/  ISETP.LT.AND P2, PT, R28, UR6, !P2 ;  /* 0x000000061c007c0c */ /* 0x000fe2000d741270 */
[----:B------:R-:W-:Y:S01]  /*417f0*/  VIADD R4, R16, 0x35 ;  /* 0x0000003510047836 */ /* 0x000fe20000000000 */
[----:B------:R-:W-:Y:S01]  /*41800*/  ULDC UR6, c[0x0][0x228] ;  /* 0x00008a0000067ab9 */ /* 0x000fe20000000800 */
[----:B------:R-:W-:-:S05]  /*41810*/  IMAD.X R11, R12, 0x1, R20, P5 ;  /* 0x000000010c0b7824 */ /* 0x000fca00028e0614 */
[----:B------:R1:W-:Y:S01]  /*41820*/  @P3 STG.E.U8 desc[UR32][R10.64], R15 ;  /* 0x0000000f0a003986 */ /* 0x0003e2000c101120 */
[----:B0-----:R-:W-:-:S05]  /*41830*/  IADD3 R8, P3, R13, R22, RZ ;  /* 0x000000160d087210 */ /* 0x001fca0007f7e0ff */
[----:B------:R-:W-:Y:S02]  /*41840*/  IMAD.X R9, R12, 0x1, R3, P3 ;  /* 0x000000010c097824 */ /* 0x000fe400018e0603 */
[----:B-1----:R-:W-:Y:S01]  /*41850*/  VIADD R11, R13, UR4 ;  /* 0x000000040d0b7c36 */ /* 0x002fe20008000000 */
[----:B------:R-:W-:Y:S01]  /*41860*/  PRMT R13, R5, 0x7773, RZ ;  /* 0x00007773050d7816 */ /* 0x000fe200000000ff */
[----:B------:R-:W-:-:S04]  /*41870*/  ULDC UR4, c[0x0][0x228] ;  /* 0x00008a0000047ab9 */ /* 0x000fc80000000800 */
[----:B------:R0:W-:Y:S01]  /*41880*/  @P2 STG.E.U8 desc[UR32][R8.64], R13 ;  /* 0x0000000d08002986 */ /* 0x0001e2000c101120 */
[C---:B--2---:R-:W-:Y:S02]  /*41890*/  PRMT R12, R29.reuse, 0x7770, RZ ;  /* 0x000077701d0c7816 */ /* 0x044fe400000000ff */
[C---:B0-----:R-:W-:Y:S02]  /*418a0*/  PRMT R13, R29.reuse, 0x7771, RZ ;  /* 0x000077711d0d7816 */ /* 0x041fe400000000ff */
[C---:B------:R-:W-:Y:S02]  /*418b0*/  PRMT R14, R29.reuse, 0x7772, RZ ;  /* 0x000077721d0e7816 */ /* 0x040fe400000000ff */
[----:B------:R-:W-:Y:S02]  /*418c0*/  PRMT R15, R29, 0x7773, RZ ;  /* 0x000077731d0f7816 */ /* 0x000fe400000000ff */
[----:B------:R-:W2:Y:S01]  /*418d0*/  LDL.LU R29, [R1+0xac] ;  /* 0x0000ac00011d7983 */ /* 0x000ea20000300800 */
[----:B------:R-:W-:Y:S01]  /*418e0*/  ISETP.LT.AND P1, PT, R18, UR6, !P4 ;  /* 0x0000000612007c0c */ /* 0x000fe2000e721270 */
[----:B------:R-:W-:Y:S01]  /*418f0*/  ULDC UR6, c[0x0][0x228] ;  /* 0x00008a0000067ab9 */ /* 0x000fe20000000800 */
[----:B------:R-:W-:Y:S01]  /*41900*/  ISETP.GE.AND P5, PT, R4, UR7, PT ;  /* 0x0000000704007c0c */ /* 0x000fe2000bfa6270 */
[----:B------:R-:W3:Y:S01]  /*41910*/  LDL.LU R25, [R1+0x1c] ;  /* 0x00001c0001197983 */ /* 0x000ee20000300800 */
[----:B------:R-:W-:-:S02]  /*41920*/  SHF.R.S32.HI R10, RZ, 0x1f, R11 ;  /* 0x0000001fff0a7819 */ /* 0x000fc4000001140b */
[----:B------:R-:W-:Y:S02]  /*41930*/  IADD3 R4, P6, R11, R0, RZ ;  /* 0x000000000b047210 */ /* 0x000fe40007fde0ff */
[----:B------:R-:W-:Y:S01]  /*41940*/  ISETP.LT.AND P3, PT, R26, UR4, !P4 ;  /* 0x000000041a007c0c */ /* 0x000fe2000e761270 */
[----:B------:R-:W-:Y:S02]  /*41950*/  ULDC UR4, c[0x0][0x248] ;  /* 0x0000920000047ab9 */ /* 0x000fe40000000800 */
[C---:B------:R-:W-:Y:S01]  /*41960*/  IMAD.X R5, R10.reuse, 0x1, R2, P6 ;  /* 0x000000010a057824 */ /* 0x040fe200030e0602 */
[----:B------:R-:W-:Y:S01]  /*41970*/  ISETP.LT.AND P2, PT, R27, UR6, !P4 ;  /* 0x000000061b007c0c */ /* 0x000fe2000e741270 */
[----:B------:R-:W-:Y:S01]  /*41980*/  ULDC UR6, c[0x0][0x228] ;  /* 0x00008a0000067ab9 */ /* 0x000fe20000000800 */
[C---:B------:R-:W-:Y:S02]  /*41990*/  IADD3 R8, P6, R11.reuse, R21, RZ ;  /* 0x000000150b087210 */ /* 0x040fe40007fde0ff */
[----:B------:R0:W-:Y:S03]  /*419a0*/  @P1 STG.E.U8 desc[UR32][R4.64], R12 ;  /* 0x0000000c04001986 */ /* 0x0001e6000c101120 */
[----:B------:R-:W-:Y:S01]  /*419b0*/  IMAD.X R9, R10, 0x1, R24, P6 ;  /* 0x000000010a097824 */ /* 0x000fe200030e0618 */
[----:B0-----:R-:W-:Y:S01]  /*419c0*/  IADD3 R4, P1, R11, R23, RZ ;  /* 0x000000170b047210 */ /* 0x001fe20007f3e0ff */
[----:B------:R-:W-:-:S04]  /*419d0*/  VIADD R12, R16, 0x36 ;  /* 0x00000036100c7836 */ /* 0x000fc80000000000 */
[----:B------:R-:W-:Y:S01]  /*419e0*/  IMAD.X R5, R10, 0x1, R20, P1 ;  /* 0x000000010a057824 */ /* 0x000fe200008e0614 */
[----:B------:R-:W-:Y:S01]  /*419f0*/  ISETP.GE.AND P1, PT, R12, UR5, PT ;  /* 0x000000050c007c0c */ /* 0x000fe2000bf26270 */
[----:B------:R-:W-:Y:S01]  /*41a00*/  ULDC UR5, c[0x0][0x228] ;  /* 0x00008a0000057ab9 */ /* 0x000fe20000000800 */
[----:B------:R0:W-:Y:S01]  /*41a10*/  @P3 STG.E.U8 desc[UR32][R8.64], R13 ;  /* 0x0000000d08003986 */ /* 0x0001e2000c101120 */
[----:B------:R-:W-:Y:S01]  /*41a20*/  ISETP.LT.AND P4, PT, R28, UR5, !P4 ;  /* 0x000000051c007c0c */ /* 0x000fe2000e781270 */
[----:B------:R-:W-:Y:S01]  /*41a30*/  ULDC UR5, c[0x0][0x228] ;  /* 0x00008a0000057ab9 */ /* 0x000fe20000000800 */
[----:B------:R-:W-:Y:S01]  /*41a40*/  VIADD R12, R11, UR4 ;  /* 0x000000040b0c7c36 */ /* 0x000fe20008000000 */
[----:B------:R1:W-:Y:S01]  /*41a50*/  @P2 STG.E.U8 desc[UR32][R4.64], R14 ;  /* 0x0000000e04002986 */ /* 0x0003e2000c101120 */
[----:B------:R-:W-:Y:S01]  /*41a60*/  ISETP.LT.AND P3, PT, R18, UR5, !P5 ;  /* 0x0000000512007c0c */ /* 0x000fe2000ef61270 */
[----:B------:R-:W-:Y:S01]  /*41a70*/  ULDC UR4, c[0x0][0x228] ;  /* 0x00008a0000047ab9 */ /* 0x000fe20000000800 */
[----:B------:R-:W-:Y:S01]  /*41a80*/  ULDC UR5, c[0x0][0x228] ;  /* 0x00008a0000057ab9 */ /* 0x000fe20000000800 */
[----:B0-----:R-:W-:-:S02]  /*41a90*/  IADD3 R8, P6, R12, R0, RZ ;  /* 0x000000000c087210 */ /* 0x001fc40007fde0ff */
[----:B-1----:R-:W-:Y:S02]  /*41aa0*/  IADD3 R4, P2, R11, R22, RZ ;  /* 0x000000160b047210 */ /* 0x002fe40007f5e0ff */
[----:B------:R-:W-:-:S03]  /*41ab0*/  SHF.R.S32.HI R11, RZ, 0x1f, R12 ;  /* 0x0000001fff0b7819 */ /* 0x000fc6000001140c */
[----:B------:R-:W-:Y:S01]  /*41ac0*/  IMAD.X R5, R10, 0x1, R3, P2 ;  /* 0x000000010a057824 */ /* 0x000fe200010e0603 */
[----:B------:R-:W-:Y:S01]  /*41ad0*/  PRMT R10, R6, 0x7770, RZ ;  /* 0x00007770060a7816 */ /* 0x000fe200000000ff */
[----:B------:R-:W-:Y:S01]  /*41ae0*/  IMAD.X R9, R11, 0x1, R2, P6 ;  /* 0x000000010b097824 */ /* 0x000fe200030e0602 */
[----:B------:R-:W-:Y:S01]  /*41af0*/  ISETP.LT.AND P2, PT, R26, UR4, !P5 ;  /* 0x000000041a007c0c */ /* 0x000fe2000ef41270 */
[----:B------:R-:W-:Y:S01]  /*41b00*/  ULDC UR4, c[0x0][0x248] ;  /* 0x0000920000047ab9 */ /* 0x000fe20000000800 */
[----:B------:R0:W-:Y:S01]  /*41b10*/  @P4 STG.E.U8 desc[UR32][R4.64], R15 ;  /* 0x0000000f04004986 */ /* 0x0001e2000c101120 */
[----:B------:R-:W-:Y:S01]  /*41b20*/  ISETP.LT.AND P4, PT, R27, UR5, !P5 ;  /* 0x000000051b007c0c */ /* 0x000fe2000ef81270 */
[----:B------:R-:W-:Y:S02]  /*41b30*/  ULDC UR5, c[0x0][0x228] ;  /* 0x00008a0000057ab9 */ /* 0x000fe40000000800 */
[----:B------:R1:W-:Y:S01]  /*41b40*/  @P3 STG.E.U8 desc[UR32][R8.64], R10 ;  /* 0x0000000a08003986 */ /* 0x0003e2000c101120 */
[----:B------:R-:W-:-:S02]  /*41b50*/  PRMT R13, R6, 0x7771, RZ ;  /* 0x00007771060d7816 */ /* 0x000fc400000000ff */
[C---:B0-----:R-:W-:Y:S02]  /*41b60*/  IADD3 R4, P6, R12.reuse, R21, RZ ;  /* 0x000000150c047210 */ /* 0x041fe40007fde0ff */
[----:B-1----:R-:W-:-:S03]  /*41b70*/  IADD3 R8, P3, R12, R23, RZ ;  /* 0x000000170c087210 */ /* 0x002fc60007f7e0ff */
[C---:B------:R-:W-:Y:S01]  /*41b80*/  IMAD.X R5, R11.reuse, 0x1, R24, P6 ;  /* 0x000000010b057824 */ /* 0x040fe200030e0618 */
[----:B------:R-:W-:Y:S01]  /*41b90*/  PRMT R14, R6, 0x7772, RZ ;  /* 0x00007772060e7816 */ /* 0x000fe200000000ff */
[----:B------:R-:W-:-:S03]  /*41ba0*/  IMAD.X R9, R11, 0x1, R20, P3 ;  /* 0x000000010b097824 */ /* 0x000fc600018e0614 */
[----:B------:R0:W-:Y:S01]  /*41bb0*/  @P2 STG.E.U8 desc[UR32][R4.64], R13 ;  /* 0x0000000d04002986 */ /* 0x0001e2000c101120 */
[----:B------:R-:W-:-:S03]  /*41bc0*/  VIADD R15, R16, 0x38 ;  /* 0x00000038100f7836 */ /* 0x000fc60000000000 */
[----:B------:R1:W-:Y:S01]  /*41bd0*/  @P4 STG.E.U8 desc[UR32][R8.64], R14 ;  /* 0x0000000e08004986 */ /* 0x0003e2000c101120 */
[----:B------:R-:W-:Y:S02]  /*41be0*/  PRMT R17, R6, 0x7773, RZ ;  /* 0x0000777306117816 */ /* 0x000fe400000000ff */
[----:B0-----:R-:W-:-:S05]  /*41bf0*/  IADD3 R4, P4, R12, R22, RZ ;  /* 0x000000160c047210 */ /* 0x001fca0007f9e0ff */
[----:B------:R-:W-:Y:S01]  /*41c00*/  IMAD.X R5, R11, 0x1, R3, P4 ;  /* 0x000000010b057824 */ /* 0x000fe200020e0603 */
[----:B------:R-:W-:Y:S02]  /*41c10*/  ISETP.GE.AND P4, PT, R15, UR9, PT ;  /* 0x000000090f007c0c */ /* 0x000fe4000bf86270 */
[C---:B--2---:R-:W-:Y:S02]  /*41c20*/  PRMT R15, R29.reuse, 0x7770, RZ ;  /* 0x000077701d0f7816 */ /* 0x044fe400000000ff */
[C---:B------:R-:W-:Y:S02]  /*41c30*/  PRMT R6, R29.reuse, 0x7773, RZ ;  /* 0x000077731d067816 */ /* 0x040fe400000000ff */
[C---:B------:R-:W-:Y:S02]  /*41c40*/  PRMT R13, R29.reuse, 0x7771, RZ ;  /* 0x000077711d0d7816 */ /* 0x040fe400000000ff */
[----:B------:R-:W-:Y:S02]  /*41c50*/  PRMT R11, R29, 0x7772, RZ ;  /* 0x000077721d0b7816 */ /* 0x000fe400000000ff */
[----:B------:R-:W2:Y:S01]  /*41c60*/  LDL.LU R29, [R1+0xb0] ;  /* 0x0000b000011d7983 */ /* 0x000ea20000300800 */
[----:B------:R-:W-:Y:S01]  /*41c70*/  VIADD R10, R16, 0x37 ;  /* 0x00000037100a7836 */ /* 0x000fe20000000000 */
[----:B------:R-:W-:Y:S01]  /*41c80*/  ISETP.LT.AND P5, PT, R28, UR5, !P5 ;  /* 0x000000051c007c0c */ /* 0x000fe2000efa1270 */
[----:B------:R-:W-:-:S03]  /*41c90*/  ULDC UR5, c[0x0][0x228] ;  /* 0x00008a0000057ab9 */ /* 0x000fc60000000800 */
[----:B------:R-:W-:Y:S01]  /*41ca0*/  ISETP.GE.AND P3, PT, R10, UR11, PT ;  /* 0x0000000b0a007c0c */ /* 0x000fe2000bf66270 */
[----:B------:R-:W-:Y:S01]  /*41cb0*/  VIADD R10, R12, UR4 ;  /* 0x000000040c0a7c36 */ /* 0x000fe20008000000 */
[----:B------:R-:W-:Y:S01]  /*41cc0*/  ISETP.LT.AND P2, PT, R18, UR6, !P1 ;  /* 0x0000000612007c0c */ /* 0x000fe2000cf41270 */
[----:B------:R-:W-:Y:S01]  /*41cd0*/  ULDC UR4, c[0x0][0x228] ;  /* 0x00008a0000047ab9 */ /* 0x000fe20000000800 */
[----:B------:R-:W-:Y:S02]  /*41ce0*/  ULDC UR6, c[0x0][0x228] ;  /* 0x00008a0000067ab9 */ /* 0x000fe40000000800 */
[----:B------:R-:W-:Y:S02]  /*41cf0*/  SHF.R.S32.HI R12, RZ, 0x1f, R10 ;  /* 0x0000001fff0c7819 */ /* 0x000fe4000001140a */
[----:B-1----:R-:W-:Y:S01]  /*41d00*/  IADD3 R8, P6, R10, R0, RZ ;  /* 0x000000000a087210 */ /* 0x002fe20007fde0ff */
[----:B------:R0:W-:Y:S04]  /*41d10*/  @P5 STG.E.U8 desc[UR32][R4.64], R17 ;  /* 0x0000001104005986 */ /* 0x0001e8000c101120 */
[----:B------:R-:W-:Y:S01]  /*41d20*/  IMAD.X R9, R12, 0x1, R2, P6 ;  /* 0x000000010c097824 */ /* 0x000fe200030e0602 */
[----:B------:R-:W-:Y:S01]  /*41d30*/  ISETP.LT.AND P6, PT, R26, UR4, !P1 ;  /* 0x000000041a007c0c */ /* 0x000fe2000cfc1270 */
[----:B------:R-:W-:-:S03]  /*41d40*/  ULDC UR4, c[0x0][0x228] ;  /* 0x00008a0000047ab9 */ /* 0x000fc60000000800 */
[----:B------:R1:W-:Y:S01]  /*41d50*/  @P2 STG.E.U8 desc[UR32][R8.64], R15 ;  /* 0x0000000f08002986 */ /* 0x0003e2000c101120 */
[----:B0-----:R-:W-:Y:S02]  /*41d60*/  IADD3 R4, P5, R10, R21, RZ ;  /* 0x000000150a047210 */ /* 0x001fe40007fbe0ff */
[----:B------:R-:W-:Y:S01]  /*41d70*/  ISETP.LT.AND P2, PT, R27, UR4, !P1 ;  /* 0x000000041b007c0c */ /* 0x000fe2000cf41270 */
[----:B------:R-:W-:Y:S02]  /*41d80*/  ULDC UR4, c[0x0][0x248] ;  /* 0x0000920000047ab9 */ /* 0x000fe40000000800 */
[----:B------:R-:W-:Y:S01]  /*41d90*/  IMAD.X R5, R12, 0x1, R24, P5 ;  /* 0x000000010c057824 */ /* 0x000fe200028e0618 */
[----:B-1----:R-:W-:-:S04]  /*41da0*/  IADD3 R8, P5, R10, R23, RZ ;  /* 0x000000170a087210 */ /* 0x002fc80007fbe0ff */
[----:B------:R0:W-:Y:S01]  /*41db0*/  @P6 STG.E.U8 desc[UR32][R4.64], R13 ;  /* 0x0000000d04006986 */ /* 0x0001e2000c101120 */
[----:B------:R-:W-:Y:S01]  /*41dc0*/  ISETP.LT.AND P1, PT, R28, UR5, !P1 ;  /* 0x000000051c007c0c */ /* 0x000fe2000cf21270 */
[----:B------:R-:W-:Y:S01]  /*41dd0*/  ULDC UR5, c[0x0][0x228] ;  /* 0x00008a0000057ab9 */ /* 0x000fe20000000800 */
[----:B------:R-:W-:Y:S01]  /*41de0*/  IMAD.X R9, R12, 0x1, R20, P5 ;  /* 0x000000010c097824 */ /* 0x000fe200028e0614 */
[C---:B0-----:R-:W-:Y:S01]  /*41df0*/  IADD3 R4, P6, R10.reuse, R22, RZ ;  /* 0x000000160a047210 */ /* 0x041fe20007fde0ff */
[----:B------:R-:W-:-:S03]  /*41e00*/  VIADD R10, R10, UR4 ;  /* 0x000000040a0a7c36 */ /* 0x000fc60008000000 */
[----:B------:R0:W-:Y:S01]  /*41e10*/  @P2 STG.E.U8 desc[UR32][R8.64], R11 ;  /* 0x0000000b08002986 */ /* 0x0001e2000c101120 */
[----:B------:R-:W-:Y:S01]  /*41e20*/  ISETP.LT.AND P5, PT, R18, UR5, !P3 ;  /* 0x0000000512007c0c */ /* 0x000fe2000dfa1270 */
[----:B------:R-:W-:Y:S01]  /*41e30*/  ULDC UR4, c[0x0][0x228] ;  /* 0x00008a0000047ab9 */ /* 0x000fe20000000800 */
[----:B------:R-:W-:Y:S01]  /*41e40*/  IMAD.X R5, R12, 0x1, R3, P6 ;  /* 0x000000010c057824 */ /* 0x000fe200030e0603 */
[----:B------:R-:W-:Y:S01]  /*41e50*/  PRMT R17, R7, 0x7770, RZ ;  /* 0x0000777007117816 */ /* 0x000fe200000000ff */
[----:B------:R-:W-:Y:S01]  /*41e60*/  ULDC UR5, c[0x0][0x228] ;  /* 0x00008a0000057ab9 */ /* 0x000fe20000000800 */
[----:B0-----:R-:W-:Y:S02]  /*41e70*/  SHF.R.S32.HI R11, RZ, 0x1f, R10 ;  /* 0x0000001fff0b7819 */ /* 0x001fe4000001140a */
[----:B------:R-:W-:Y:S01]  /*41e80*/  IADD3 R8, P2, R10, R0, RZ ;  /* 0x000000000a087210 */ /* 0x000fe20007f5e0ff */
[----:B------:R0:W-:Y:S04]  /*41e90*/  @P1 STG.E.U8 desc[UR32][R4.64], R6 ;  /* 0x0000000604001986 */ /* 0x0001e8000c101120 */
[----:B------:R-:W-:Y:S01]  /*41ea0*/  IMAD.X R9, R11, 0x1, R2, P2 ;  /* 0x000000010b097824 */ /* 0x000fe200010e0602 */
[----:B------:R-:W-:Y:S01]  /*41eb0*/  ISETP.LT.AND P2, PT, R26, UR4, !P3 ;  /* 0x000000041a007c0c */ /* 0x000fe2000df41270 */
[----:B------:R-:W-:Y:S01]  /*41ec0*/  ULDC UR4, c[0x0][0x228] ;  /* 0x00008a0000047ab9 */ /* 0x000fe20000000800 */
[----:B------:R-:W-:-:S02]  /*41ed0*/  PRMT R13, R7, 0x7771, RZ ;  /* 0x00007771070d7816 */ /* 0x000fc400000000ff */
[----:B0-----:R-:W-:Y:S01]  /*41ee0*/  IADD3 R4, P6, R10, R21, RZ ;  /* 0x000000150a047210 */ /* 0x001fe20007fde0ff */
[----:B------:R0:W-:Y:S01]  /*41ef0*/  @P5 STG.E.U8 desc[UR32][R8.64], R17 ;  /* 0x0000001108005986 */ /* 0x0001e2000c101120 */
[----:B------:R-:W-:Y:S01]  /*41f00*/  ISETP.LT.AND P5, PT, R27, UR5, !P3 ;  /* 0x000000051b007c0c */ /* 0x000fe2000dfa1270 */
[----:B------:R-:W-:Y:S02]  /*41f10*/  VIADD R12, R16, 0x39 ;  /* 0x00000039100c7836 */ /* 0x000fe40000000000 */
[----:B------:R-:W-:Y:S01]  /*41f20*/  IMAD.X R5, R11, 0x1, R24, P6 ;  /* 0x000000010b057824 */ /* 0x000fe200030e0618 */
[----:B------:R-:W-:Y:S01]  /*41f30*/  ISETP.LT.AND P3, PT, R28, UR4, !P3 ;  /* 0x000000041c007c0c */ /* 0x000fe2000df61270 */
[----:B------:R-:W-:Y:S01]  /*41f40*/  ULDC UR4, c[0x0][0x248] ;  /* 0x0000920000047ab9 */ /* 0x000fe20000000800 */
[----:B------:R-:W-:Y:S01]  /*41f50*/  PRMT R15, R7, 0x7772, RZ ;  /* 0x00007772070f7816 */ /* 0x000fe200000000ff */
[----:B------:R-:W-:Y:S01]  /*41f60*/  ULDC UR5, c[0x0][0x228] ;  /* 0x00008a0000057ab9 */ /* 0x000fe20000000800 */
[----:B------:R1:W-:Y:S01]  /*41f70*/  @P2 STG.E.U8 desc[UR32][R4.64], R13 ;  /* 0x0000000d04002986 */ /* 0x0003e2000c101120 */
[----:B0-----:R-:W-:-:S02]  /*41f80*/  IADD3 R8, P6, R10, R23, RZ ;  /* 0x000000170a087210 */ /* 0x001fc40007fde0ff */
[----:B------:R-:W-:Y:S01]  /*41f90*/  ISETP.GE.AND P1, PT, R12, UR21, PT ;  /* 0x000000150c007c0c */ /* 0x000fe2000bf26270 */
[C---:B------:R-:W-:Y:S01]  /*41fa0*/  VIADD R12, R10.reuse, UR4 ;  /* 0x000000040a0c7c36 */ /* 0x040fe20008000000 */
[----:B------:R-:W-:Y:S01]  /*41fb0*/  PRMT R17, R7, 0x7773, RZ ;  /* 0x0000777307117816 */ /* 0x000fe200000000ff */
[----:B------:R-:W-:Y:S01]  /*41fc0*/  IMAD.X R9, R11, 0x1, R20, P6 ;  /* 0x000000010b097824 */ /* 0x000fe200030e0614 */
[----:B------:R-:W-:Y:S01]  /*41fd0*/  ULDC UR4, c[0x0][0x228] ;  /* 0x00008a0000047ab9 */ /* 0x000fe20000000800 */
[----:B-1----:R-:W-:-:S03]  /*41fe0*/  IADD3 R4, P2, R10, R22, RZ ;  /* 0x000000160a047210 */ /* 0x002fc60007f5e0ff */
[----:B------:R2:W-:Y:S02]  /*41ff0*/  @P5 STG.E.U8 desc[UR32][R8.64], R15 ;  /* 0x0000000f08005986 */ /* 0x0005e4000c101120 */
[----:B------:R-:W-:Y:S01]  /*42000*/  IMAD.X R5, R11, 0x1, R3, P2 ;  /* 0x000000010b057824 */ /* 0x000fe200010e0603 */
[----:B------:R-:W-:Y:S01]  /*42010*/  ISETP.LT.AND P2, PT, R18, UR5, !P4 ;  /* 0x0000000512007c0c */ /* 0x000fe2000e741270 */
[----:B------:R-:W-:Y:S01]  /*42020*/  ULDC UR5, c[0x0][0x228] ;  /* 0x00008a0000057ab9 */ /* 0x000fe20000000800 */
[----:B------:R-:W-:Y:S02]  /*42030*/  SHF.R.S32.HI R13, RZ, 0x1f, R12 ;  /* 0x0000001fff0d7819 */ /* 0x000fe4000001140c */
[----:B------:R0:W-:Y:S01]  /*42040*/  @P3 STG.E.U8 desc[UR32][R4.64], R17 ;  /* 0x0000001104003986 */ /* 0x0001e2000c101120 */
[----:B------:R-:W-:-:S03]  /*42050*/  IADD3 R10, P3, R12, R0, RZ ;  /* 0x000000000c0a7210 */ /* 0x000fc60007f7e0ff */
[----:B---3--:R-:W1:Y:S02]  /*42060*/  LDS.128 R4, [R25] ;  /* 0x0000000019047984 */ /* 0x008e640000000c00 */
[----:B------:R-:W-:Y:S01]  /*42070*/  IMAD.X R11, R13, 0x1, R2, P3 ;  /* 0x000000010d0b7824 */ /* 0x000fe200018e0602 */
[C---:B--2---:R-:W-:Y:S02]  /*42080*/  PRMT R15, R29.reuse, 0x7770, RZ ;  /* 0x000077701d0f7816 */ /* 0x044fe400000000ff */
[C---:B0-----:R-:W-:Y:S02]  /*42090*/  PRMT R17, R29.reuse, 0x7771, RZ ;  /* 0x000077711d117816 */ /* 0x041fe400000000ff */
[C---:B------:R-:W-:Y:S01]  /*420a0*/  PRMT R14, R29.reuse, 0x7772, RZ ;  /* 0x000077721d0e7816 */ /* 0x040fe200000000ff */
[----:B------:R0:W-:Y:S02]  /*420b0*/  @P2 STG.E.U8 desc[UR32][R10.64], R15 ;  /* 0x0000000f0a002986 */ /* 0x0001e4000c101120 */
[----:B0-----:R-:W-:-:S02]  /*420c0*/  PRMT R15, R29, 0x7773, RZ ;  /* 0x000077731d0f7816 */ /* 0x001fc400000000ff */
[----:B------:R-:W2:Y:S01]  /*420d0*/  LDL.LU R29, [R1+0xb4] ;  /* 0x0000b400011d7983 */ /* 0x000ea20000300800 */
[----:B------:R-:W-:Y:S01]  /*420e0*/  ISETP.LT.AND P3, PT, R26, UR4, !P4 ;  /* 0x000000041a007c0c */ /* 0x000fe2000e761270 */
[----:B------:R-:W-:Y:S01]  /*420f0*/  VIADD R9, R16, 0x3a ;  /* 0x0000003a10097836 */ /* 0x000fe20000000000 */
[----:B------:R-:W-:Y:S01]  /*42100*/  IADD3 R8, P6, R12, R21, RZ ;  /* 0x000000150c087210 */ /* 0x000fe20007fde0ff */
[----:B------:R-:W-:-:S03]  /*42110*/  ULDC UR4, c[0x0][0x228] ;  /* 0x00008a0000047ab9 */ /* 0x000fc60000000800 */
[----:B------:R-:W-:Y:S01]  /*42120*/  ISETP.GE.AND P2, PT, R9, UR19, PT ;  /* 0x0000001309007c0c */ /* 0x000fe2000bf46270 */
[----:B------:R-:W-:Y:S01]  /*42130*/  IMAD.X R9, R13, 0x1, R24, P6 ;  /* 0x000000010d097824 */ /* 0x000fe200030e0618 */
[----:B------:R-:W-:Y:S01]  /*42140*/  ISETP.LT.AND P5, PT, R27, UR5, !P4 ;  /* 0x000000051b007c0c */ /* 0x000fe2000e7a1270 */
[----:B------:R-:W-:Y:S01]  /*42150*/  ULDC UR5, c[0x0][0x228] ;  /* 0x00008a0000057ab9 */ /* 0x000fe20000000800 */
[----:B------:R-:W-:Y:S01]  /*42160*/  ISETP.LT.AND P4, PT, R28, UR4, !P4 ;  /* 0x000000041c007c0c */ /* 0x000fe2000e781270 */
[----:B------:R-:W-:Y:S01]  /*42170*/  ULDC UR4, c[0x0][0x248] ;  /* 0x0000920000047ab9 */ /* 0x000fe20000000800 */
[C---:B------:R-:W-:Y:S01]  /*42180*/  IADD3 R10, P6, R12.reuse, R23, RZ ;  /* 0x000000170c0a7210 */ /* 0x040fe20007fde0ff */
[----:B------:R0:W-:Y:S04]  /*42190*/  @P3 STG.E.U8 desc[UR32][R8.64], R17 ;  /* 0x0000001108003986 */ /* 0x0001e8000c101120 */
[----:B------:R-:W-:Y:S01]  /*421a0*/  IMAD.X R11, R13, 0x1, R20, P6 ;  /* 0x000000010d0b7824 */ /* 0x000fe200030e0614 */
[C---:B0-----:R-:W-:Y:S01]  /*421b0*/  IADD3 R8, P3, R12.reuse, R22, RZ ;  /* 0x000000160c087210 */ /* 0x041fe20007f7e0ff */
[----:B------:R-:W-:-:S03]  /*421c0*/  VIADD R12, R12, UR4 ;  /* 0x000000040c0c7c36 */ /* 0x000fc60008000000 */
[----:B------:R0:W-:Y:S01]  /*421d0*/  @P5 STG.E.U8 desc[UR32][R10.64], R14 ;  /* 0x0000000e0a005986 */ /* 0x0001e2000c101120 */
[----:B------:R-:W-:Y:S01]  /*421e0*/  ULDC UR4, c[0x0][0x228] ;  /* 0x00008a0000047ab9 */ /* 0x000fe20000000800 */
[----:B------:R-:W-:Y:S01]  /*421f0*/  IMAD.X R9, R13, 0x1, R3, P3 ;  /* 0x000000010d097824 */ /* 0x000fe200018e0603 */
[----:B------:R-:W-:-:S04]  /*42200*/  SHF.R.S32.HI R13, RZ, 0x1f, R12 ;  /* 0x0000001fff0d7819 */ /* 0x000fc8000001140c */
[----:B------:R3:W-:Y:S01]  /*42210*/  @P4 STG.E.U8 desc[UR32][R8.64], R15 ;  /* 0x0000000f08004986 */ /* 0x0007e2000c101120 */
[----:B0-----:R-:W-:Y:S02]  /*42220*/  IADD3 R10, P4, R12, R0, RZ ;  /* 0x000000000c0a7210 */ /* 0x001fe40007f9e0ff */
[----:B------:R-:W-:Y:S01]  /*42230*/  ISETP.LT.AND P3, PT, R18, UR5, !P1 ;  /* 0x0000000512007c0c */ /* 0x000fe2000cf61270 */
[----:B------:R-:W-:Y:S02]  /*42240*/  ULDC UR5, c[0x0][0x228] ;  /* 0x00008a0000057ab9 */ /* 0x000fe40000000800 */
[----:B------:R-:W-:Y:S01]  /*42250*/  IMAD.X R11, R13, 0x1, R2, P4 ;  /* 0x000000010d0b7824 */ /* 0x000fe200020e0602 */
[----:B------:R-:W-:Y:S01]  /*42260*/  ISETP.LT.AND P4, PT, R26, UR4, !P1 ;  /* 0x000000041a007c0c */ /* 0x000fe2000cf81270 */
[----:B------:R-:W-:Y:S01]  /*42270*/  ULDC UR4, c[0x0][0x228] ;  /* 0x00008a0000047ab9 */ /* 0x000fe20000000800 */
[----:B---3--:R-:W-:Y:S02]  /*42280*/  IADD3 R8, P6, R12, R21, RZ ;  /* 0x000000150c087210 */ /* 0x008fe40007fde0ff */
[----:B-1----:R-:W-:-:S02]  /*42290*/  PRMT R17, R4, 0x7770, RZ ;  /* 0x0000777004117816 */ /* 0x002fc400000000ff */
[----:B------:R-:W-:Y:S01]  /*422a0*/  PRMT R19, R4, 0x7771, RZ ;  /* 0x0000777104137816 */ /* 0x000fe200000000ff */
[----:B------:R-:W-:Y:S01]  /*422b0*/  IMAD.X R9, R13, 0x1, R24, P6 ;  /* 0x000000010d097824 */ /* 0x000fe200030e0618 */
[----:B------:R-:W-:Y:S01]  /*422c0*/  ISETP.LT.AND P5, PT, R27, UR5, !P1 ;  /* 0x000000051b007c0c */ /* 0x000fe2000cfa1270 */
[----:B------:R0:W-:Y:S01]  /*422d0*/  @P3 STG.E.U8 desc[UR32][R10.64], R17 ;  /* 0x000000110a003986 */ /* 0x0001e2000c101120 */
[----:B------:R-:W-:Y:S01]  /*422e0*/  ISETP.LT.AND P1, PT, R28, UR4, !P1 ;  /* 0x000000041c007c0c */ /* 0x000fe2000cf21270 */
[----:B------:R-:W-:Y:S01]  /*422f0*/  ULDC UR4, c[0x0][0x248] ;  /* 0x0000920000047ab9 */ /* 0x000fe20000000800 */
[----:B------:R-:W-:Y:S01]  /*42300*/  PRMT R15, R4, 0x7772, RZ ;  /* 0x00007772040f7816 */ /* 0x000fe200000000ff */
[----:B------:R1:W-:Y:S01]  /*42310*/  @P4 STG.E.U8 desc[UR32][R8.64], R19 ;  /* 0x0000001308004986 */ /* 0x0003e2000c101120 */
[----:B------:R-:W-:Y:S01]  /*42320*/  ULDC UR5, c[0x0][0x228] ;  /* 0x00008a0000057ab9 */ /* 0x000fe20000000800 */
[C---:B0-----:R-:W-:Y:S02]  /*42330*/  IADD3 R10, P6, R12.reuse, R23, RZ ;  /* 0x000000170c0a7210 */ /* 0x041fe40007fde0ff */
[----:B-1----:R-:W-:-:S03]  /*42340*/  IADD3 R8, P4, R12, R22, RZ ;  /* 0x000000160c087210 */ /* 0x002fc60007f9e0ff */
[C---:B------:R-:W-:Y:S01]  /*42350*/  IMAD.X R11, R13.reuse, 0x1, R20, P6 ;  /* 0x000000010d0b7824 */ /* 0x040fe200030e0614 */
[----:B------:R-:W-:Y:S01]  /*42360*/  PRMT R17, R4, 0x7773, RZ ;  /* 0x0000777304117816 */ /* 0x000fe200000000ff */
[----:B------:R-:W-:Y:S01]  /*42370*/  VIADD R12, R12, UR4 ;  /* 0x000000040c0c7c36 */ /* 0x000fe20008000000 */
[----:B------:R-:W-:Y:S01]  /*42380*/  ULDC UR4, c[0x0][0x228] ;  /* 0x00008a0000047ab9 */ /* 0x000fe20000000800 */
[----:B------:R-:W-:Y:S01]  /*42390*/  IMAD.X R9, R13, 0x1, R3, P4 ;  /* 0x000000010d097824 */ /* 0x000fe200020e0603 */
[----:B------:R-:W-:Y:S01]  /*423a0*/  ISETP.LT.AND P4, PT, R18, UR5, !P2 ;  /* 0x0000000512007c0c */ /* 0x000fe2000d781270 */
[----:B------:R0:W-:Y:S01]  /*423b0*/  @P5 STG.E.U8 desc[UR32][R10.64], R15 ;  /* 0x0000000f0a005986 */ /* 0x0001e2000c101120 */
[----:B------:R-:W-:Y:S01]  /*423c0*/  SHF.R.S32.HI R13, RZ, 0x1f, R12 ;  /* 0x0000001fff0d7819 */ /* 0x000fe2000001140c */
[----:B------:R-:W-:Y:S02]  /*423d0*/  ULDC UR5, c[0x0][0x228] ;  /* 0x00008a0000057ab9 */ /* 0x000fe40000000800 */
[----:B------:R1:W-:Y:S01]  /*423e0*/  @P1 STG.E.U8 desc[UR32][R8.64], R17 ;  /* 0x0000001108001986 */ /* 0x0003e2000c101120 */
[----:B0-----:R-:W-:-:S05]  /*423f0*/  IADD3 R10, P1, R12, R0, RZ ;  /* 0x000000000c0a7210 */ /* 0x001fca0007f3e0ff */
[----:B------:R-:W-:Y:S01]  /*42400*/  IMAD.X R11, R13, 0x1, R2, P1 ;  /* 0x000000010d0b7824 */ /* 0x000fe200008e0602 */
[C---:B--2---:R-:W-:Y:S02]  /*42410*/  PRMT R15, R29.reuse, 0x7770, RZ ;  /* 0x000077701d0f7816 */ /* 0x044fe400000000ff */
[C---:B------:R-:W-:Y:S02]  /*42420*/  PRMT R19, R29.reuse, 0x7771, RZ ;  /* 0x000077711d137816 */ /* 0x040fe400000000ff */
[C---:B-1----:R-:W-:Y:S01]  /*42430*/  PRMT R17, R29.reuse, 0x7772, RZ ;  /* 0x000077721d117816 */ /* 0x042fe200000000ff */
[----:B------:R0:W-:Y:S02]  /*42440*/  @P4 STG.E.U8 desc[UR32][R10.64], R15 ;  /* 0x0000000f0a004986 */ /* 0x0001e4000c101120 */
[----:B0-----:R-:W-:Y:S02]  /*42450*/  PRMT R15, R29, 0x7773, RZ ;  /* 0x000077731d0f7816 */ /* 0x001fe400000000ff */
[----:B------:R-:W2:Y:S01]  /*42460*/  LDL.LU R29, [R1+0xb8] ;  /* 0x0000b800011d7983 */ /* 0x000ea20000300800 */
[----:B------:R-:W-:Y:S01]  /*42470*/  ISETP.LT.AND P5, PT, R26, UR4, !P2 ;  /* 0x000000041a007c0c */ /* 0x000fe2000d7a1270 */
[----:B------:R-:W-:Y:S01]  /*42480*/  ULDC UR4, c[0x0][0x228] ;  /* 0x00008a0000047ab9 */ /* 0x000fe20000000800 */
[----:B------:R-:W-:-:S02]  /*42490*/  IADD3 R8, P6, R12, R21, RZ ;  /* 0x000000150c087210 */ /* 0x000fc40007fde0ff */
[----:B------:R-:W-:Y:S01]  /*424a0*/  ISETP.LT.AND P1, PT, R27, UR5, !P2 ;  /* 0x000000051b007c0c */ /* 0x000fe2000d721270 */
[----:B------:R-:W-:Y:S02]  /*424b0*/  VIADD R14, R16, 0x3b ;  /* 0x0000003b100e7836 */ /* 0x000fe40000000000 */
[C---:B------:R-:W-:Y:S01]  /*424c0*/  IMAD.X R9, R13.reuse, 0x1, R24, P6 ;  /* 0x000000010d097824 */ /* 0x040fe200030e0618 */
[----:B------:R-:W-:Y:S01]  /*424d0*/  IADD3 R10, P6, R12, R23, RZ ;  /* 0x000000170c0a7210 */ /* 0x000fe20007fde0ff */
[----:B------:R-:W-:Y:S01]  /*424e0*/  ULDC UR5, c[0x0][0x228] ;  /* 0x00008a0000057ab9 */ /* 0x000fe20000000800 */
[----:B------:R-:W-:Y:S01]  /*424f0*/  ISETP.LT.AND P2, PT, R28, UR4, !P2 ;  /* 0x000000041c007c0c */ /* 0x000fe2000d741270 */
[----:B------:R-:W-:Y:S02]  /*42500*/  ULDC UR4, c[0x0][0x248] ;  /* 0x0000920000047ab9 */ /* 0x000fe40000000800 */
[----:B------:R0:W-:Y:S01]  /*42510*/  @P5 STG.E.U8 desc[UR32][R8.64], R19 ;  /* 0x0000001308005986 */ /* 0x0001e2000c101120 */
[----:B------:R-:W-:Y:S01]  /*42520*/  IMAD.X R11, R13, 0x1, R20, P6 ;  /* 0x000000010d0b7824 */ /* 0x000fe200030e0614 */
[----:B------:R-:W-:-:S02]  /*42530*/  ISETP.GE.AND P3, PT, R14, UR17, PT ;  /* 0x000000110e007c0c */ /* 0x000fc4000bf66270 */
[C---:B0-----:R-:W-:Y:S01]  /*42540*/  IADD3 R8, P5, R12.reuse, R22, RZ ;  /* 0x000000160c087210 */ /* 0x041fe20007fbe0ff */
[----:B------:R-:W-:Y:S01]  /*42550*/  VIADD R12, R12, UR4 ;  /* 0x000000040c0c7c36 */ /* 0x000fe20008000000 */
[----:B------:R0:W-:Y:S03]  /*42560*/  @P1 STG.E.U8 desc[UR32][R10.64], R17 ;  /* 0x000000110a001986 */ /* 0x0001e6000c101120 */
[----:B------:R-:W-:Y:S01]  /*42570*/  IMAD.X R9, R13, 0x1, R3, P5 ;  /* 0x000000010d097824 */ /* 0x000fe200028e0603 */
[----:B------:R-:W-:Y:S01]  /*42580*/  ISETP.LT.AND P1, PT, R18, UR5, !P3 ;  /* 0x0000000512007c0c */ /* 0x000fe2000df21270 */
[----:B------:R-:W-:Y:S01]  /*42590*/  ULDC UR4, c[0x0][0x228] ;  /* 0x00008a0000047ab9 */ /* 0x000fe20000000800 */
[----:B------:R-:W-:Y:S01]  /*425a0*/  SHF.R.S32.HI R13, RZ, 0x1f, R12 ;  /* 0x0000001fff0d7819 */ /* 0x000fe2000001140c */
[----:B------:R-:W-:Y:S01]  /*425b0*/  ULDC UR5, c[0x0][0x228] ;  /* 0x00008a0000057ab9 */ /* 0x000fe20000000800 */
[----:B------:R1:W-:Y:S01]  /*425c0*/  @P2 STG.E.U8 desc[UR32][R8.64], R15 ;  /* 0x0000000f08002986 */ /* 0x0003e2000c101120 */
[----:B------:R-:W-:Y:S01]  /*425d0*/  ISETP.LT.AND P5, PT, R26, UR4, !P3 ;  /* 0x000000041a007c0c */ /* 0x000fe2000dfa1270 */
[----:B------:R-:W-:Y:S01]  /*425e0*/  ULDC UR4, c[0x0][0x228] ;  /* 0x00008a0000047ab9 */ /* 0x000fe20000000800 */
[----:B0-----:R-:W-:-:S02]  /*425f0*/  IADD3 R10, P2, R12, R0, RZ ;  /* 0x000000000c0a7210 */ /* 0x001fc40007f5e0ff */
[----:B------:R-:W-:-:S03]  /*42600*/  PRMT R25, R5, 0x7770, RZ ;  /* 0x0000777005197816 */ /* 0x000fc600000000ff */
[----:B------:R-:W-:Y:S01]  /*42610*/  IMAD.X R11, R13, 0x1, R2, P2 ;  /* 0x000000010d0b7824 */ /* 0x000fe200010e0602 */
[----:B-1----:R-:W-:Y:S02]  /*42620*/  IADD3 R8, P6, R12, R21, RZ ;  /* 0x000000150c087210 */ /* 0x002fe40007fde0ff */
[----:B------:R-:W-:Y:S02]  /*42630*/  ISETP.LT.AND P2, PT, R27, UR5, !P3 ;  /* 0x000000051b007c0c */ /* 0x000fe4000df41270 */
[----:B------:R-:W-:Y:S01]  /*42640*/  PRMT R19, R5, 0x7771, RZ ;  /* 0x0000777105137816 */ /* 0x000fe200000000ff */
[----:B------:R-:W-:Y:S01]  /*42650*/  IMAD.X R9, R13, 0x1, R24, P6 ;  /* 0x000000010d097824 */ /* 0x000fe200030e0618 */
[----:B------:R0:W-:Y:S01]  /*42660*/  @P1 STG.E.U8 desc[UR32][R10.64], R25 ;  /* 0x000000190a001986 */ /* 0x0001e2000c101120 */
[----:B------:R-:W-:Y:S01]  /*42670*/  ISETP.LT.AND P3, PT, R28, UR4, !P3 ;  /* 0x000000041c007c0c */ /* 0x000fe2000df61270 */
[----:B------:R-:W-:Y:S01]  /*42680*/  VIADD R4, R16, 0x3c ;  /* 0x0000003c10047836 */ /* 0x000fe20000000000 */
[C---:B------:R-:W-:Y:S01]  /*42690*/  PRMT R17, R5.reuse, 0x7772, RZ ;  /* 0x0000777205117816 */ /* 0x040fe200000000ff */
[----:B------:R1:W-:Y:S01]  /*426a0*/  @P5 STG.E.U8 desc[UR32][R8.64], R19 ;  /* 0x0000001308005986 */ /* 0x0003e2000c101120 */
[----:B------:R-:W-:Y:S01]  /*426b0*/  ULDC UR4, c[0x0][0x248] ;  /* 0x0000920000047ab9 */ /* 0x000fe20000000800 */
[----:B------:R-:W-:Y:S01]  /*426c0*/  PRMT R15, R5, 0x7773, RZ ;  /* 0x00007773050f7816 */ /* 0x000fe200000000ff */
[----:B------:R-:W-:Y:S01]  /*426d0*/  ULDC UR5, c[0x0][0x228] ;  /* 0x00008a0000057ab9 */ /* 0x000fe20000000800 */
[----:B0-----:R-:W-:-:S02]  /*426e0*/  IADD3 R10, P6, R12, R23, RZ ;  /* 0x000000170c0a7210 */ /* 0x001fc40007fde0ff */
[----:B-1----:R-:W-:-:S03]  /*426f0*/  IADD3 R8, P5, R12, R22, RZ ;  /* 0x000000160c087210 */ /* 0x002fc60007fbe0ff */
[C---:B------:R-:W-:Y:S01]  /*42700*/  IMAD.X R11, R13.reuse, 0x1, R20, P6 ;  /* 0x000000010d0b7824 */ /* 0x040fe200030e0614 */
[----:B------:R-:W-:Y:S01]  /*42710*/  ISETP.GE.AND P4, PT, R4, UR15, PT ;  /* 0x0000000f04007c0c */ /* 0x000fe2000bf86270 */
[----:B------:R-:W-:Y:S02]  /*42720*/  VIADD R4, R16, 0x3d ;  /* 0x0000003d10047836 */ /* 0x000fe40000000000 */
[----:B------:R-:W-:Y:S01]  /*42730*/  IMAD.X R9, R13, 0x1, R3, P5 ;  /* 0x000000010d097824 */ /* 0x000fe200028e0603 */
[----:B------:R2:W-:Y:S01]  /*42740*/  @P2 STG.E.U8 desc[UR32][R10.64], R17 ;  /* 0x000000110a002986 */ /* 0x0005e2000c101120 */
[----:B------:R-:W-:Y:S01]  /*42750*/  VIADD R12, R12, UR4 ;  /* 0x000000040c0c7c36 */ /* 0x000fe20008000000 */
[----:B------:R-:W-:Y:S01]  /*42760*/  ISETP.LT.AND P2, PT, R18, UR5, !P4 ;  /* 0x0000000512007c0c */ /* 0x000fe2000e741270 */
[----:B------:R-:W-:Y:S01]  /*42770*/  ULDC UR4, c[0x0][0x228] ;  /* 0x00008a0000047ab9 */ /* 0x000fe20000000800 */
[----:B------:R-:W-:Y:S01]  /*42780*/  ISETP.GE.AND P1, PT, R4, UR13, PT ;  /* 0x0000000d04007c0c */ /* 0x000fe2000bf26270 */
[----:B------:R0:W-:Y:S01]  /*42790*/  @P3 STG.E.U8 desc[UR32][R8.64], R15 ;  /* 0x0000000f08003986 */ /* 0x0001e2000c101120 */
[----:B------:R-:W-:Y:S01]  /*427a0*/  SHF.R.S32.HI R13, RZ, 0x1f, R12 ;  /* 0x0000001fff0d7819 */ /* 0x000fe2000001140c */
[----:B------:R-:W-:Y:S01]  /*427b0*/  ULDC UR5, c[0x0][0x228] ;  /* 0x00008a0000057ab9 */ /* 0x000fe20000000800 */
[----:B------:R-:W-:-:S02]  /*427c0*/  IADD3 R4, P3, R12, R0, RZ ;  /* 0x000000000c047210 */ /* 0x000fc40007f7e0ff */
[----:B------:R-:W-:Y:S01]  /*427d0*/  ISETP.LT.AND P5, PT, R26, UR4, !P4 ;  /* 0x000000041a007c0c */ /* 0x000fe2000e7a1270 */
[----:B------:R-:W-:Y:S02]  /*427e0*/  ULDC UR4, c[0x0][0x228] ;  /* 0x00008a0000047ab9 */ /* 0x000fe40000000800 */
[----:B------:R-:W-:Y:S01]  /*427f0*/  IMAD.X R5, R13, 0x1, R2, P3 ;  /* 0x000000010d057824 */ /* 0x000fe200018e0602 */
[----:B------:R-:W-:Y:S02]  /*42800*/  ISETP.LT.AND P3, PT, R27, UR5, !P4 ;  /* 0x000000051b007c0c */ /* 0x000fe4000e761270 */
[C---:B--2---:R-:W-:Y:S02]  /*42810*/  PRMT R17, R29.reuse, 0x7770, RZ ;  /* 0x000077701d117816 */ /* 0x044fe400000000ff */
[C---:B------:R-:W-:Y:S01]  /*42820*/  PRMT R11, R29.reuse, 0x7771, RZ ;  /* 0x000077711d0b7816 */ /* 0x040fe200000000ff */
[----:B------:R-:W-:Y:S01]  /*42830*/  VIADD R10, R16, 0x3e ;  /* 0x0000003e100a7836 */ /* 0x000fe20000000000 */
[----:B0-----:R-:W-:Y:S01]  /*42840*/  IADD3 R8, P6, R12, R21, RZ ;  /* 0x000000150c087210 */ /* 0x001fe20007fde0ff */
[----:B------:R0:W-:Y:S01]  /*42850*/  @P2 STG.E.U8 desc[UR32][R4.64], R17 ;  /* 0x0000001104002986 */ /* 0x0001e2000c101120 */
[----:B------:R-:W-:Y:S01]  /*42860*/  PRMT R15, R29, 0x7772, RZ ;  /* 0x000077721d0f7816 */ /* 0x000fe200000000ff */
[----:B------:R-:W-:-:S02]  /*42870*/  ULDC UR5, c[0x0][0x228] ;  /* 0x00008a0000057ab9 */ /* 0x000fc40000000800 */
[----:B------:R-:W-:Y:S01]  /*42880*/  IMAD.X R9, R13, 0x1, R24, P6 ;  /* 0x000000010d097824 */ /* 0x000fe200030e0618 */
[----:B0-----:R-:W-:-:S04]  /*42890*/  IADD3 R4, P2, R12, R23, RZ ;  /* 0x000000170c047210 */ /* 0x001fc80007f5e0ff */
[----:B------:R0:W-:Y:S01]  /*428a0*/  @P5 STG.E.U8 desc[UR32][R8.64], R11 ;  /* 0x0000000b08005986 */ /* 0x0001e2000c101120 */
[----:B------:R-:W-:-:S05]  /*428b0*/  IMAD.X R5, R13, 0x1, R20, P2 ;  /* 0x000000010d057824 */ /* 0x000fca00010e0614 */
[----:B------:R1:W-:Y:S01]  /*428c0*/  @P3 STG.E.U8 desc[UR32][R4.64], R15 ;  /* 0x0000000f04003986 */ /* 0x0003e2000c101120 */
[----:B0-----:R-:W-:-:S05]  /*428d0*/  IADD3 R8, P3, R12, R22, RZ ;  /* 0x000000160c087210 */ /* 0x001fca0007f7e0ff */
[----:B------:R-:W-:Y:S01]  /*428e0*/  IMAD.X R9, R13, 0x1, R3, P3 ;  /* 0x000000010d097824 */ /* 0x000fe200018e0603 */
[----:B------:R-:W-:Y:S02]  /*428f0*/  PRMT R13, R29, 0x7773, RZ ;  /* 0x000077731d0d7816 */ /* 0x000fe400000000ff */
[----:B------:R-:W2:Y:S01]  /*42900*/  LDL.LU R29, [R1+0xbc] ;  /* 0x0000bc00011d7983 */ /* 0x000ea20000300800 */
[----:B------:R-:W-:Y:S01]  /*42910*/  ISETP.LT.AND P4, PT, R28, UR4, !P4 ;  /* 0x000000041c007c0c */ /* 0x000fe2000e781270 */
[----:B------:R-:W-:Y:S01]  /*42920*/  ULDC UR4, c[0x0][0x248] ;  /* 0x0000920000047ab9 */ /* 0x000fe20000000800 */
[----:B------:R-:W-:Y:S01]  /*42930*/  ISETP.GE.AND P6, PT, R10, UR23, PT ;  /* 0x000000170a007c0c */ /* 0x000fe2000bfc6270 */
[----:B------:R-:W-:Y:S01]  /*42940*/  VIADD R10, R12, UR4 ;  /* 0x000000040c0a7c36 */ /* 0x000fe20008000000 */
[----:B------:R-:W-:Y:S01]  /*42950*/  ISETP.LT.AND P2, PT, R18, UR5, !P1 ;  /* 0x0000000512007c0c */ /* 0x000fe2000cf41270 */
[----:B------:R-:W-:Y:S01]  /*42960*/  ULDC UR4, c[0x0][0x228] ;  /* 0x00008a0000047ab9 */ /* 0x000fe20000000800 */
[----:B------:R-:W-:Y:S01]  /*42970*/  PRMT R19, R6, 0x7770, RZ ;  /* 0x0000777006137816 */ /* 0x000fe200000000ff */
[----:B------:R-:W-:Y:S01]  /*42980*/  ULDC UR5, c[0x0][0x228] ;  /* 0x00008a0000057ab9 */ /* 0x000fe20000000800 */
[----:B------:R-:W-:-:S02]  /*42990*/  SHF.R.S32.HI R11, RZ, 0x1f, R10 ;  /* 0x0000001fff0b7819 */ /* 0x000fc4000001140a */
[----:B-1----:R-:W-:Y:S02]  /*429a0*/  IADD3 R4, P3, R10, R0, RZ ;  /* 0x000000000a047210 */ /* 0x002fe40007f7e0ff */
[----:B------:R-:W-:Y:S01]  /*429b0*/  ISETP.LT.AND P5, PT, R26, UR6, !P1 ;  /* 0x000000061a007c0c */ /* 0x000fe2000cfa1270 */
[----:B------:R0:W-:Y:S01]  /*429c0*/  @P4 STG.E.U8 desc[UR32][R8.64], R13 ;  /* 0x0000000d08004986 */ /* 0x0001e2000c101120 */
[C---:B------:R-:W-:Y:S01]  /*429d0*/  PRMT R17, R6.reuse, 0x7771, RZ ;  /* 0x0000777106117816 */ /* 0x040fe200000000ff */
[----:B------:R-:W-:Y:S01]  /*429e0*/  IMAD.X R5, R11, 0x1, R2, P3 ;  /* 0x000000010b057824 */ /* 0x000fe200018e0602 */
[----:B------:R-:W-:Y:S01]  /*429f0*/  ISETP.LT.AND P3, PT, R27, UR4, !P1 ;  /* 0x000000041b007c0c */ /* 0x000fe2000cf61270 */
[----:B------:R-:W-:Y:S01]  /*42a00*/  ULDC UR4, c[0x0][0x228] ;  /* 0x00008a0000047ab9 */ /* 0x000fe20000000800 */
[----:B------:R-:W-:Y:S01]  /*42a10*/  PRMT R15, R6, 0x7772, RZ ;  /* 0x00007772060f7816 */ /* 0x000fe200000000ff */
[----:B------:R-:W-:Y:S01]  /*42a20*/  ULDC UR6, c[0x0][0x228] ;  /* 0x00008a0000067ab9 */ /* 0x000fe20000000800 */
[----:B------:R1:W-:Y:S01]  /*42a30*/  @P2 STG.E.U8 desc[UR32][R4.64], R19 ;  /* 0x0000001304002986 */ /* 0x0003e2000c101120 */
[----:B0-----:R-:W-:-:S02]  /*42a40*/  IADD3 R8, P4, R10, R21, RZ ;  /* 0x000000150a087210 */ /* 0x001fc40007f9e0ff */
[----:B-1----:R-:W-:-:S03]  /*42a50*/  IADD3 R4, P2, R10, R23, RZ ;  /* 0x000000170a047210 */ /* 0x002fc60007f5e0ff */
[C---:B------:R-:W-:Y:S01]  /*42a60*/  IMAD.X R9, R11.reuse, 0x1, R24, P4 ;  /* 0x000000010b097824 */ /* 0x040fe200020e0618 */
[----:B------:R-:W-:Y:S01]  /*42a70*/  ISETP.LT.AND P1, PT, R28, UR4, !P1 ;  /* 0x000000041c007c0c */ /* 0x000fe2000cf21270 */
[----:B------:R-:W-:Y:S01]  /*42a80*/  ULDC UR4, c[0x0][0x248] ;  /* 0x0000920000047ab9 */ /* 0x000fe20000000800 */
[----:B------:R-:W-:Y:S02]  /*42a90*/  IMAD.X R5, R11, 0x1, R20, P2 ;  /* 0x000000010b057824 */ /* 0x000fe400010e0614 */
[----:B------:R0:W-:Y:S04]  /*42aa0*/  @P5 STG.E.U8 desc[UR32][R8.64], R17 ;  /* 0x0000001108005986 */ /* 0x0001e8000c101120 */
[----:B------:R1:W-:Y:S01]  /*42ab0*/  @P3 STG.E.U8 desc[UR32][R4.64], R15 ;  /* 0x0000000f04003986 */ /* 0x0003e2000c101120 */
[----:B------:R-:W-:Y:S01]  /*42ac0*/  ISETP.LT.AND P4, PT, R18, UR5, !P6 ;  /* 0x0000000512007c0c */ /* 0x000fe2000f781270 */
[----:B------:R-:W-:Y:S01]  /*42ad0*/  ULDC UR5, c[0x0][0x228] ;  /* 0x00008a0000057ab9 */ /* 0x000fe20000000800 */
[----:B------:R-:W-:-:S02]  /*42ae0*/  PRMT R13, R6, 0x7773, RZ ;  /* 0x00007773060d7816 */ /* 0x000fc400000000ff */
[C---:B0-----:R-:W-:Y:S01]  /*42af0*/  IADD3 R8, P3, R10.reuse, R22, RZ ;  /* 0x000000160a087210 */ /* 0x041fe20007f7e0ff */
[----:B------:R-:W-:Y:S01]  /*42b00*/  VIADD R10, R10, UR4 ;  /* 0x000000040a0a7c36 */ /* 0x000fe20008000000 */
[----:B------:R-:W-:Y:S01]  /*42b10*/  ISETP.LT.AND P5, PT, R26, UR5, !P6 ;  /* 0x000000051a007c0c */ /* 0x000fe2000f7a1270 */
[----:B------:R-:W-:Y:S01]  /*42b20*/  ULDC UR4, c[0x0][0x228] ;  /* 0x00008a0000047ab9 */ /* 0x000fe20000000800 */
[----:B------:R-:W-:Y:S01]  /*42b30*/  ULDC UR5, c[0x0][0x228] ;  /* 0x00008a0000057ab9 */ /* 0x000fe20000000800 */
[----:B------:R-:W-:Y:S01]  /*42b40*/  IMAD.X R9, R11, 0x1, R3, P3 ;  /* 0x000000010b097824 */ /* 0x000fe200018e0603 */
[----:B------:R-:W-:Y:S02]  /*42b50*/  SHF.R.S32.HI R11, RZ, 0x1f, R10 ;  /* 0x0000001fff0b7819 */ /* 0x000fe4000001140a */
[C---:B-1----:R-:W-:Y:S02]  /*42b60*/  IADD3 R4, P3, R10.reuse, R0, RZ ;  /* 0x000000000a047210 */ /* 0x042fe40007f7e0ff */
[----:B------:R0:W-:Y:S03]  /*42b70*/  @P1 STG.E.U8 desc[UR32][R8.64], R13 ;  /* 0x0000000d08001986 */ /* 0x0001e6000c101120 */
[----:B------:R-:W-:Y:S01]  /*42b80*/  IMAD.X R5, R11, 0x1, R2, P3 ;  /* 0x000000010b057824 */ /* 0x000fe200018e0602 */
[----:B0-----:R-:W-:-:S05]  /*42b90*/  IADD3 R8, P1, R10, R21, RZ ;  /* 0x000000150a087210 */ /* 0x001fca0007f3e0ff */
[----:B------:R-:W-:Y:S01]  /*42ba0*/  IMAD.X R9, R11, 0x1, R24, P1 ;  /* 0x000000010b097824 */ /* 0x000fe200008e0618 */
[----:B------:R-:W-:Y:S01]  /*42bb0*/  ISETP.LT.AND P3, PT, R26, UR4, !P0 ;  /* 0x000000041a007c0c */ /* 0x000fe2000c761270 */
[----:B------:R-:W-:Y:S02]  /*42bc0*/  ULDC UR4, c[0x0][0x248] ;  /* 0x0000920000047ab9 */ /* 0x000fe40000000800 */
[----:B------:R-:W-:Y:S01]  /*42bd0*/  VIADD R6, R10, UR4 ;  /* 0x000000040a067c36 */ /* 0x000fe20008000000 */
[----:B------:R-:W-:-:S04]  /*42be0*/  ULDC UR4, c[0x0][0x228] ;  /* 0x00008a0000047ab9 */ /* 0x000fc80000000800 */
[----:B------:R-:W-:Y:S02]  /*42bf0*/  SHF.R.S32.HI R25, RZ, 0x1f, R6 ;  /* 0x0000001fff197819 */ /* 0x000fe40000011406 */
[----:B------:R-:W-:Y:S02]  /*42c00*/  ISETP.LT.AND P2, PT, R18, UR6, !P0 ;  /* 0x0000000612007c0c */ /* 0x000fe4000c741270 */
[C---:B--2---:R-:W-:Y:S02]  /*42c10*/  PRMT R19, R29.reuse, 0x7770, RZ ;  /* 0x000077701d137816 */ /* 0x044fe400000000ff */
[----:B------:R-:W-:-:S03]  /*42c20*/  PRMT R17, R29, 0x7771, RZ ;  /* 0x000077711d117816 */ /* 0x000fc600000000ff */
[----:B------:R0:W-:Y:S04]  /*42c30*/  @P4 STG.E.U8 desc[UR32][R4.64], R19 ;  /* 0x0000001304004986 */ /* 0x0001e8000c101120 */
[----:B------:R1:W-:Y:S01]  /*42c40*/  @P5 STG.E.U8 desc[UR32][R8.64], R17 ;  /* 0x0000001108005986 */ /* 0x0003e2000c101120 */
[----:B------:R-:W-:Y:S02]  /*42c50*/  IADD3 R12, P5, R10, R23, RZ ;  /* 0x000000170a0c7210 */ /* 0x000fe40007fbe0ff */
[----:B------:R-:W-:-:S03]  /*42c60*/  IADD3 R14, P4, R6, R0, RZ ;  /* 0x00000000060e7210 */ /* 0x000fc60007f9e0ff */
[----:B------:R-:W-:Y:S01]  /*42c70*/  IMAD.X R13, R11, 0x1, R20, P5 ;  /* 0x000000010b0d7824 */ /* 0x000fe200028e0614 */
[----:B0-----:R-:W-:Y:S01]  /*42c80*/  IADD3 R4, P5, R6, R21, RZ ;  /* 0x0000001506047210 */ /* 0x001fe20007fbe0ff */
[----:B------:R-:W-:Y:S01]  /*42c90*/  IMAD.X R15, R25, 0x1, R2, P4 ;  /* 0x00000001190f7824 */ /* 0x000fe200020e0602 */
[----:B------:R-:W-:-:S03]  /*42ca0*/  IADD3 R10, P1, R10, R22, RZ ;  /* 0x000000160a0a7210 */ /* 0x000fc60007f3e0ff */
[----:B------:R-:W-:Y:S01]  /*42cb0*/  IMAD.X R5, R25, 0x1, R24, P5 ;  /* 0x0000000119057824 */ /* 0x000fe200028e0618 */
[----:B-1----:R-:W-:Y:S02]  /*42cc0*/  IADD3 R8, P5, R6, R23, RZ ;  /* 0x0000001706087210 */ /* 0x002fe40007fbe0ff */
[----:B------:R-:W-:Y:S01]  /*42cd0*/  ISETP.LT.AND P4, PT, R27, UR4, !P6 ;  /* 0x000000041b007c0c */ /* 0x000fe2000f781270 */
[----:B------:R-:W-:Y:S01]  /*42ce0*/  ULDC UR4, c[0x0][0x228] ;  /* 0x00008a0000047ab9 */ /* 0x000fe20000000800 */
[----:B------:R-:W-:Y:S01]  /*42cf0*/  IMAD.X R11, R11, 0x1, R3, P1 ;  /* 0x000000010b0b7824 */ /* 0x000fe200008e0603 */
[----:B------:R-:W-:Y:S01]  /*42d00*/  ISETP.LT.AND P6, PT, R28, UR4, !P6 ;  /* 0x000000041c007c0c */ /* 0x000fe2000f7c1270 */
[----:B------:R-:W-:Y:S01]  /*42d10*/  IMAD.X R9, R25, 0x1, R20, P5 ;  /* 0x0000000119097824 */ /* 0x000fe200028e0614 */
[----:B------:R-:W-:Y:S01]  /*42d20*/  ISETP.LT.AND P1, PT, R27, UR5, !P0 ;  /* 0x000000051b007c0c */ /* 0x000fe2000c721270 */
[----:B------:R-:W-:Y:S01]  /*42d30*/  ULDC UR5, c[0x0][0x228] ;  /* 0x00008a0000057ab9 */ /* 0x000fe20000000800 */
[----:B------:R-:W-:-:S02]  /*42d40*/  IADD3 R22, P5, R6, R22, RZ ;  /* 0x0000001606167210 */ /* 0x000fc40007fbe0ff */
[----:B------:R-:W-:Y:S02]  /*42d50*/  ISETP.LT.AND P0, PT, R28, UR5, !P0 ;  /* 0x000000051c007c0c */ /* 0x000fe4000c701270 */
[----:B------:R-:W-:Y:S01]  /*42d60*/  PRMT R19, R29, 0x7772, RZ ;  /* 0x000077721d137816 */ /* 0x000fe200000000ff */
[----:B------:R-:W-:Y:S01]  /*42d70*/  IMAD.X R23, R25, 0x1, R3, P5 ;  /* 0x0000000119177824 */ /* 0x000fe200028e0603 */
[----:B------:R-:W-:Y:S02]  /*42d80*/  PRMT R17, R29, 0x7773, RZ ;  /* 0x000077731d117816 */ /* 0x000fe400000000ff */
[C---:B------:R-:W-:Y:S02]  /*42d90*/  PRMT R3, R7.reuse, 0x7773, RZ ;  /* 0x0000777307037816 */ /* 0x040fe400000000ff */
[C---:B------:R-:W-:Y:S02]  /*42da0*/  PRMT R21, R7.reuse, 0x7772, RZ ;  /* 0x0000777207157816 */ /* 0x040fe400000000ff */
[----:B------:R-:W-:-:S02]  /*42db0*/  PRMT R25, R7, 0x7771, RZ ;  /* 0x0000777107197816 */ /* 0x000fc400000000ff */
[----:B------:R-:W-:Y:S01]  /*42dc0*/  PRMT R7, R7, 0x7770, RZ ;  /* 0x0000777007077816 */ /* 0x000fe200000000ff */
[----:B------:R0:W-:Y:S04]  /*42dd0*/  @P4 STG.E.U8 desc[UR32][R12.64], R19 ;  /* 0x000000130c004986 */ /* 0x0001e8000c101120 */
[----:B------:R0:W-:Y:S04]  /*42de0*/  @P6 STG.E.U8 desc[UR32][R10.64], R17 ;  /* 0x000000110a006986 */ /* 0x0001e8000c101120 */
[----:B------:R0:W-:Y:S04]  /*42df0*/  @P2 STG.E.U8 desc[UR32][R14.64], R7 ;  /* 0x000000070e002986 */ /* 0x0001e8000c101120 */
[----:B------:R0:W-:Y:S04]  /*42e00*/  @P3 STG.E.U8 desc[UR32][R4.64], R25 ;  /* 0x0000001904003986 */ /* 0x0001e8000c101120 */
[----:B------:R0:W-:Y:S01]  /*42e10*/  @P1 STG.E.U8 desc[UR32][R8.64], R21 ;  /* 0x0000001508001986 */ /* 0x0001e2000c101120 */
[----:B------:R-:W-:Y:S05]  /*42e20*/  @!P0 EXIT ;  /* 0x000000000000894d */ /* 0x000fea0003800000 */
[----:B------:R-:W-:Y:S01]  /*42e30*/  STG.E.U8 desc[UR32][R22.64], R3 ;  /* 0x0000000316007986 */ /* 0x000fe2000c101120 */
[----:B------:R-:W-:Y:S05]  /*42e40*/  EXIT ;  /* 0x000000000000794d */ /* 0x000fea0003800000 */
.L_x_3:
[----:B------:R-:W-:-:S00]  /*42e50*/  BRA `(.L_x_3) ;  /* 0xfffffffc00fc7947 */ /* 0x000fc0000383ffff */
[----:B------:R-:W-:-:S00]  /*42e60*/  NOP ;  /* 0x0000000000007918 */ /* 0x000fc00000000000 */
        /* <DEDUP_REMOVED lines=9> */
.L_x_4:


//--------------------- .nv.shared.matmul_kernel  --------------------------
	.section	.nv.shared.matmul_kernel,"aw",@nobits
	.sectionflags	@""
	.align	16
	.zero		1024


//--------------------- .nv.shared.reserved.0     --------------------------
	.section	.nv.shared.reserved.0,"aw",@nobits
	.weak		__nv_reservedSMEM_offset_0_alias
	.size		__nv_reservedSMEM_offset_0_alias, 0, 0
	.other		__nv_reservedSMEM_offset_0_alias,@"STO_CUDA_RESERVED_SHARED STV_DEFAULT"
__nv_reservedSMEM_offset_0_alias:
	.zero		0


//--------------------- .nv.constant0.matmul_kernel --------------------------
	.section	.nv.constant0.matmul_kernel,"a",@progbits
	.sectionflags	@""
	.align	4
.nv.constant0.matmul_kernel:
	.zero		608


//--------------------- SYMBOLS --------------------------

	.type		.nv.reservedSmem.offset0,@object
	.size		.nv.reservedSmem.offset0,0x4
